//
// Generated by NVIDIA NVVM Compiler
//
// Compiler Build ID: CL-36424714
// Cuda compilation tools, release 13.0, V13.0.88
// Based on NVVM 20.0.0
//

.version 9.0
.target sm_100
.address_size 64

	// .globl	_ZN3cub18CUB_300001_SM_10006detail11EmptyKernelIvEEvv
// _ZZN3cub18CUB_300001_SM_10006detail6select23DeviceSelectSweepKernelINS2_10policy_hubIiNS0_8NullTypeEiLb0ELNS0_10SelectImplE0EE10Policy1000EPiPS5_S9_S9_NS0_13ScanTileStateIiLb1EEE8LessThanS5_iNS2_19streaming_context_tIlLb1EEELS6_0EEEvT0_T1_T2_T3_T4_T5_T6_T7_iT8_NS1_7vsmem_tEE19static_temp_storage has been demoted
.global .align 1 .b8 _ZN30_INTERNAL_0da49840_4_k_cu_main4cuda3std3__45__cpo5beginE[1];
.global .align 1 .b8 _ZN30_INTERNAL_0da49840_4_k_cu_main4cuda3std3__45__cpo3endE[1];
.global .align 1 .b8 _ZN30_INTERNAL_0da49840_4_k_cu_main4cuda3std3__45__cpo6cbeginE[1];
.global .align 1 .b8 _ZN30_INTERNAL_0da49840_4_k_cu_main4cuda3std3__45__cpo4cendE[1];
.global .align 1 .b8 _ZN30_INTERNAL_0da49840_4_k_cu_main4cuda3std3__45__cpo6rbeginE[1];
.global .align 1 .b8 _ZN30_INTERNAL_0da49840_4_k_cu_main4cuda3std3__45__cpo4rendE[1];
.global .align 1 .b8 _ZN30_INTERNAL_0da49840_4_k_cu_main4cuda3std3__45__cpo7crbeginE[1];
.global .align 1 .b8 _ZN30_INTERNAL_0da49840_4_k_cu_main4cuda3std3__45__cpo5crendE[1];
.global .align 1 .b8 _ZN30_INTERNAL_0da49840_4_k_cu_main4cuda3std3__432_GLOBAL__N__0da49840_4_k_cu_main6ignoreE[1];
.global .align 1 .b8 _ZN30_INTERNAL_0da49840_4_k_cu_main4cuda3std3__419piecewise_constructE[1];
.global .align 1 .b8 _ZN30_INTERNAL_0da49840_4_k_cu_main4cuda3std3__48in_placeE[1];
.global .align 1 .b8 _ZN30_INTERNAL_0da49840_4_k_cu_main4cuda3std3__420unreachable_sentinelE[1];
.global .align 1 .b8 _ZN30_INTERNAL_0da49840_4_k_cu_main4cuda3std3__47nulloptE[1];
.global .align 1 .b8 _ZN30_INTERNAL_0da49840_4_k_cu_main4cuda3std3__48unexpectE[1];
.global .align 1 .b8 _ZN30_INTERNAL_0da49840_4_k_cu_main4cuda3std6ranges3__45__cpo4swapE[1];
.global .align 1 .b8 _ZN30_INTERNAL_0da49840_4_k_cu_main4cuda3std6ranges3__45__cpo9iter_moveE[1];
.global .align 1 .b8 _ZN30_INTERNAL_0da49840_4_k_cu_main4cuda3std6ranges3__45__cpo5beginE[1];
.global .align 1 .b8 _ZN30_INTERNAL_0da49840_4_k_cu_main4cuda3std6ranges3__45__cpo3endE[1];
.global .align 1 .b8 _ZN30_INTERNAL_0da49840_4_k_cu_main4cuda3std6ranges3__45__cpo6cbeginE[1];
.global .align 1 .b8 _ZN30_INTERNAL_0da49840_4_k_cu_main4cuda3std6ranges3__45__cpo4cendE[1];
.global .align 1 .b8 _ZN30_INTERNAL_0da49840_4_k_cu_main4cuda3std6ranges3__45__cpo7advanceE[1];
.global .align 1 .b8 _ZN30_INTERNAL_0da49840_4_k_cu_main4cuda3std6ranges3__45__cpo9iter_swapE[1];
.global .align 1 .b8 _ZN30_INTERNAL_0da49840_4_k_cu_main4cuda3std6ranges3__45__cpo4nextE[1];
.global .align 1 .b8 _ZN30_INTERNAL_0da49840_4_k_cu_main4cuda3std6ranges3__45__cpo4prevE[1];
.global .align 1 .b8 _ZN30_INTERNAL_0da49840_4_k_cu_main4cuda3std6ranges3__45__cpo4dataE[1];
.global .align 1 .b8 _ZN30_INTERNAL_0da49840_4_k_cu_main4cuda3std6ranges3__45__cpo5cdataE[1];
.global .align 1 .b8 _ZN30_INTERNAL_0da49840_4_k_cu_main4cuda3std6ranges3__45__cpo4sizeE[1];
.global .align 1 .b8 _ZN30_INTERNAL_0da49840_4_k_cu_main4cuda3std6ranges3__45__cpo5ssizeE[1];
.global .align 1 .b8 _ZN30_INTERNAL_0da49840_4_k_cu_main4cuda3std6ranges3__45__cpo8distanceE[1];
.global .align 1 .b8 _ZN30_INTERNAL_0da49840_4_k_cu_main6thrust24THRUST_300001_SM_1000_NS6system6detail10sequential3seqE[1];
.global .align 1 .b8 _ZN30_INTERNAL_0da49840_4_k_cu_main6thrust24THRUST_300001_SM_1000_NS12placeholders2_1E[1];
.global .align 1 .b8 _ZN30_INTERNAL_0da49840_4_k_cu_main6thrust24THRUST_300001_SM_1000_NS12placeholders2_2E[1];
.global .align 1 .b8 _ZN30_INTERNAL_0da49840_4_k_cu_main6thrust24THRUST_300001_SM_1000_NS12placeholders2_3E[1];
.global .align 1 .b8 _ZN30_INTERNAL_0da49840_4_k_cu_main6thrust24THRUST_300001_SM_1000_NS12placeholders2_4E[1];
.global .align 1 .b8 _ZN30_INTERNAL_0da49840_4_k_cu_main6thrust24THRUST_300001_SM_1000_NS12placeholders2_5E[1];
.global .align 1 .b8 _ZN30_INTERNAL_0da49840_4_k_cu_main6thrust24THRUST_300001_SM_1000_NS12placeholders2_6E[1];
.global .align 1 .b8 _ZN30_INTERNAL_0da49840_4_k_cu_main6thrust24THRUST_300001_SM_1000_NS12placeholders2_7E[1];
.global .align 1 .b8 _ZN30_INTERNAL_0da49840_4_k_cu_main6thrust24THRUST_300001_SM_1000_NS12placeholders2_8E[1];
.global .align 1 .b8 _ZN30_INTERNAL_0da49840_4_k_cu_main6thrust24THRUST_300001_SM_1000_NS12placeholders2_9E[1];
.global .align 1 .b8 _ZN30_INTERNAL_0da49840_4_k_cu_main6thrust24THRUST_300001_SM_1000_NS12placeholders3_10E[1];

.visible .entry _ZN3cub18CUB_300001_SM_10006detail11EmptyKernelIvEEvv()
{


	ret;

}
	// .globl	_ZN3cub18CUB_300001_SM_10006detail6select23DeviceSelectSweepKernelINS2_10policy_hubIiNS0_8NullTypeEiLb0ELNS0_10SelectImplE0EE10Policy1000EPiPS5_S9_S9_NS0_13ScanTileStateIiLb1EEE8LessThanS5_iNS2_19streaming_context_tIlLb1EEELS6_0EEEvT0_T1_T2_T3_T4_T5_T6_T7_iT8_NS1_7vsmem_tE
.visible .entry _ZN3cub18CUB_300001_SM_10006detail6select23DeviceSelectSweepKernelINS2_10policy_hubIiNS0_8NullTypeEiLb0ELNS0_10SelectImplE0EE10Policy1000EPiPS5_S9_S9_NS0_13ScanTileStateIiLb1EEE8LessThanS5_iNS2_19streaming_context_tIlLb1EEELS6_0EEEvT0_T1_T2_T3_T4_T5_T6_T7_iT8_NS1_7vsmem_tE(
	.param .u64 .ptr .align 1 _ZN3cub18CUB_300001_SM_10006detail6select23DeviceSelectSweepKernelINS2_10policy_hubIiNS0_8NullTypeEiLb0ELNS0_10SelectImplE0EE10Policy1000EPiPS5_S9_S9_NS0_13ScanTileStateIiLb1EEE8LessThanS5_iNS2_19streaming_context_tIlLb1EEELS6_0EEEvT0_T1_T2_T3_T4_T5_T6_T7_iT8_NS1_7vsmem_tE_param_0,
	.param .u64 .ptr .align 1 _ZN3cub18CUB_300001_SM_10006detail6select23DeviceSelectSweepKernelINS2_10policy_hubIiNS0_8NullTypeEiLb0ELNS0_10SelectImplE0EE10Policy1000EPiPS5_S9_S9_NS0_13ScanTileStateIiLb1EEE8LessThanS5_iNS2_19streaming_context_tIlLb1EEELS6_0EEEvT0_T1_T2_T3_T4_T5_T6_T7_iT8_NS1_7vsmem_tE_param_1,
	.param .u64 .ptr .align 1 _ZN3cub18CUB_300001_SM_10006detail6select23DeviceSelectSweepKernelINS2_10policy_hubIiNS0_8NullTypeEiLb0ELNS0_10SelectImplE0EE10Policy1000EPiPS5_S9_S9_NS0_13ScanTileStateIiLb1EEE8LessThanS5_iNS2_19streaming_context_tIlLb1EEELS6_0EEEvT0_T1_T2_T3_T4_T5_T6_T7_iT8_NS1_7vsmem_tE_param_2,
	.param .u64 .ptr .align 1 _ZN3cub18CUB_300001_SM_10006detail6select23DeviceSelectSweepKernelINS2_10policy_hubIiNS0_8NullTypeEiLb0ELNS0_10SelectImplE0EE10Policy1000EPiPS5_S9_S9_NS0_13ScanTileStateIiLb1EEE8LessThanS5_iNS2_19streaming_context_tIlLb1EEELS6_0EEEvT0_T1_T2_T3_T4_T5_T6_T7_iT8_NS1_7vsmem_tE_param_3,
	.param .align 8 .b8 _ZN3cub18CUB_300001_SM_10006detail6select23DeviceSelectSweepKernelINS2_10policy_hubIiNS0_8NullTypeEiLb0ELNS0_10SelectImplE0EE10Policy1000EPiPS5_S9_S9_NS0_13ScanTileStateIiLb1EEE8LessThanS5_iNS2_19streaming_context_tIlLb1EEELS6_0EEEvT0_T1_T2_T3_T4_T5_T6_T7_iT8_NS1_7vsmem_tE_param_4[8],
	.param .align 4 .b8 _ZN3cub18CUB_300001_SM_10006detail6select23DeviceSelectSweepKernelINS2_10policy_hubIiNS0_8NullTypeEiLb0ELNS0_10SelectImplE0EE10Policy1000EPiPS5_S9_S9_NS0_13ScanTileStateIiLb1EEE8LessThanS5_iNS2_19streaming_context_tIlLb1EEELS6_0EEEvT0_T1_T2_T3_T4_T5_T6_T7_iT8_NS1_7vsmem_tE_param_5[4],
	.param .align 1 .b8 _ZN3cub18CUB_300001_SM_10006detail6select23DeviceSelectSweepKernelINS2_10policy_hubIiNS0_8NullTypeEiLb0ELNS0_10SelectImplE0EE10Policy1000EPiPS5_S9_S9_NS0_13ScanTileStateIiLb1EEE8LessThanS5_iNS2_19streaming_context_tIlLb1EEELS6_0EEEvT0_T1_T2_T3_T4_T5_T6_T7_iT8_NS1_7vsmem_tE_param_6[1],
	.param .u32 _ZN3cub18CUB_300001_SM_10006detail6select23DeviceSelectSweepKernelINS2_10policy_hubIiNS0_8NullTypeEiLb0ELNS0_10SelectImplE0EE10Policy1000EPiPS5_S9_S9_NS0_13ScanTileStateIiLb1EEE8LessThanS5_iNS2_19streaming_context_tIlLb1EEELS6_0EEEvT0_T1_T2_T3_T4_T5_T6_T7_iT8_NS1_7vsmem_tE_param_7,
	.param .u32 _ZN3cub18CUB_300001_SM_10006detail6select23DeviceSelectSweepKernelINS2_10policy_hubIiNS0_8NullTypeEiLb0ELNS0_10SelectImplE0EE10Policy1000EPiPS5_S9_S9_NS0_13ScanTileStateIiLb1EEE8LessThanS5_iNS2_19streaming_context_tIlLb1EEELS6_0EEEvT0_T1_T2_T3_T4_T5_T6_T7_iT8_NS1_7vsmem_tE_param_8,
	.param .align 8 .b8 _ZN3cub18CUB_300001_SM_10006detail6select23DeviceSelectSweepKernelINS2_10policy_hubIiNS0_8NullTypeEiLb0ELNS0_10SelectImplE0EE10Policy1000EPiPS5_S9_S9_NS0_13ScanTileStateIiLb1EEE8LessThanS5_iNS2_19streaming_context_tIlLb1EEELS6_0EEEvT0_T1_T2_T3_T4_T5_T6_T7_iT8_NS1_7vsmem_tE_param_9[40],
	.param .align 8 .b8 _ZN3cub18CUB_300001_SM_10006detail6select23DeviceSelectSweepKernelINS2_10policy_hubIiNS0_8NullTypeEiLb0ELNS0_10SelectImplE0EE10Policy1000EPiPS5_S9_S9_NS0_13ScanTileStateIiLb1EEE8LessThanS5_iNS2_19streaming_context_tIlLb1EEELS6_0EEEvT0_T1_T2_T3_T4_T5_T6_T7_iT8_NS1_7vsmem_tE_param_10[8]
)
.maxntid 384
{
	.reg .pred 	%p<553>;
	.reg .b16 	%rs<96>;
	.reg .b32 	%r<1563>;
	.reg .b64 	%rd<751>;
	// demoted variable
	.shared .align 16 .b8 _ZZN3cub18CUB_300001_SM_10006detail6select23DeviceSelectSweepKernelINS2_10policy_hubIiNS0_8NullTypeEiLb0ELNS0_10SelectImplE0EE10Policy1000EPiPS5_S9_S9_NS0_13ScanTileStateIiLb1EEE8LessThanS5_iNS2_19streaming_context_tIlLb1EEELS6_0EEEvT0_T1_T2_T3_T4_T5_T6_T7_iT8_NS1_7vsmem_tEE19static_temp_storage[23040];
	ld.param.u64 	%rd4, [_ZN3cub18CUB_300001_SM_10006detail6select23DeviceSelectSweepKernelINS2_10policy_hubIiNS0_8NullTypeEiLb0ELNS0_10SelectImplE0EE10Policy1000EPiPS5_S9_S9_NS0_13ScanTileStateIiLb1EEE8LessThanS5_iNS2_19streaming_context_tIlLb1EEELS6_0EEEvT0_T1_T2_T3_T4_T5_T6_T7_iT8_NS1_7vsmem_tE_param_4];
	ld.param.u32 	%r1, [_ZN3cub18CUB_300001_SM_10006detail6select23DeviceSelectSweepKernelINS2_10policy_hubIiNS0_8NullTypeEiLb0ELNS0_10SelectImplE0EE10Policy1000EPiPS5_S9_S9_NS0_13ScanTileStateIiLb1EEE8LessThanS5_iNS2_19streaming_context_tIlLb1EEELS6_0EEEvT0_T1_T2_T3_T4_T5_T6_T7_iT8_NS1_7vsmem_tE_param_5];
	ld.param.u64 	%rd206, [_ZN3cub18CUB_300001_SM_10006detail6select23DeviceSelectSweepKernelINS2_10policy_hubIiNS0_8NullTypeEiLb0ELNS0_10SelectImplE0EE10Policy1000EPiPS5_S9_S9_NS0_13ScanTileStateIiLb1EEE8LessThanS5_iNS2_19streaming_context_tIlLb1EEELS6_0EEEvT0_T1_T2_T3_T4_T5_T6_T7_iT8_NS1_7vsmem_tE_param_0];
	ld.param.u64 	%rd207, [_ZN3cub18CUB_300001_SM_10006detail6select23DeviceSelectSweepKernelINS2_10policy_hubIiNS0_8NullTypeEiLb0ELNS0_10SelectImplE0EE10Policy1000EPiPS5_S9_S9_NS0_13ScanTileStateIiLb1EEE8LessThanS5_iNS2_19streaming_context_tIlLb1EEELS6_0EEEvT0_T1_T2_T3_T4_T5_T6_T7_iT8_NS1_7vsmem_tE_param_2];
	ld.param.u32 	%r476, [_ZN3cub18CUB_300001_SM_10006detail6select23DeviceSelectSweepKernelINS2_10policy_hubIiNS0_8NullTypeEiLb0ELNS0_10SelectImplE0EE10Policy1000EPiPS5_S9_S9_NS0_13ScanTileStateIiLb1EEE8LessThanS5_iNS2_19streaming_context_tIlLb1EEELS6_0EEEvT0_T1_T2_T3_T4_T5_T6_T7_iT8_NS1_7vsmem_tE_param_8];
	mov.b64 	%rd205, _ZN3cub18CUB_300001_SM_10006detail6select23DeviceSelectSweepKernelINS2_10policy_hubIiNS0_8NullTypeEiLb0ELNS0_10SelectImplE0EE10Policy1000EPiPS5_S9_S9_NS0_13ScanTileStateIiLb1EEE8LessThanS5_iNS2_19streaming_context_tIlLb1EEELS6_0EEEvT0_T1_T2_T3_T4_T5_T6_T7_iT8_NS1_7vsmem_tE_param_9;
	mov.u64 	%rd1, %rd205;
	cvta.to.global.u64 	%rd2, %rd206;
	cvta.to.global.u64 	%rd3, %rd207;
	mov.u32 	%r477, %ctaid.x;
	mov.u32 	%r478, %nctaid.y;
	mov.u32 	%r479, %ctaid.y;
	mad.lo.s32 	%r1484, %r477, %r478, %r479;
	mul.lo.s32 	%r3, %r1484, 5760;
	add.s32 	%r480, %r476, -1;
	setp.ge.s32 	%p31, %r1484, %r480;
	@%p31 bra 	$L__BB1_240;
	setp.ne.s32 	%p353, %r1484, 0;
	@%p353 bra 	$L__BB1_114;
	ld.param.u8 	%rs75, [%rd1];
	setp.eq.s16 	%p467, %rs75, 0;
	ld.param.u64 	%rd557, [%rd1+16];
	selp.b64 	%rd558, %rd557, 0, %p467;
	cvt.u64.u32 	%rd559, %r3;
	add.s64 	%rd560, %rd558, %rd559;
	mov.u32 	%r1481, %tid.x;
	and.b32  	%r1344, %r1481, 31;
	and.b32  	%r1345, %r1481, 992;
	mul.lo.s32 	%r1346, %r1345, 15;
	or.b32  	%r1347, %r1346, %r1344;
	cvt.u64.u32 	%rd561, %r1347;
	add.s64 	%rd562, %rd560, %rd561;
	shl.b64 	%rd563, %rd562, 2;
	add.s64 	%rd564, %rd2, %rd563;
	ld.global.u32 	%r1348, [%rd564];
	ld.global.u32 	%r1349, [%rd564+128];
	ld.global.u32 	%r1350, [%rd564+256];
	ld.global.u32 	%r1351, [%rd564+384];
	ld.global.u32 	%r1352, [%rd564+512];
	ld.global.u32 	%r1353, [%rd564+640];
	ld.global.u32 	%r1354, [%rd564+768];
	ld.global.u32 	%r1355, [%rd564+896];
	ld.global.u32 	%r1356, [%rd564+1024];
	ld.global.u32 	%r1357, [%rd564+1152];
	ld.global.u32 	%r1358, [%rd564+1280];
	ld.global.u32 	%r1359, [%rd564+1408];
	ld.global.u32 	%r1360, [%rd564+1536];
	ld.global.u32 	%r1361, [%rd564+1664];
	ld.global.u32 	%r1362, [%rd564+1792];
	// begin inline asm
	mov.u32 %r1313, %laneid;
	// end inline asm
	shr.u32 	%r6, %r1481, 5;
	mad.lo.s32 	%r1363, %r6, 480, %r1313;
	shl.b32 	%r1364, %r1363, 2;
	mov.u32 	%r1365, _ZZN3cub18CUB_300001_SM_10006detail6select23DeviceSelectSweepKernelINS2_10policy_hubIiNS0_8NullTypeEiLb0ELNS0_10SelectImplE0EE10Policy1000EPiPS5_S9_S9_NS0_13ScanTileStateIiLb1EEE8LessThanS5_iNS2_19streaming_context_tIlLb1EEELS6_0EEEvT0_T1_T2_T3_T4_T5_T6_T7_iT8_NS1_7vsmem_tEE19static_temp_storage;
	add.s32 	%r1366, %r1365, %r1364;
	st.shared.u32 	[%r1366], %r1348;
	st.shared.u32 	[%r1366+128], %r1349;
	st.shared.u32 	[%r1366+256], %r1350;
	st.shared.u32 	[%r1366+384], %r1351;
	st.shared.u32 	[%r1366+512], %r1352;
	st.shared.u32 	[%r1366+640], %r1353;
	st.shared.u32 	[%r1366+768], %r1354;
	st.shared.u32 	[%r1366+896], %r1355;
	st.shared.u32 	[%r1366+1024], %r1356;
	st.shared.u32 	[%r1366+1152], %r1357;
	st.shared.u32 	[%r1366+1280], %r1358;
	st.shared.u32 	[%r1366+1408], %r1359;
	st.shared.u32 	[%r1366+1536], %r1360;
	st.shared.u32 	[%r1366+1664], %r1361;
	st.shared.u32 	[%r1366+1792], %r1362;
	bar.warp.sync 	-1;
	mad.lo.s32 	%r1367, %r1313, 56, %r1366;
	ld.shared.u32 	%r7, [%r1367];
	ld.shared.u32 	%r8, [%r1367+4];
	ld.shared.u32 	%r9, [%r1367+8];
	ld.shared.u32 	%r10, [%r1367+12];
	ld.shared.u32 	%r11, [%r1367+16];
	ld.shared.u32 	%r12, [%r1367+20];
	ld.shared.u32 	%r13, [%r1367+24];
	ld.shared.u32 	%r14, [%r1367+28];
	ld.shared.u32 	%r15, [%r1367+32];
	ld.shared.u32 	%r16, [%r1367+36];
	ld.shared.u32 	%r17, [%r1367+40];
	ld.shared.u32 	%r18, [%r1367+44];
	ld.shared.u32 	%r19, [%r1367+48];
	ld.shared.u32 	%r20, [%r1367+52];
	ld.shared.u32 	%r21, [%r1367+56];
	setp.lt.s32 	%p468, %r7, %r1;
	selp.u32 	%r22, 1, 0, %p468;
	setp.lt.s32 	%p469, %r8, %r1;
	selp.u32 	%r1368, 1, 0, %p469;
	setp.lt.s32 	%p470, %r9, %r1;
	selp.u32 	%r1369, 1, 0, %p470;
	setp.lt.s32 	%p471, %r10, %r1;
	selp.u32 	%r1370, 1, 0, %p471;
	setp.lt.s32 	%p472, %r11, %r1;
	selp.u32 	%r1371, 1, 0, %p472;
	setp.lt.s32 	%p473, %r12, %r1;
	selp.u32 	%r1372, 1, 0, %p473;
	setp.lt.s32 	%p474, %r13, %r1;
	selp.u32 	%r1373, 1, 0, %p474;
	setp.lt.s32 	%p475, %r14, %r1;
	selp.u32 	%r1374, 1, 0, %p475;
	setp.lt.s32 	%p476, %r15, %r1;
	selp.u32 	%r1375, 1, 0, %p476;
	setp.lt.s32 	%p477, %r16, %r1;
	selp.u32 	%r1376, 1, 0, %p477;
	setp.lt.s32 	%p478, %r17, %r1;
	selp.u32 	%r1377, 1, 0, %p478;
	setp.lt.s32 	%p479, %r18, %r1;
	selp.u32 	%r1378, 1, 0, %p479;
	setp.lt.s32 	%p480, %r19, %r1;
	selp.u32 	%r1379, 1, 0, %p480;
	setp.lt.s32 	%p481, %r20, %r1;
	selp.u32 	%r1380, 1, 0, %p481;
	setp.lt.s32 	%p482, %r21, %r1;
	selp.u32 	%r1381, 1, 0, %p482;
	bar.sync 	0;
	add.s32 	%r23, %r1368, %r22;
	add.s32 	%r24, %r23, %r1369;
	add.s32 	%r25, %r24, %r1370;
	add.s32 	%r26, %r25, %r1371;
	add.s32 	%r27, %r26, %r1372;
	add.s32 	%r28, %r27, %r1373;
	add.s32 	%r29, %r28, %r1374;
	add.s32 	%r30, %r29, %r1375;
	add.s32 	%r31, %r30, %r1376;
	add.s32 	%r32, %r31, %r1377;
	add.s32 	%r33, %r32, %r1378;
	add.s32 	%r34, %r33, %r1379;
	add.s32 	%r35, %r34, %r1380;
	add.s32 	%r1318, %r35, %r1381;
	mov.b32 	%r1316, 1;
	mov.b32 	%r1341, 0;
	mov.b32 	%r1343, -1;
	// begin inline asm
	{  .reg .s32 r0;  .reg .pred p;  shfl.sync.up.b32 r0|p, %r1318, %r1316, %r1341, %r1343;  @p add.s32 r0, r0, %r1318;  mov.s32 %r1314, r0;}
	// end inline asm
	mov.b32 	%r1322, 2;
	// begin inline asm
	{  .reg .s32 r0;  .reg .pred p;  shfl.sync.up.b32 r0|p, %r1314, %r1322, %r1341, %r1343;  @p add.s32 r0, r0, %r1314;  mov.s32 %r1320, r0;}
	// end inline asm
	mov.b32 	%r1328, 4;
	// begin inline asm
	{  .reg .s32 r0;  .reg .pred p;  shfl.sync.up.b32 r0|p, %r1320, %r1328, %r1341, %r1343;  @p add.s32 r0, r0, %r1320;  mov.s32 %r1326, r0;}
	// end inline asm
	mov.b32 	%r1334, 8;
	// begin inline asm
	{  .reg .s32 r0;  .reg .pred p;  shfl.sync.up.b32 r0|p, %r1326, %r1334, %r1341, %r1343;  @p add.s32 r0, r0, %r1326;  mov.s32 %r1332, r0;}
	// end inline asm
	mov.b32 	%r1340, 16;
	// begin inline asm
	{  .reg .s32 r0;  .reg .pred p;  shfl.sync.up.b32 r0|p, %r1332, %r1340, %r1341, %r1343;  @p add.s32 r0, r0, %r1332;  mov.s32 %r1338, r0;}
	// end inline asm
	setp.ne.s32 	%p483, %r1313, 31;
	@%p483 bra 	$L__BB1_4;
	shl.b32 	%r1382, %r6, 2;
	add.s32 	%r1384, %r1365, %r1382;
	st.shared.u32 	[%r1384], %r1338;
$L__BB1_4:
	bar.sync 	0;
	ld.shared.v4.u32 	{%r38, %r39, %r40, %r41}, [_ZZN3cub18CUB_300001_SM_10006detail6select23DeviceSelectSweepKernelINS2_10policy_hubIiNS0_8NullTypeEiLb0ELNS0_10SelectImplE0EE10Policy1000EPiPS5_S9_S9_NS0_13ScanTileStateIiLb1EEE8LessThanS5_iNS2_19streaming_context_tIlLb1EEELS6_0EEEvT0_T1_T2_T3_T4_T5_T6_T7_iT8_NS1_7vsmem_tEE19static_temp_storage];
	add.s32 	%r1385, %r39, %r38;
	setp.eq.s32 	%p484, %r6, 2;
	selp.b32 	%r1386, %r1385, %r38, %p484;
	add.s32 	%r1387, %r1385, %r40;
	setp.eq.s32 	%p485, %r6, 3;
	selp.b32 	%r1388, %r1387, %r1386, %p485;
	add.s32 	%r1389, %r1387, %r41;
	setp.eq.s32 	%p486, %r6, 4;
	selp.b32 	%r1390, %r1389, %r1388, %p486;
	ld.shared.v4.u32 	{%r42, %r43, %r44, %r45}, [_ZZN3cub18CUB_300001_SM_10006detail6select23DeviceSelectSweepKernelINS2_10policy_hubIiNS0_8NullTypeEiLb0ELNS0_10SelectImplE0EE10Policy1000EPiPS5_S9_S9_NS0_13ScanTileStateIiLb1EEE8LessThanS5_iNS2_19streaming_context_tIlLb1EEELS6_0EEEvT0_T1_T2_T3_T4_T5_T6_T7_iT8_NS1_7vsmem_tEE19static_temp_storage+16];
	add.s32 	%r1391, %r1389, %r42;
	setp.eq.s32 	%p487, %r6, 5;
	selp.b32 	%r1392, %r1391, %r1390, %p487;
	add.s32 	%r1393, %r1391, %r43;
	setp.eq.s32 	%p488, %r6, 6;
	selp.b32 	%r1394, %r1393, %r1392, %p488;
	add.s32 	%r1395, %r1393, %r44;
	setp.eq.s32 	%p489, %r6, 7;
	selp.b32 	%r1396, %r1395, %r1394, %p489;
	add.s32 	%r1397, %r1395, %r45;
	setp.eq.s32 	%p490, %r6, 8;
	selp.b32 	%r1398, %r1397, %r1396, %p490;
	ld.shared.v4.u32 	{%r46, %r47, %r48, %r49}, [_ZZN3cub18CUB_300001_SM_10006detail6select23DeviceSelectSweepKernelINS2_10policy_hubIiNS0_8NullTypeEiLb0ELNS0_10SelectImplE0EE10Policy1000EPiPS5_S9_S9_NS0_13ScanTileStateIiLb1EEE8LessThanS5_iNS2_19streaming_context_tIlLb1EEELS6_0EEEvT0_T1_T2_T3_T4_T5_T6_T7_iT8_NS1_7vsmem_tEE19static_temp_storage+32];
	add.s32 	%r1399, %r1397, %r46;
	setp.eq.s32 	%p491, %r6, 9;
	selp.b32 	%r1400, %r1399, %r1398, %p491;
	add.s32 	%r1401, %r1399, %r47;
	setp.eq.s32 	%p492, %r6, 10;
	selp.b32 	%r1402, %r1401, %r1400, %p492;
	add.s32 	%r1403, %r1401, %r48;
	setp.eq.s32 	%p493, %r6, 11;
	selp.b32 	%r1404, %r1403, %r1402, %p493;
	add.s32 	%r50, %r1403, %r49;
	setp.lt.u32 	%p494, %r1481, 32;
	selp.b32 	%r1405, 0, %r1404, %p494;
	setp.eq.s32 	%p495, %r1313, 0;
	sub.s32 	%r1406, %r1338, %r1318;
	selp.b32 	%r1407, 0, %r1406, %p495;
	add.s32 	%r51, %r1405, %r1407;
	add.s32 	%r52, %r51, %r22;
	add.s32 	%r53, %r23, %r51;
	add.s32 	%r54, %r24, %r51;
	add.s32 	%r55, %r25, %r51;
	add.s32 	%r56, %r26, %r51;
	add.s32 	%r57, %r27, %r51;
	add.s32 	%r58, %r28, %r51;
	add.s32 	%r59, %r29, %r51;
	add.s32 	%r60, %r30, %r51;
	add.s32 	%r61, %r31, %r51;
	add.s32 	%r62, %r32, %r51;
	add.s32 	%r63, %r33, %r51;
	add.s32 	%r64, %r34, %r51;
	add.s32 	%r65, %r35, %r51;
	setp.ne.s32 	%p496, %r1481, 0;
	@%p496 bra 	$L__BB1_6;
	add.s64 	%rd565, %rd4, 256;
	mov.b32 	%r1408, 101;
	// begin inline asm
	st.relaxed.gpu.v2.u32 [%rd565], {%r1408, %r50};
	// end inline asm
$L__BB1_6:
	mov.u64 	%rd5, %rd205;
	setp.gt.s32 	%p497, %r50, 384;
	@%p497 bra 	$L__BB1_67;
	setp.lt.s32 	%p498, %r7, %r1;
	ld.param.u8 	%rs1, [%rd5];
	ld.param.u64 	%rd566, [%rd5+24];
	cvta.to.global.u64 	%rd6, %rd566;
	@%p498 bra 	$L__BB1_8;
	bra.uni 	$L__BB1_11;
$L__BB1_8:
	setp.ne.s16 	%p499, %rs1, 0;
	mov.b64 	%rd673, 0;
	@%p499 bra 	$L__BB1_10;
	ld.global.u64 	%rd673, [%rd6];
$L__BB1_10:
	cvt.s64.s32 	%rd568, %r51;
	add.s64 	%rd569, %rd673, %rd568;
	shl.b64 	%rd570, %rd569, 2;
	add.s64 	%rd571, %rd3, %rd570;
	st.global.u32 	[%rd571], %r7;
$L__BB1_11:
	setp.ge.s32 	%p500, %r8, %r1;
	@%p500 bra 	$L__BB1_15;
	setp.ne.s16 	%p501, %rs1, 0;
	mov.b64 	%rd674, 0;
	@%p501 bra 	$L__BB1_14;
	ld.global.u64 	%rd674, [%rd6];
$L__BB1_14:
	cvt.s64.s32 	%rd573, %r52;
	add.s64 	%rd574, %rd674, %rd573;
	shl.b64 	%rd575, %rd574, 2;
	add.s64 	%rd576, %rd3, %rd575;
	st.global.u32 	[%rd576], %r8;
$L__BB1_15:
	setp.ge.s32 	%p502, %r9, %r1;
	@%p502 bra 	$L__BB1_19;
	setp.ne.s16 	%p503, %rs1, 0;
	mov.b64 	%rd675, 0;
	@%p503 bra 	$L__BB1_18;
	ld.global.u64 	%rd675, [%rd6];
$L__BB1_18:
	cvt.s64.s32 	%rd578, %r53;
	add.s64 	%rd579, %rd675, %rd578;
	shl.b64 	%rd580, %rd579, 2;
	add.s64 	%rd581, %rd3, %rd580;
	st.global.u32 	[%rd581], %r9;
$L__BB1_19:
	setp.ge.s32 	%p504, %r10, %r1;
	@%p504 bra 	$L__BB1_23;
	setp.ne.s16 	%p505, %rs1, 0;
	mov.b64 	%rd676, 0;
	@%p505 bra 	$L__BB1_22;
	ld.global.u64 	%rd676, [%rd6];
$L__BB1_22:
	cvt.s64.s32 	%rd583, %r54;
	add.s64 	%rd584, %rd676, %rd583;
	shl.b64 	%rd585, %rd584, 2;
	add.s64 	%rd586, %rd3, %rd585;
	st.global.u32 	[%rd586], %r10;
$L__BB1_23:
	setp.ge.s32 	%p506, %r11, %r1;
	@%p506 bra 	$L__BB1_27;
	setp.ne.s16 	%p507, %rs1, 0;
	mov.b64 	%rd677, 0;
	@%p507 bra 	$L__BB1_26;
	ld.global.u64 	%rd677, [%rd6];
$L__BB1_26:
	cvt.s64.s32 	%rd588, %r55;
	add.s64 	%rd589, %rd677, %rd588;
	shl.b64 	%rd590, %rd589, 2;
	add.s64 	%rd591, %rd3, %rd590;
	st.global.u32 	[%rd591], %r11;
$L__BB1_27:
	setp.ge.s32 	%p508, %r12, %r1;
	@%p508 bra 	$L__BB1_31;
	setp.ne.s16 	%p509, %rs1, 0;
	mov.b64 	%rd678, 0;
	@%p509 bra 	$L__BB1_30;
	ld.global.u64 	%rd678, [%rd6];
$L__BB1_30:
	cvt.s64.s32 	%rd593, %r56;
	add.s64 	%rd594, %rd678, %rd593;
	shl.b64 	%rd595, %rd594, 2;
	add.s64 	%rd596, %rd3, %rd595;
	st.global.u32 	[%rd596], %r12;
$L__BB1_31:
	setp.ge.s32 	%p510, %r13, %r1;
	@%p510 bra 	$L__BB1_35;
	setp.ne.s16 	%p511, %rs1, 0;
	mov.b64 	%rd679, 0;
	@%p511 bra 	$L__BB1_34;
	ld.global.u64 	%rd679, [%rd6];
$L__BB1_34:
	cvt.s64.s32 	%rd598, %r57;
	add.s64 	%rd599, %rd679, %rd598;
	shl.b64 	%rd600, %rd599, 2;
	add.s64 	%rd601, %rd3, %rd600;
	st.global.u32 	[%rd601], %r13;
$L__BB1_35:
	setp.ge.s32 	%p512, %r14, %r1;
	@%p512 bra 	$L__BB1_39;
	setp.ne.s16 	%p513, %rs1, 0;
	mov.b64 	%rd680, 0;
	@%p513 bra 	$L__BB1_38;
	ld.global.u64 	%rd680, [%rd6];
$L__BB1_38:
	cvt.s64.s32 	%rd603, %r58;
	add.s64 	%rd604, %rd680, %rd603;
	shl.b64 	%rd605, %rd604, 2;
	add.s64 	%rd606, %rd3, %rd605;
	st.global.u32 	[%rd606], %r14;
$L__BB1_39:
	setp.ge.s32 	%p514, %r15, %r1;
	@%p514 bra 	$L__BB1_43;
	setp.ne.s16 	%p515, %rs1, 0;
	mov.b64 	%rd681, 0;
	@%p515 bra 	$L__BB1_42;
	ld.global.u64 	%rd681, [%rd6];
$L__BB1_42:
	cvt.s64.s32 	%rd608, %r59;
	add.s64 	%rd609, %rd681, %rd608;
	shl.b64 	%rd610, %rd609, 2;
	add.s64 	%rd611, %rd3, %rd610;
	st.global.u32 	[%rd611], %r15;
$L__BB1_43:
	setp.ge.s32 	%p516, %r16, %r1;
	@%p516 bra 	$L__BB1_47;
	setp.ne.s16 	%p517, %rs1, 0;
	mov.b64 	%rd682, 0;
	@%p517 bra 	$L__BB1_46;
	ld.global.u64 	%rd682, [%rd6];
$L__BB1_46:
	cvt.s64.s32 	%rd613, %r60;
	add.s64 	%rd614, %rd682, %rd613;
	shl.b64 	%rd615, %rd614, 2;
	add.s64 	%rd616, %rd3, %rd615;
	st.global.u32 	[%rd616], %r16;
$L__BB1_47:
	setp.ge.s32 	%p518, %r17, %r1;
	@%p518 bra 	$L__BB1_51;
	setp.ne.s16 	%p519, %rs1, 0;
	mov.b64 	%rd683, 0;
	@%p519 bra 	$L__BB1_50;
	ld.global.u64 	%rd683, [%rd6];
$L__BB1_50:
	cvt.s64.s32 	%rd618, %r61;
	add.s64 	%rd619, %rd683, %rd618;
	shl.b64 	%rd620, %rd619, 2;
	add.s64 	%rd621, %rd3, %rd620;
	st.global.u32 	[%rd621], %r17;
$L__BB1_51:
	setp.ge.s32 	%p520, %r18, %r1;
	@%p520 bra 	$L__BB1_55;
	setp.ne.s16 	%p521, %rs1, 0;
	mov.b64 	%rd684, 0;
	@%p521 bra 	$L__BB1_54;
	ld.global.u64 	%rd684, [%rd6];
$L__BB1_54:
	cvt.s64.s32 	%rd623, %r62;
	add.s64 	%rd624, %rd684, %rd623;
	shl.b64 	%rd625, %rd624, 2;
	add.s64 	%rd626, %rd3, %rd625;
	st.global.u32 	[%rd626], %r18;
$L__BB1_55:
	setp.ge.s32 	%p522, %r19, %r1;
	@%p522 bra 	$L__BB1_59;
	setp.ne.s16 	%p523, %rs1, 0;
	mov.b64 	%rd685, 0;
	@%p523 bra 	$L__BB1_58;
	ld.global.u64 	%rd685, [%rd6];
$L__BB1_58:
	cvt.s64.s32 	%rd628, %r63;
	add.s64 	%rd629, %rd685, %rd628;
	shl.b64 	%rd630, %rd629, 2;
	add.s64 	%rd631, %rd3, %rd630;
	st.global.u32 	[%rd631], %r19;
$L__BB1_59:
	setp.ge.s32 	%p524, %r20, %r1;
	@%p524 bra 	$L__BB1_63;
	setp.ne.s16 	%p525, %rs1, 0;
	mov.b64 	%rd686, 0;
	@%p525 bra 	$L__BB1_62;
	ld.global.u64 	%rd686, [%rd6];
$L__BB1_62:
	cvt.s64.s32 	%rd633, %r64;
	add.s64 	%rd634, %rd686, %rd633;
	shl.b64 	%rd635, %rd634, 2;
	add.s64 	%rd636, %rd3, %rd635;
	st.global.u32 	[%rd636], %r20;
$L__BB1_63:
	setp.ge.s32 	%p526, %r21, %r1;
	@%p526 bra 	$L__BB1_545;
	setp.ne.s16 	%p527, %rs1, 0;
	mov.b64 	%rd687, 0;
	@%p527 bra 	$L__BB1_66;
	ld.global.u64 	%rd687, [%rd6];
$L__BB1_66:
	cvt.s64.s32 	%rd638, %r65;
	add.s64 	%rd639, %rd687, %rd638;
	shl.b64 	%rd640, %rd639, 2;
	add.s64 	%rd641, %rd3, %rd640;
	st.global.u32 	[%rd641], %r21;
	bra.uni 	$L__BB1_545;
$L__BB1_67:
	setp.ge.s32 	%p528, %r7, %r1;
	bar.sync 	0;
	@%p528 bra 	$L__BB1_69;
	shl.b32 	%r1410, %r51, 2;
	mov.u32 	%r1411, _ZZN3cub18CUB_300001_SM_10006detail6select23DeviceSelectSweepKernelINS2_10policy_hubIiNS0_8NullTypeEiLb0ELNS0_10SelectImplE0EE10Policy1000EPiPS5_S9_S9_NS0_13ScanTileStateIiLb1EEE8LessThanS5_iNS2_19streaming_context_tIlLb1EEELS6_0EEEvT0_T1_T2_T3_T4_T5_T6_T7_iT8_NS1_7vsmem_tEE19static_temp_storage;
	add.s32 	%r1412, %r1411, %r1410;
	st.shared.u32 	[%r1412], %r7;
$L__BB1_69:
	setp.ge.s32 	%p529, %r8, %r1;
	@%p529 bra 	$L__BB1_71;
	shl.b32 	%r1413, %r52, 2;
	mov.u32 	%r1414, _ZZN3cub18CUB_300001_SM_10006detail6select23DeviceSelectSweepKernelINS2_10policy_hubIiNS0_8NullTypeEiLb0ELNS0_10SelectImplE0EE10Policy1000EPiPS5_S9_S9_NS0_13ScanTileStateIiLb1EEE8LessThanS5_iNS2_19streaming_context_tIlLb1EEELS6_0EEEvT0_T1_T2_T3_T4_T5_T6_T7_iT8_NS1_7vsmem_tEE19static_temp_storage;
	add.s32 	%r1415, %r1414, %r1413;
	st.shared.u32 	[%r1415], %r8;
$L__BB1_71:
	setp.ge.s32 	%p530, %r9, %r1;
	@%p530 bra 	$L__BB1_73;
	shl.b32 	%r1416, %r53, 2;
	mov.u32 	%r1417, _ZZN3cub18CUB_300001_SM_10006detail6select23DeviceSelectSweepKernelINS2_10policy_hubIiNS0_8NullTypeEiLb0ELNS0_10SelectImplE0EE10Policy1000EPiPS5_S9_S9_NS0_13ScanTileStateIiLb1EEE8LessThanS5_iNS2_19streaming_context_tIlLb1EEELS6_0EEEvT0_T1_T2_T3_T4_T5_T6_T7_iT8_NS1_7vsmem_tEE19static_temp_storage;
	add.s32 	%r1418, %r1417, %r1416;
	st.shared.u32 	[%r1418], %r9;
$L__BB1_73:
	setp.ge.s32 	%p531, %r10, %r1;
	@%p531 bra 	$L__BB1_75;
	shl.b32 	%r1419, %r54, 2;
	mov.u32 	%r1420, _ZZN3cub18CUB_300001_SM_10006detail6select23DeviceSelectSweepKernelINS2_10policy_hubIiNS0_8NullTypeEiLb0ELNS0_10SelectImplE0EE10Policy1000EPiPS5_S9_S9_NS0_13ScanTileStateIiLb1EEE8LessThanS5_iNS2_19streaming_context_tIlLb1EEELS6_0EEEvT0_T1_T2_T3_T4_T5_T6_T7_iT8_NS1_7vsmem_tEE19static_temp_storage;
	add.s32 	%r1421, %r1420, %r1419;
	st.shared.u32 	[%r1421], %r10;
$L__BB1_75:
	setp.ge.s32 	%p532, %r11, %r1;
	@%p532 bra 	$L__BB1_77;
	shl.b32 	%r1422, %r55, 2;
	mov.u32 	%r1423, _ZZN3cub18CUB_300001_SM_10006detail6select23DeviceSelectSweepKernelINS2_10policy_hubIiNS0_8NullTypeEiLb0ELNS0_10SelectImplE0EE10Policy1000EPiPS5_S9_S9_NS0_13ScanTileStateIiLb1EEE8LessThanS5_iNS2_19streaming_context_tIlLb1EEELS6_0EEEvT0_T1_T2_T3_T4_T5_T6_T7_iT8_NS1_7vsmem_tEE19static_temp_storage;
	add.s32 	%r1424, %r1423, %r1422;
	st.shared.u32 	[%r1424], %r11;
$L__BB1_77:
	setp.ge.s32 	%p533, %r12, %r1;
	@%p533 bra 	$L__BB1_79;
	shl.b32 	%r1425, %r56, 2;
	mov.u32 	%r1426, _ZZN3cub18CUB_300001_SM_10006detail6select23DeviceSelectSweepKernelINS2_10policy_hubIiNS0_8NullTypeEiLb0ELNS0_10SelectImplE0EE10Policy1000EPiPS5_S9_S9_NS0_13ScanTileStateIiLb1EEE8LessThanS5_iNS2_19streaming_context_tIlLb1EEELS6_0EEEvT0_T1_T2_T3_T4_T5_T6_T7_iT8_NS1_7vsmem_tEE19static_temp_storage;
	add.s32 	%r1427, %r1426, %r1425;
	st.shared.u32 	[%r1427], %r12;
$L__BB1_79:
	setp.ge.s32 	%p534, %r13, %r1;
	@%p534 bra 	$L__BB1_81;
	shl.b32 	%r1428, %r57, 2;
	mov.u32 	%r1429, _ZZN3cub18CUB_300001_SM_10006detail6select23DeviceSelectSweepKernelINS2_10policy_hubIiNS0_8NullTypeEiLb0ELNS0_10SelectImplE0EE10Policy1000EPiPS5_S9_S9_NS0_13ScanTileStateIiLb1EEE8LessThanS5_iNS2_19streaming_context_tIlLb1EEELS6_0EEEvT0_T1_T2_T3_T4_T5_T6_T7_iT8_NS1_7vsmem_tEE19static_temp_storage;
	add.s32 	%r1430, %r1429, %r1428;
	st.shared.u32 	[%r1430], %r13;
$L__BB1_81:
	setp.ge.s32 	%p535, %r14, %r1;
	@%p535 bra 	$L__BB1_83;
	shl.b32 	%r1431, %r58, 2;
	mov.u32 	%r1432, _ZZN3cub18CUB_300001_SM_10006detail6select23DeviceSelectSweepKernelINS2_10policy_hubIiNS0_8NullTypeEiLb0ELNS0_10SelectImplE0EE10Policy1000EPiPS5_S9_S9_NS0_13ScanTileStateIiLb1EEE8LessThanS5_iNS2_19streaming_context_tIlLb1EEELS6_0EEEvT0_T1_T2_T3_T4_T5_T6_T7_iT8_NS1_7vsmem_tEE19static_temp_storage;
	add.s32 	%r1433, %r1432, %r1431;
	st.shared.u32 	[%r1433], %r14;
$L__BB1_83:
	setp.ge.s32 	%p536, %r15, %r1;
	@%p536 bra 	$L__BB1_85;
	shl.b32 	%r1434, %r59, 2;
	mov.u32 	%r1435, _ZZN3cub18CUB_300001_SM_10006detail6select23DeviceSelectSweepKernelINS2_10policy_hubIiNS0_8NullTypeEiLb0ELNS0_10SelectImplE0EE10Policy1000EPiPS5_S9_S9_NS0_13ScanTileStateIiLb1EEE8LessThanS5_iNS2_19streaming_context_tIlLb1EEELS6_0EEEvT0_T1_T2_T3_T4_T5_T6_T7_iT8_NS1_7vsmem_tEE19static_temp_storage;
	add.s32 	%r1436, %r1435, %r1434;
	st.shared.u32 	[%r1436], %r15;
$L__BB1_85:
	setp.ge.s32 	%p537, %r16, %r1;
	@%p537 bra 	$L__BB1_87;
	shl.b32 	%r1437, %r60, 2;
	mov.u32 	%r1438, _ZZN3cub18CUB_300001_SM_10006detail6select23DeviceSelectSweepKernelINS2_10policy_hubIiNS0_8NullTypeEiLb0ELNS0_10SelectImplE0EE10Policy1000EPiPS5_S9_S9_NS0_13ScanTileStateIiLb1EEE8LessThanS5_iNS2_19streaming_context_tIlLb1EEELS6_0EEEvT0_T1_T2_T3_T4_T5_T6_T7_iT8_NS1_7vsmem_tEE19static_temp_storage;
	add.s32 	%r1439, %r1438, %r1437;
	st.shared.u32 	[%r1439], %r16;
$L__BB1_87:
	setp.ge.s32 	%p538, %r17, %r1;
	@%p538 bra 	$L__BB1_89;
	shl.b32 	%r1440, %r61, 2;
	mov.u32 	%r1441, _ZZN3cub18CUB_300001_SM_10006detail6select23DeviceSelectSweepKernelINS2_10policy_hubIiNS0_8NullTypeEiLb0ELNS0_10SelectImplE0EE10Policy1000EPiPS5_S9_S9_NS0_13ScanTileStateIiLb1EEE8LessThanS5_iNS2_19streaming_context_tIlLb1EEELS6_0EEEvT0_T1_T2_T3_T4_T5_T6_T7_iT8_NS1_7vsmem_tEE19static_temp_storage;
	add.s32 	%r1442, %r1441, %r1440;
	st.shared.u32 	[%r1442], %r17;
$L__BB1_89:
	setp.ge.s32 	%p539, %r18, %r1;
	@%p539 bra 	$L__BB1_91;
	shl.b32 	%r1443, %r62, 2;
	mov.u32 	%r1444, _ZZN3cub18CUB_300001_SM_10006detail6select23DeviceSelectSweepKernelINS2_10policy_hubIiNS0_8NullTypeEiLb0ELNS0_10SelectImplE0EE10Policy1000EPiPS5_S9_S9_NS0_13ScanTileStateIiLb1EEE8LessThanS5_iNS2_19streaming_context_tIlLb1EEELS6_0EEEvT0_T1_T2_T3_T4_T5_T6_T7_iT8_NS1_7vsmem_tEE19static_temp_storage;
	add.s32 	%r1445, %r1444, %r1443;
	st.shared.u32 	[%r1445], %r18;
$L__BB1_91:
	setp.ge.s32 	%p540, %r19, %r1;
	@%p540 bra 	$L__BB1_93;
	shl.b32 	%r1446, %r63, 2;
	mov.u32 	%r1447, _ZZN3cub18CUB_300001_SM_10006detail6select23DeviceSelectSweepKernelINS2_10policy_hubIiNS0_8NullTypeEiLb0ELNS0_10SelectImplE0EE10Policy1000EPiPS5_S9_S9_NS0_13ScanTileStateIiLb1EEE8LessThanS5_iNS2_19streaming_context_tIlLb1EEELS6_0EEEvT0_T1_T2_T3_T4_T5_T6_T7_iT8_NS1_7vsmem_tEE19static_temp_storage;
	add.s32 	%r1448, %r1447, %r1446;
	st.shared.u32 	[%r1448], %r19;
$L__BB1_93:
	setp.ge.s32 	%p541, %r20, %r1;
	@%p541 bra 	$L__BB1_95;
	shl.b32 	%r1449, %r64, 2;
	mov.u32 	%r1450, _ZZN3cub18CUB_300001_SM_10006detail6select23DeviceSelectSweepKernelINS2_10policy_hubIiNS0_8NullTypeEiLb0ELNS0_10SelectImplE0EE10Policy1000EPiPS5_S9_S9_NS0_13ScanTileStateIiLb1EEE8LessThanS5_iNS2_19streaming_context_tIlLb1EEELS6_0EEEvT0_T1_T2_T3_T4_T5_T6_T7_iT8_NS1_7vsmem_tEE19static_temp_storage;
	add.s32 	%r1451, %r1450, %r1449;
	st.shared.u32 	[%r1451], %r20;
$L__BB1_95:
	setp.ge.s32 	%p542, %r21, %r1;
	@%p542 bra 	$L__BB1_97;
	shl.b32 	%r1452, %r65, 2;
	mov.u32 	%r1453, _ZZN3cub18CUB_300001_SM_10006detail6select23DeviceSelectSweepKernelINS2_10policy_hubIiNS0_8NullTypeEiLb0ELNS0_10SelectImplE0EE10Policy1000EPiPS5_S9_S9_NS0_13ScanTileStateIiLb1EEE8LessThanS5_iNS2_19streaming_context_tIlLb1EEELS6_0EEEvT0_T1_T2_T3_T4_T5_T6_T7_iT8_NS1_7vsmem_tEE19static_temp_storage;
	add.s32 	%r1454, %r1453, %r1452;
	st.shared.u32 	[%r1454], %r21;
$L__BB1_97:
	bar.sync 	0;
	setp.ge.u32 	%p543, %r1481, %r50;
	@%p543 bra 	$L__BB1_545;
	ld.param.u8 	%rs2, [%rd5];
	ld.param.u64 	%rd642, [%rd5+24];
	cvta.to.global.u64 	%rd7, %rd642;
	add.s32 	%r1455, %r39, %r40;
	add.s32 	%r1456, %r1455, %r41;
	add.s32 	%r1457, %r1456, %r42;
	add.s32 	%r1458, %r1457, %r43;
	add.s32 	%r1459, %r1458, %r44;
	add.s32 	%r1460, %r1459, %r45;
	add.s32 	%r1461, %r1460, %r46;
	add.s32 	%r1462, %r1461, %r47;
	add.s32 	%r1463, %r1462, %r48;
	add.s32 	%r1464, %r1463, %r49;
	add.s32 	%r1465, %r1464, %r38;
	not.b32 	%r1466, %r1481;
	add.s32 	%r66, %r1465, %r1466;
	mul.hi.u32 	%r1467, %r66, -1431655765;
	shr.u32 	%r1468, %r1467, 8;
	add.s32 	%r67, %r1468, 1;
	and.b32  	%r1469, %r1468, 3;
	setp.eq.s32 	%p544, %r1469, 3;
	@%p544 bra 	$L__BB1_103;
	cvt.u64.u32 	%rd666, %r1481;
	shl.b32 	%r1470, %r1481, 2;
	mov.u32 	%r1471, _ZZN3cub18CUB_300001_SM_10006detail6select23DeviceSelectSweepKernelINS2_10policy_hubIiNS0_8NullTypeEiLb0ELNS0_10SelectImplE0EE10Policy1000EPiPS5_S9_S9_NS0_13ScanTileStateIiLb1EEE8LessThanS5_iNS2_19streaming_context_tIlLb1EEELS6_0EEEvT0_T1_T2_T3_T4_T5_T6_T7_iT8_NS1_7vsmem_tEE19static_temp_storage;
	add.s32 	%r1480, %r1471, %r1470;
	and.b32  	%r1472, %r67, 3;
	neg.s32 	%r1479, %r1472;
$L__BB1_100:
	.pragma "nounroll";
	setp.ne.s16 	%p545, %rs2, 0;
	ld.shared.u32 	%r72, [%r1480];
	mov.b64 	%rd667, 0;
	@%p545 bra 	$L__BB1_102;
	ld.global.u64 	%rd667, [%rd7];
$L__BB1_102:
	add.s64 	%rd644, %rd667, %rd666;
	shl.b64 	%rd645, %rd644, 2;
	add.s64 	%rd646, %rd3, %rd645;
	st.global.u32 	[%rd646], %r72;
	add.s64 	%rd666, %rd666, 384;
	cvt.u32.u64 	%r1481, %rd666;
	add.s32 	%r1480, %r1480, 1536;
	add.s32 	%r1479, %r1479, 1;
	setp.ne.s32 	%p546, %r1479, 0;
	@%p546 bra 	$L__BB1_100;
$L__BB1_103:
	setp.lt.u32 	%p547, %r66, 1152;
	@%p547 bra 	$L__BB1_545;
	mul.wide.u32 	%rd648, %r1481, 4;
	add.s64 	%rd13, %rd3, %rd648;
	shl.b32 	%r1473, %r1481, 2;
	mov.u32 	%r1474, _ZZN3cub18CUB_300001_SM_10006detail6select23DeviceSelectSweepKernelINS2_10policy_hubIiNS0_8NullTypeEiLb0ELNS0_10SelectImplE0EE10Policy1000EPiPS5_S9_S9_NS0_13ScanTileStateIiLb1EEE8LessThanS5_iNS2_19streaming_context_tIlLb1EEELS6_0EEEvT0_T1_T2_T3_T4_T5_T6_T7_iT8_NS1_7vsmem_tEE19static_temp_storage;
	add.s32 	%r1475, %r1473, %r1474;
	add.s32 	%r1482, %r1475, 3072;
	mov.b64 	%rd668, 0;
$L__BB1_105:
	setp.ne.s16 	%p548, %rs2, 0;
	ld.shared.u32 	%r80, [%r1482+-3072];
	mov.b64 	%rd669, 0;
	@%p548 bra 	$L__BB1_107;
	ld.global.u64 	%rd669, [%rd7];
$L__BB1_107:
	setp.ne.s16 	%p549, %rs2, 0;
	shl.b64 	%rd651, %rd669, 2;
	add.s64 	%rd652, %rd668, %rd651;
	add.s64 	%rd653, %rd13, %rd652;
	st.global.u32 	[%rd653], %r80;
	ld.shared.u32 	%r81, [%r1482+-1536];
	mov.b64 	%rd670, 0;
	@%p549 bra 	$L__BB1_109;
	ld.global.u64 	%rd670, [%rd7];
$L__BB1_109:
	setp.ne.s16 	%p550, %rs2, 0;
	shl.b64 	%rd655, %rd670, 2;
	add.s64 	%rd656, %rd668, %rd655;
	add.s64 	%rd657, %rd13, %rd656;
	st.global.u32 	[%rd657+1536], %r81;
	ld.shared.u32 	%r82, [%r1482];
	mov.b64 	%rd671, 0;
	@%p550 bra 	$L__BB1_111;
	ld.global.u64 	%rd671, [%rd7];
$L__BB1_111:
	setp.ne.s16 	%p551, %rs2, 0;
	shl.b64 	%rd659, %rd671, 2;
	add.s64 	%rd660, %rd668, %rd659;
	add.s64 	%rd661, %rd13, %rd660;
	st.global.u32 	[%rd661+3072], %r82;
	ld.shared.u32 	%r83, [%r1482+1536];
	mov.b64 	%rd672, 0;
	@%p551 bra 	$L__BB1_113;
	ld.global.u64 	%rd672, [%rd7];
$L__BB1_113:
	shl.b64 	%rd662, %rd672, 2;
	add.s64 	%rd663, %rd668, %rd662;
	add.s64 	%rd664, %rd13, %rd663;
	st.global.u32 	[%rd664+4608], %r83;
	add.s32 	%r1481, %r1481, 1536;
	add.s64 	%rd668, %rd668, 6144;
	add.s32 	%r1482, %r1482, 6144;
	setp.lt.s32 	%p552, %r1481, %r50;
	@%p552 bra 	$L__BB1_105;
	bra.uni 	$L__BB1_545;
$L__BB1_114:
	ld.param.u8 	%rs54, [%rd1];
	setp.eq.s16 	%p354, %rs54, 0;
	ld.param.u64 	%rd440, [%rd1+16];
	selp.b64 	%rd441, %rd440, 0, %p354;
	cvt.s64.s32 	%rd442, %r3;
	add.s64 	%rd443, %rd441, %rd442;
	mov.u32 	%r1501, %tid.x;
	and.b32  	%r1057, %r1501, 31;
	and.b32  	%r1058, %r1501, 992;
	mul.lo.s32 	%r1059, %r1058, 15;
	or.b32  	%r1060, %r1059, %r1057;
	cvt.u64.u32 	%rd444, %r1060;
	add.s64 	%rd445, %rd443, %rd444;
	shl.b64 	%rd446, %rd445, 2;
	add.s64 	%rd447, %rd2, %rd446;
	ld.global.u32 	%r1061, [%rd447];
	ld.global.u32 	%r1062, [%rd447+128];
	ld.global.u32 	%r1063, [%rd447+256];
	ld.global.u32 	%r1064, [%rd447+384];
	ld.global.u32 	%r1065, [%rd447+512];
	ld.global.u32 	%r1066, [%rd447+640];
	ld.global.u32 	%r1067, [%rd447+768];
	ld.global.u32 	%r1068, [%rd447+896];
	ld.global.u32 	%r1069, [%rd447+1024];
	ld.global.u32 	%r1070, [%rd447+1152];
	ld.global.u32 	%r1071, [%rd447+1280];
	ld.global.u32 	%r1072, [%rd447+1408];
	ld.global.u32 	%r1073, [%rd447+1536];
	ld.global.u32 	%r1074, [%rd447+1664];
	ld.global.u32 	%r1075, [%rd447+1792];
	// begin inline asm
	mov.u32 %r1026, %laneid;
	// end inline asm
	shr.u32 	%r88, %r1501, 5;
	mad.lo.s32 	%r1076, %r88, 480, %r1026;
	shl.b32 	%r1077, %r1076, 2;
	mov.u32 	%r1078, _ZZN3cub18CUB_300001_SM_10006detail6select23DeviceSelectSweepKernelINS2_10policy_hubIiNS0_8NullTypeEiLb0ELNS0_10SelectImplE0EE10Policy1000EPiPS5_S9_S9_NS0_13ScanTileStateIiLb1EEE8LessThanS5_iNS2_19streaming_context_tIlLb1EEELS6_0EEEvT0_T1_T2_T3_T4_T5_T6_T7_iT8_NS1_7vsmem_tEE19static_temp_storage;
	add.s32 	%r1079, %r1078, %r1077;
	st.shared.u32 	[%r1079], %r1061;
	st.shared.u32 	[%r1079+128], %r1062;
	st.shared.u32 	[%r1079+256], %r1063;
	st.shared.u32 	[%r1079+384], %r1064;
	st.shared.u32 	[%r1079+512], %r1065;
	st.shared.u32 	[%r1079+640], %r1066;
	st.shared.u32 	[%r1079+768], %r1067;
	st.shared.u32 	[%r1079+896], %r1068;
	st.shared.u32 	[%r1079+1024], %r1069;
	st.shared.u32 	[%r1079+1152], %r1070;
	st.shared.u32 	[%r1079+1280], %r1071;
	st.shared.u32 	[%r1079+1408], %r1072;
	st.shared.u32 	[%r1079+1536], %r1073;
	st.shared.u32 	[%r1079+1664], %r1074;
	st.shared.u32 	[%r1079+1792], %r1075;
	bar.warp.sync 	-1;
	mad.lo.s32 	%r1080, %r1026, 56, %r1079;
	ld.shared.u32 	%r89, [%r1080];
	ld.shared.u32 	%r90, [%r1080+4];
	ld.shared.u32 	%r91, [%r1080+8];
	ld.shared.u32 	%r92, [%r1080+12];
	ld.shared.u32 	%r93, [%r1080+16];
	ld.shared.u32 	%r94, [%r1080+20];
	ld.shared.u32 	%r95, [%r1080+24];
	ld.shared.u32 	%r96, [%r1080+28];
	ld.shared.u32 	%r97, [%r1080+32];
	ld.shared.u32 	%r98, [%r1080+36];
	ld.shared.u32 	%r99, [%r1080+40];
	ld.shared.u32 	%r100, [%r1080+44];
	ld.shared.u32 	%r101, [%r1080+48];
	ld.shared.u32 	%r102, [%r1080+52];
	ld.shared.u32 	%r103, [%r1080+56];
	setp.lt.s32 	%p355, %r89, %r1;
	selp.u32 	%r104, 1, 0, %p355;
	setp.lt.s32 	%p356, %r90, %r1;
	selp.u32 	%r1081, 1, 0, %p356;
	setp.lt.s32 	%p357, %r91, %r1;
	selp.u32 	%r1082, 1, 0, %p357;
	setp.lt.s32 	%p358, %r92, %r1;
	selp.u32 	%r1083, 1, 0, %p358;
	setp.lt.s32 	%p359, %r93, %r1;
	selp.u32 	%r1084, 1, 0, %p359;
	setp.lt.s32 	%p360, %r94, %r1;
	selp.u32 	%r1085, 1, 0, %p360;
	setp.lt.s32 	%p361, %r95, %r1;
	selp.u32 	%r1086, 1, 0, %p361;
	setp.lt.s32 	%p362, %r96, %r1;
	selp.u32 	%r1087, 1, 0, %p362;
	setp.lt.s32 	%p363, %r97, %r1;
	selp.u32 	%r1088, 1, 0, %p363;
	setp.lt.s32 	%p364, %r98, %r1;
	selp.u32 	%r1089, 1, 0, %p364;
	setp.lt.s32 	%p365, %r99, %r1;
	selp.u32 	%r1090, 1, 0, %p365;
	setp.lt.s32 	%p366, %r100, %r1;
	selp.u32 	%r1091, 1, 0, %p366;
	setp.lt.s32 	%p367, %r101, %r1;
	selp.u32 	%r1092, 1, 0, %p367;
	setp.lt.s32 	%p368, %r102, %r1;
	selp.u32 	%r1093, 1, 0, %p368;
	setp.lt.s32 	%p369, %r103, %r1;
	selp.u32 	%r1094, 1, 0, %p369;
	bar.sync 	0;
	add.s32 	%r105, %r1081, %r104;
	add.s32 	%r106, %r105, %r1082;
	add.s32 	%r107, %r106, %r1083;
	add.s32 	%r108, %r107, %r1084;
	add.s32 	%r109, %r108, %r1085;
	add.s32 	%r110, %r109, %r1086;
	add.s32 	%r111, %r110, %r1087;
	add.s32 	%r112, %r111, %r1088;
	add.s32 	%r113, %r112, %r1089;
	add.s32 	%r114, %r113, %r1090;
	add.s32 	%r115, %r114, %r1091;
	add.s32 	%r116, %r115, %r1092;
	add.s32 	%r117, %r116, %r1093;
	add.s32 	%r1031, %r117, %r1094;
	mov.b32 	%r1029, 1;
	mov.b32 	%r1054, 0;
	mov.b32 	%r1056, -1;
	// begin inline asm
	{  .reg .s32 r0;  .reg .pred p;  shfl.sync.up.b32 r0|p, %r1031, %r1029, %r1054, %r1056;  @p add.s32 r0, r0, %r1031;  mov.s32 %r1027, r0;}
	// end inline asm
	mov.b32 	%r1035, 2;
	// begin inline asm
	{  .reg .s32 r0;  .reg .pred p;  shfl.sync.up.b32 r0|p, %r1027, %r1035, %r1054, %r1056;  @p add.s32 r0, r0, %r1027;  mov.s32 %r1033, r0;}
	// end inline asm
	mov.b32 	%r1041, 4;
	// begin inline asm
	{  .reg .s32 r0;  .reg .pred p;  shfl.sync.up.b32 r0|p, %r1033, %r1041, %r1054, %r1056;  @p add.s32 r0, r0, %r1033;  mov.s32 %r1039, r0;}
	// end inline asm
	mov.b32 	%r1047, 8;
	// begin inline asm
	{  .reg .s32 r0;  .reg .pred p;  shfl.sync.up.b32 r0|p, %r1039, %r1047, %r1054, %r1056;  @p add.s32 r0, r0, %r1039;  mov.s32 %r1045, r0;}
	// end inline asm
	mov.b32 	%r1053, 16;
	// begin inline asm
	{  .reg .s32 r0;  .reg .pred p;  shfl.sync.up.b32 r0|p, %r1045, %r1053, %r1054, %r1056;  @p add.s32 r0, r0, %r1045;  mov.s32 %r1051, r0;}
	// end inline asm
	setp.ne.s32 	%p370, %r1026, 31;
	@%p370 bra 	$L__BB1_116;
	shl.b32 	%r1095, %r88, 2;
	add.s32 	%r1097, %r1078, %r1095;
	st.shared.u32 	[%r1097], %r1051;
$L__BB1_116:
	sub.s32 	%r1098, %r1051, %r1031;
	bar.sync 	0;
	ld.shared.v4.u32 	{%r1099, %r1100, %r1101, %r1102}, [_ZZN3cub18CUB_300001_SM_10006detail6select23DeviceSelectSweepKernelINS2_10policy_hubIiNS0_8NullTypeEiLb0ELNS0_10SelectImplE0EE10Policy1000EPiPS5_S9_S9_NS0_13ScanTileStateIiLb1EEE8LessThanS5_iNS2_19streaming_context_tIlLb1EEELS6_0EEEvT0_T1_T2_T3_T4_T5_T6_T7_iT8_NS1_7vsmem_tEE19static_temp_storage];
	add.s32 	%r1103, %r1100, %r1099;
	setp.eq.s32 	%p371, %r88, 2;
	selp.b32 	%r1104, %r1103, %r1099, %p371;
	add.s32 	%r1105, %r1103, %r1101;
	setp.eq.s32 	%p372, %r88, 3;
	selp.b32 	%r1106, %r1105, %r1104, %p372;
	add.s32 	%r1107, %r1105, %r1102;
	setp.eq.s32 	%p373, %r88, 4;
	selp.b32 	%r1108, %r1107, %r1106, %p373;
	ld.shared.v4.u32 	{%r1109, %r1110, %r1111, %r1112}, [_ZZN3cub18CUB_300001_SM_10006detail6select23DeviceSelectSweepKernelINS2_10policy_hubIiNS0_8NullTypeEiLb0ELNS0_10SelectImplE0EE10Policy1000EPiPS5_S9_S9_NS0_13ScanTileStateIiLb1EEE8LessThanS5_iNS2_19streaming_context_tIlLb1EEELS6_0EEEvT0_T1_T2_T3_T4_T5_T6_T7_iT8_NS1_7vsmem_tEE19static_temp_storage+16];
	add.s32 	%r1113, %r1107, %r1109;
	setp.eq.s32 	%p374, %r88, 5;
	selp.b32 	%r1114, %r1113, %r1108, %p374;
	add.s32 	%r1115, %r1113, %r1110;
	setp.eq.s32 	%p375, %r88, 6;
	selp.b32 	%r1116, %r1115, %r1114, %p375;
	add.s32 	%r1117, %r1115, %r1111;
	setp.eq.s32 	%p376, %r88, 7;
	selp.b32 	%r1118, %r1117, %r1116, %p376;
	add.s32 	%r1119, %r1117, %r1112;
	setp.eq.s32 	%p377, %r88, 8;
	selp.b32 	%r1120, %r1119, %r1118, %p377;
	ld.shared.v4.u32 	{%r1121, %r1122, %r1123, %r1124}, [_ZZN3cub18CUB_300001_SM_10006detail6select23DeviceSelectSweepKernelINS2_10policy_hubIiNS0_8NullTypeEiLb0ELNS0_10SelectImplE0EE10Policy1000EPiPS5_S9_S9_NS0_13ScanTileStateIiLb1EEE8LessThanS5_iNS2_19streaming_context_tIlLb1EEELS6_0EEEvT0_T1_T2_T3_T4_T5_T6_T7_iT8_NS1_7vsmem_tEE19static_temp_storage+32];
	add.s32 	%r1125, %r1119, %r1121;
	setp.eq.s32 	%p378, %r88, 9;
	selp.b32 	%r1126, %r1125, %r1120, %p378;
	add.s32 	%r1127, %r1125, %r1122;
	setp.eq.s32 	%p379, %r88, 10;
	selp.b32 	%r1128, %r1127, %r1126, %p379;
	add.s32 	%r1129, %r1127, %r1123;
	setp.eq.s32 	%p380, %r88, 11;
	selp.b32 	%r1130, %r1129, %r1128, %p380;
	add.s32 	%r120, %r1129, %r1124;
	setp.gt.u32 	%p381, %r1501, 31;
	setp.lt.u32 	%p382, %r1501, 32;
	setp.eq.s32 	%p383, %r1026, 0;
	selp.b32 	%r1131, 0, %r1098, %p383;
	add.s32 	%r1497, %r1130, %r1131;
	selp.b32 	%r122, %r1098, %r1497, %p382;
	@%p381 bra 	$L__BB1_132;
	setp.ne.s32 	%p384, %r1501, 0;
	mul.wide.s32 	%rd448, %r1484, 8;
	add.s64 	%rd54, %rd4, %rd448;
	@%p384 bra 	$L__BB1_119;
	st.shared.u32 	[_ZZN3cub18CUB_300001_SM_10006detail6select23DeviceSelectSweepKernelINS2_10policy_hubIiNS0_8NullTypeEiLb0ELNS0_10SelectImplE0EE10Policy1000EPiPS5_S9_S9_NS0_13ScanTileStateIiLb1EEE8LessThanS5_iNS2_19streaming_context_tIlLb1EEELS6_0EEEvT0_T1_T2_T3_T4_T5_T6_T7_iT8_NS1_7vsmem_tEE19static_temp_storage+76], %r120;
	add.s64 	%rd449, %rd54, 256;
	mov.b32 	%r1132, 100;
	// begin inline asm
	st.relaxed.gpu.v2.u32 [%rd449], {%r1132, %r120};
	// end inline asm
$L__BB1_119:
	not.b32 	%r1138, %r1501;
	add.s32 	%r1492, %r1484, %r1138;
	mov.b32 	%r1134, 585;
	// begin inline asm
	nanosleep.u32 %r1134;
	// end inline asm
	mul.wide.s32 	%rd451, %r1492, 8;
	add.s64 	%rd452, %rd4, %rd451;
	add.s64 	%rd450, %rd452, 256;
	// begin inline asm
	ld.relaxed.gpu.v2.u32 {%r1494, %r1486}, [%rd450];
	// end inline asm
	mov.b32 	%r1487, 754;
$L__BB1_120:
	setp.eq.s32 	%p385, %r1494, 99;
	mov.b32 	%r1139, -1;
	vote.sync.any.pred 	%p386, %p385, %r1139;
	not.pred 	%p387, %p386;
	@%p387 bra 	$L__BB1_122;
	shr.u32 	%r132, %r1487, 1;
	mul.lo.s32 	%r1309, %r1484, 16807;
	and.b32  	%r1484, %r1309, 2147483647;
	sub.s32 	%r1310, %r1487, %r132;
	add.s32 	%r1311, %r1310, 1;
	rem.u32 	%r1312, %r1484, %r1311;
	add.s32 	%r1306, %r1312, %r132;
	// begin inline asm
	nanosleep.u32 %r1306;
	// end inline asm
	// begin inline asm
	ld.relaxed.gpu.v2.u32 {%r1494, %r1486}, [%rd450];
	// end inline asm
	mov.u32 	%r1487, %r132;
	bra.uni 	$L__BB1_120;
$L__BB1_122:
	setp.eq.s32 	%p388, %r1494, 101;
	mov.b32 	%r1166, -1;
	vote.sync.ballot.b32 	%r1168, %p388, %r1166;
	// begin inline asm
	mov.u32 %r1141, %lanemask_ge;
	// end inline asm
	and.b32  	%r1169, %r1168, %r1141;
	or.b32  	%r1170, %r1169, -2147483648;
	add.s32 	%r1171, %r1170, -1;
	not.b32 	%r1172, %r1170;
	and.b32  	%r1173, %r1172, %r1171;
	popc.b32 	%r1145, %r1173;
	mov.b32 	%r1144, 1;
	// begin inline asm
	shfl.sync.down.b32 %r1142, %r1486, %r1144, %r1145, %r1166;
	// end inline asm
	setp.lt.s32 	%p390, %r1026, %r1145;
	selp.b32 	%r1174, %r1142, 0, %p390;
	add.s32 	%r1148, %r1174, %r1486;
	mov.b32 	%r1149, 2;
	// begin inline asm
	shfl.sync.down.b32 %r1147, %r1148, %r1149, %r1145, %r1166;
	// end inline asm
	add.s32 	%r137, %r1026, 2;
	setp.gt.s32 	%p391, %r137, %r1145;
	selp.b32 	%r1175, 0, %r1147, %p391;
	add.s32 	%r1153, %r1148, %r1175;
	mov.b32 	%r1154, 4;
	// begin inline asm
	shfl.sync.down.b32 %r1152, %r1153, %r1154, %r1145, %r1166;
	// end inline asm
	add.s32 	%r138, %r1026, 4;
	setp.gt.s32 	%p392, %r138, %r1145;
	selp.b32 	%r1176, 0, %r1152, %p392;
	add.s32 	%r1158, %r1153, %r1176;
	mov.b32 	%r1159, 8;
	// begin inline asm
	shfl.sync.down.b32 %r1157, %r1158, %r1159, %r1145, %r1166;
	// end inline asm
	add.s32 	%r139, %r1026, 8;
	setp.gt.s32 	%p393, %r139, %r1145;
	selp.b32 	%r1177, 0, %r1157, %p393;
	add.s32 	%r1163, %r1158, %r1177;
	mov.b32 	%r1164, 16;
	// begin inline asm
	shfl.sync.down.b32 %r1162, %r1163, %r1164, %r1145, %r1166;
	// end inline asm
	add.s32 	%r140, %r1026, 16;
	setp.gt.s32 	%p394, %r140, %r1145;
	selp.b32 	%r1178, 0, %r1162, %p394;
	add.s32 	%r1490, %r1163, %r1178;
	add.s64 	%rd56, %rd4, 256;
	mov.b32 	%r1488, 754;
$L__BB1_123:
	setp.ne.s32 	%p395, %r1494, 101;
	mov.b32 	%r1179, -1;
	vote.sync.all.pred 	%p396, %p395, %r1179;
	not.pred 	%p397, %p396;
	@%p397 bra 	$L__BB1_128;
	shr.u32 	%r1488, %r1488, 1;
	mul.wide.s32 	%rd553, %r1492, 8;
	add.s64 	%rd554, %rd56, %rd553;
	add.s64 	%rd552, %rd554, -256;
	// begin inline asm
	ld.relaxed.gpu.v2.u32 {%r1494, %r1495}, [%rd552];
	// end inline asm
	mov.u32 	%r1496, %r1488;
$L__BB1_125:
	setp.eq.s32 	%p457, %r1494, 99;
	mov.b32 	%r1260, -1;
	vote.sync.any.pred 	%p458, %p457, %r1260;
	not.pred 	%p459, %p458;
	@%p459 bra 	$L__BB1_127;
	shr.u32 	%r156, %r1496, 1;
	mul.lo.s32 	%r1302, %r1484, 16807;
	and.b32  	%r1484, %r1302, 2147483647;
	sub.s32 	%r1303, %r1496, %r156;
	add.s32 	%r1304, %r1303, 1;
	rem.u32 	%r1305, %r1484, %r1304;
	add.s32 	%r1299, %r1305, %r156;
	// begin inline asm
	nanosleep.u32 %r1299;
	// end inline asm
	// begin inline asm
	ld.relaxed.gpu.v2.u32 {%r1494, %r1495}, [%rd552];
	// end inline asm
	mov.u32 	%r1496, %r156;
	bra.uni 	$L__BB1_125;
$L__BB1_127:
	setp.eq.s32 	%p460, %r1494, 101;
	mov.b32 	%r1286, -1;
	vote.sync.ballot.b32 	%r1287, %p460, %r1286;
	and.b32  	%r1288, %r1287, %r1141;
	or.b32  	%r1289, %r1288, -2147483648;
	add.s32 	%r1290, %r1289, -1;
	not.b32 	%r1291, %r1289;
	and.b32  	%r1292, %r1291, %r1290;
	popc.b32 	%r1265, %r1292;
	mov.b32 	%r1264, 1;
	// begin inline asm
	shfl.sync.down.b32 %r1262, %r1495, %r1264, %r1265, %r1286;
	// end inline asm
	setp.lt.s32 	%p462, %r1026, %r1265;
	selp.b32 	%r1293, %r1262, 0, %p462;
	add.s32 	%r1268, %r1293, %r1495;
	mov.b32 	%r1269, 2;
	// begin inline asm
	shfl.sync.down.b32 %r1267, %r1268, %r1269, %r1265, %r1286;
	// end inline asm
	setp.gt.s32 	%p463, %r137, %r1265;
	selp.b32 	%r1294, 0, %r1267, %p463;
	add.s32 	%r1273, %r1268, %r1294;
	mov.b32 	%r1274, 4;
	// begin inline asm
	shfl.sync.down.b32 %r1272, %r1273, %r1274, %r1265, %r1286;
	// end inline asm
	setp.gt.s32 	%p464, %r138, %r1265;
	selp.b32 	%r1295, 0, %r1272, %p464;
	add.s32 	%r1278, %r1273, %r1295;
	mov.b32 	%r1279, 8;
	// begin inline asm
	shfl.sync.down.b32 %r1277, %r1278, %r1279, %r1265, %r1286;
	// end inline asm
	setp.gt.s32 	%p465, %r139, %r1265;
	selp.b32 	%r1296, 0, %r1277, %p465;
	add.s32 	%r1283, %r1278, %r1296;
	mov.b32 	%r1284, 16;
	// begin inline asm
	shfl.sync.down.b32 %r1282, %r1283, %r1284, %r1265, %r1286;
	// end inline asm
	setp.gt.s32 	%p466, %r140, %r1265;
	selp.b32 	%r1297, 0, %r1282, %p466;
	add.s32 	%r1298, %r1297, %r1490;
	add.s32 	%r1490, %r1298, %r1283;
	add.s32 	%r1492, %r1492, -32;
	bra.uni 	$L__BB1_123;
$L__BB1_128:
	setp.ne.s32 	%p398, %r1501, 0;
	@%p398 bra 	$L__BB1_130;
	add.s32 	%r1182, %r1490, %r120;
	add.s64 	%rd453, %rd54, 256;
	mov.b32 	%r1181, 101;
	// begin inline asm
	st.relaxed.gpu.v2.u32 [%rd453], {%r1181, %r1182};
	// end inline asm
	st.shared.u32 	[_ZZN3cub18CUB_300001_SM_10006detail6select23DeviceSelectSweepKernelINS2_10policy_hubIiNS0_8NullTypeEiLb0ELNS0_10SelectImplE0EE10Policy1000EPiPS5_S9_S9_NS0_13ScanTileStateIiLb1EEE8LessThanS5_iNS2_19streaming_context_tIlLb1EEELS6_0EEEvT0_T1_T2_T3_T4_T5_T6_T7_iT8_NS1_7vsmem_tEE19static_temp_storage+68], %r1490;
	st.shared.u32 	[_ZZN3cub18CUB_300001_SM_10006detail6select23DeviceSelectSweepKernelINS2_10policy_hubIiNS0_8NullTypeEiLb0ELNS0_10SelectImplE0EE10Policy1000EPiPS5_S9_S9_NS0_13ScanTileStateIiLb1EEE8LessThanS5_iNS2_19streaming_context_tIlLb1EEELS6_0EEEvT0_T1_T2_T3_T4_T5_T6_T7_iT8_NS1_7vsmem_tEE19static_temp_storage+72], %r1182;
$L__BB1_130:
	setp.ne.s32 	%p399, %r1026, 0;
	mov.u32 	%r1497, %r122;
	@%p399 bra 	$L__BB1_132;
	st.shared.u32 	[_ZZN3cub18CUB_300001_SM_10006detail6select23DeviceSelectSweepKernelINS2_10policy_hubIiNS0_8NullTypeEiLb0ELNS0_10SelectImplE0EE10Policy1000EPiPS5_S9_S9_NS0_13ScanTileStateIiLb1EEE8LessThanS5_iNS2_19streaming_context_tIlLb1EEELS6_0EEEvT0_T1_T2_T3_T4_T5_T6_T7_iT8_NS1_7vsmem_tEE19static_temp_storage+60], %r1490;
	mov.u32 	%r1497, %r1490;
$L__BB1_132:
	mov.u64 	%rd58, %rd205;
	bar.sync 	0;
	setp.eq.s32 	%p400, %r1501, 0;
	ld.shared.u32 	%r1183, [_ZZN3cub18CUB_300001_SM_10006detail6select23DeviceSelectSweepKernelINS2_10policy_hubIiNS0_8NullTypeEiLb0ELNS0_10SelectImplE0EE10Policy1000EPiPS5_S9_S9_NS0_13ScanTileStateIiLb1EEE8LessThanS5_iNS2_19streaming_context_tIlLb1EEELS6_0EEEvT0_T1_T2_T3_T4_T5_T6_T7_iT8_NS1_7vsmem_tEE19static_temp_storage+60];
	.pragma "used_bytes_mask 61680";
	ld.shared.v4.u32 	{%r1184, %r163, %r1185, %r164}, [_ZZN3cub18CUB_300001_SM_10006detail6select23DeviceSelectSweepKernelINS2_10policy_hubIiNS0_8NullTypeEiLb0ELNS0_10SelectImplE0EE10Policy1000EPiPS5_S9_S9_NS0_13ScanTileStateIiLb1EEE8LessThanS5_iNS2_19streaming_context_tIlLb1EEELS6_0EEEvT0_T1_T2_T3_T4_T5_T6_T7_iT8_NS1_7vsmem_tEE19static_temp_storage+64];
	selp.b32 	%r1186, 0, %r1183, %p400;
	add.s32 	%r165, %r1186, %r1497;
	add.s32 	%r166, %r165, %r104;
	add.s32 	%r167, %r105, %r165;
	add.s32 	%r168, %r106, %r165;
	add.s32 	%r169, %r107, %r165;
	add.s32 	%r170, %r108, %r165;
	add.s32 	%r171, %r109, %r165;
	add.s32 	%r172, %r110, %r165;
	add.s32 	%r173, %r111, %r165;
	add.s32 	%r174, %r112, %r165;
	add.s32 	%r175, %r113, %r165;
	add.s32 	%r176, %r114, %r165;
	add.s32 	%r177, %r115, %r165;
	add.s32 	%r178, %r116, %r165;
	add.s32 	%r179, %r117, %r165;
	setp.gt.s32 	%p401, %r164, 384;
	@%p401 bra 	$L__BB1_193;
	setp.lt.s32 	%p402, %r89, %r1;
	ld.param.u8 	%rs3, [%rd58];
	ld.param.u64 	%rd454, [%rd58+24];
	cvta.to.global.u64 	%rd59, %rd454;
	@%p402 bra 	$L__BB1_134;
	bra.uni 	$L__BB1_137;
$L__BB1_134:
	setp.ne.s16 	%p403, %rs3, 0;
	mov.b64 	%rd693, 0;
	@%p403 bra 	$L__BB1_136;
	ld.global.u64 	%rd693, [%rd59];
$L__BB1_136:
	cvt.s64.s32 	%rd456, %r165;
	add.s64 	%rd457, %rd693, %rd456;
	shl.b64 	%rd458, %rd457, 2;
	add.s64 	%rd459, %rd3, %rd458;
	st.global.u32 	[%rd459], %r89;
$L__BB1_137:
	setp.ge.s32 	%p404, %r90, %r1;
	@%p404 bra 	$L__BB1_141;
	setp.ne.s16 	%p405, %rs3, 0;
	mov.b64 	%rd694, 0;
	@%p405 bra 	$L__BB1_140;
	ld.global.u64 	%rd694, [%rd59];
$L__BB1_140:
	cvt.s64.s32 	%rd461, %r166;
	add.s64 	%rd462, %rd694, %rd461;
	shl.b64 	%rd463, %rd462, 2;
	add.s64 	%rd464, %rd3, %rd463;
	st.global.u32 	[%rd464], %r90;
$L__BB1_141:
	setp.ge.s32 	%p406, %r91, %r1;
	@%p406 bra 	$L__BB1_145;
	setp.ne.s16 	%p407, %rs3, 0;
	mov.b64 	%rd695, 0;
	@%p407 bra 	$L__BB1_144;
	ld.global.u64 	%rd695, [%rd59];
$L__BB1_144:
	cvt.s64.s32 	%rd466, %r167;
	add.s64 	%rd467, %rd695, %rd466;
	shl.b64 	%rd468, %rd467, 2;
	add.s64 	%rd469, %rd3, %rd468;
	st.global.u32 	[%rd469], %r91;
$L__BB1_145:
	setp.ge.s32 	%p408, %r92, %r1;
	@%p408 bra 	$L__BB1_149;
	setp.ne.s16 	%p409, %rs3, 0;
	mov.b64 	%rd696, 0;
	@%p409 bra 	$L__BB1_148;
	ld.global.u64 	%rd696, [%rd59];
$L__BB1_148:
	cvt.s64.s32 	%rd471, %r168;
	add.s64 	%rd472, %rd696, %rd471;
	shl.b64 	%rd473, %rd472, 2;
	add.s64 	%rd474, %rd3, %rd473;
	st.global.u32 	[%rd474], %r92;
$L__BB1_149:
	setp.ge.s32 	%p410, %r93, %r1;
	@%p410 bra 	$L__BB1_153;
	setp.ne.s16 	%p411, %rs3, 0;
	mov.b64 	%rd697, 0;
	@%p411 bra 	$L__BB1_152;
	ld.global.u64 	%rd697, [%rd59];
$L__BB1_152:
	cvt.s64.s32 	%rd476, %r169;
	add.s64 	%rd477, %rd697, %rd476;
	shl.b64 	%rd478, %rd477, 2;
	add.s64 	%rd479, %rd3, %rd478;
	st.global.u32 	[%rd479], %r93;
$L__BB1_153:
	setp.ge.s32 	%p412, %r94, %r1;
	@%p412 bra 	$L__BB1_157;
	setp.ne.s16 	%p413, %rs3, 0;
	mov.b64 	%rd698, 0;
	@%p413 bra 	$L__BB1_156;
	ld.global.u64 	%rd698, [%rd59];
$L__BB1_156:
	cvt.s64.s32 	%rd481, %r170;
	add.s64 	%rd482, %rd698, %rd481;
	shl.b64 	%rd483, %rd482, 2;
	add.s64 	%rd484, %rd3, %rd483;
	st.global.u32 	[%rd484], %r94;
$L__BB1_157:
	setp.ge.s32 	%p414, %r95, %r1;
	@%p414 bra 	$L__BB1_161;
	setp.ne.s16 	%p415, %rs3, 0;
	mov.b64 	%rd699, 0;
	@%p415 bra 	$L__BB1_160;
	ld.global.u64 	%rd699, [%rd59];
$L__BB1_160:
	cvt.s64.s32 	%rd486, %r171;
	add.s64 	%rd487, %rd699, %rd486;
	shl.b64 	%rd488, %rd487, 2;
	add.s64 	%rd489, %rd3, %rd488;
	st.global.u32 	[%rd489], %r95;
$L__BB1_161:
	setp.ge.s32 	%p416, %r96, %r1;
	@%p416 bra 	$L__BB1_165;
	setp.ne.s16 	%p417, %rs3, 0;
	mov.b64 	%rd700, 0;
	@%p417 bra 	$L__BB1_164;
	ld.global.u64 	%rd700, [%rd59];
$L__BB1_164:
	cvt.s64.s32 	%rd491, %r172;
	add.s64 	%rd492, %rd700, %rd491;
	shl.b64 	%rd493, %rd492, 2;
	add.s64 	%rd494, %rd3, %rd493;
	st.global.u32 	[%rd494], %r96;
$L__BB1_165:
	setp.ge.s32 	%p418, %r97, %r1;
	@%p418 bra 	$L__BB1_169;
	setp.ne.s16 	%p419, %rs3, 0;
	mov.b64 	%rd701, 0;
	@%p419 bra 	$L__BB1_168;
	ld.global.u64 	%rd701, [%rd59];
$L__BB1_168:
	cvt.s64.s32 	%rd496, %r173;
	add.s64 	%rd497, %rd701, %rd496;
	shl.b64 	%rd498, %rd497, 2;
	add.s64 	%rd499, %rd3, %rd498;
	st.global.u32 	[%rd499], %r97;
$L__BB1_169:
	setp.ge.s32 	%p420, %r98, %r1;
	@%p420 bra 	$L__BB1_173;
	setp.ne.s16 	%p421, %rs3, 0;
	mov.b64 	%rd702, 0;
	@%p421 bra 	$L__BB1_172;
	ld.global.u64 	%rd702, [%rd59];
$L__BB1_172:
	cvt.s64.s32 	%rd501, %r174;
	add.s64 	%rd502, %rd702, %rd501;
	shl.b64 	%rd503, %rd502, 2;
	add.s64 	%rd504, %rd3, %rd503;
	st.global.u32 	[%rd504], %r98;
$L__BB1_173:
	setp.ge.s32 	%p422, %r99, %r1;
	@%p422 bra 	$L__BB1_177;
	setp.ne.s16 	%p423, %rs3, 0;
	mov.b64 	%rd703, 0;
	@%p423 bra 	$L__BB1_176;
	ld.global.u64 	%rd703, [%rd59];
$L__BB1_176:
	cvt.s64.s32 	%rd506, %r175;
	add.s64 	%rd507, %rd703, %rd506;
	shl.b64 	%rd508, %rd507, 2;
	add.s64 	%rd509, %rd3, %rd508;
	st.global.u32 	[%rd509], %r99;
$L__BB1_177:
	setp.ge.s32 	%p424, %r100, %r1;
	@%p424 bra 	$L__BB1_181;
	setp.ne.s16 	%p425, %rs3, 0;
	mov.b64 	%rd704, 0;
	@%p425 bra 	$L__BB1_180;
	ld.global.u64 	%rd704, [%rd59];
$L__BB1_180:
	cvt.s64.s32 	%rd511, %r176;
	add.s64 	%rd512, %rd704, %rd511;
	shl.b64 	%rd513, %rd512, 2;
	add.s64 	%rd514, %rd3, %rd513;
	st.global.u32 	[%rd514], %r100;
$L__BB1_181:
	setp.ge.s32 	%p426, %r101, %r1;
	@%p426 bra 	$L__BB1_185;
	setp.ne.s16 	%p427, %rs3, 0;
	mov.b64 	%rd705, 0;
	@%p427 bra 	$L__BB1_184;
	ld.global.u64 	%rd705, [%rd59];
$L__BB1_184:
	cvt.s64.s32 	%rd516, %r177;
	add.s64 	%rd517, %rd705, %rd516;
	shl.b64 	%rd518, %rd517, 2;
	add.s64 	%rd519, %rd3, %rd518;
	st.global.u32 	[%rd519], %r101;
$L__BB1_185:
	setp.ge.s32 	%p428, %r102, %r1;
	@%p428 bra 	$L__BB1_189;
	setp.ne.s16 	%p429, %rs3, 0;
	mov.b64 	%rd706, 0;
	@%p429 bra 	$L__BB1_188;
	ld.global.u64 	%rd706, [%rd59];
$L__BB1_188:
	cvt.s64.s32 	%rd521, %r178;
	add.s64 	%rd522, %rd706, %rd521;
	shl.b64 	%rd523, %rd522, 2;
	add.s64 	%rd524, %rd3, %rd523;
	st.global.u32 	[%rd524], %r102;
$L__BB1_189:
	setp.ge.s32 	%p430, %r103, %r1;
	@%p430 bra 	$L__BB1_545;
	setp.ne.s16 	%p431, %rs3, 0;
	mov.b64 	%rd707, 0;
	@%p431 bra 	$L__BB1_192;
	ld.global.u64 	%rd707, [%rd59];
$L__BB1_192:
	cvt.s64.s32 	%rd526, %r179;
	add.s64 	%rd527, %rd707, %rd526;
	shl.b64 	%rd528, %rd527, 2;
	add.s64 	%rd529, %rd3, %rd528;
	st.global.u32 	[%rd529], %r103;
	bra.uni 	$L__BB1_545;
$L__BB1_193:
	setp.ge.s32 	%p432, %r89, %r1;
	bar.sync 	0;
	@%p432 bra 	$L__BB1_195;
	sub.s32 	%r1187, %r165, %r163;
	shl.b32 	%r1188, %r1187, 2;
	mov.u32 	%r1189, _ZZN3cub18CUB_300001_SM_10006detail6select23DeviceSelectSweepKernelINS2_10policy_hubIiNS0_8NullTypeEiLb0ELNS0_10SelectImplE0EE10Policy1000EPiPS5_S9_S9_NS0_13ScanTileStateIiLb1EEE8LessThanS5_iNS2_19streaming_context_tIlLb1EEELS6_0EEEvT0_T1_T2_T3_T4_T5_T6_T7_iT8_NS1_7vsmem_tEE19static_temp_storage;
	add.s32 	%r1190, %r1189, %r1188;
	st.shared.u32 	[%r1190], %r89;
$L__BB1_195:
	setp.ge.s32 	%p433, %r90, %r1;
	@%p433 bra 	$L__BB1_197;
	sub.s32 	%r1191, %r166, %r163;
	shl.b32 	%r1192, %r1191, 2;
	mov.u32 	%r1193, _ZZN3cub18CUB_300001_SM_10006detail6select23DeviceSelectSweepKernelINS2_10policy_hubIiNS0_8NullTypeEiLb0ELNS0_10SelectImplE0EE10Policy1000EPiPS5_S9_S9_NS0_13ScanTileStateIiLb1EEE8LessThanS5_iNS2_19streaming_context_tIlLb1EEELS6_0EEEvT0_T1_T2_T3_T4_T5_T6_T7_iT8_NS1_7vsmem_tEE19static_temp_storage;
	add.s32 	%r1194, %r1193, %r1192;
	st.shared.u32 	[%r1194], %r90;
$L__BB1_197:
	setp.ge.s32 	%p434, %r91, %r1;
	@%p434 bra 	$L__BB1_199;
	sub.s32 	%r1195, %r167, %r163;
	shl.b32 	%r1196, %r1195, 2;
	mov.u32 	%r1197, _ZZN3cub18CUB_300001_SM_10006detail6select23DeviceSelectSweepKernelINS2_10policy_hubIiNS0_8NullTypeEiLb0ELNS0_10SelectImplE0EE10Policy1000EPiPS5_S9_S9_NS0_13ScanTileStateIiLb1EEE8LessThanS5_iNS2_19streaming_context_tIlLb1EEELS6_0EEEvT0_T1_T2_T3_T4_T5_T6_T7_iT8_NS1_7vsmem_tEE19static_temp_storage;
	add.s32 	%r1198, %r1197, %r1196;
	st.shared.u32 	[%r1198], %r91;
$L__BB1_199:
	setp.ge.s32 	%p435, %r92, %r1;
	@%p435 bra 	$L__BB1_201;
	sub.s32 	%r1199, %r168, %r163;
	shl.b32 	%r1200, %r1199, 2;
	mov.u32 	%r1201, _ZZN3cub18CUB_300001_SM_10006detail6select23DeviceSelectSweepKernelINS2_10policy_hubIiNS0_8NullTypeEiLb0ELNS0_10SelectImplE0EE10Policy1000EPiPS5_S9_S9_NS0_13ScanTileStateIiLb1EEE8LessThanS5_iNS2_19streaming_context_tIlLb1EEELS6_0EEEvT0_T1_T2_T3_T4_T5_T6_T7_iT8_NS1_7vsmem_tEE19static_temp_storage;
	add.s32 	%r1202, %r1201, %r1200;
	st.shared.u32 	[%r1202], %r92;
$L__BB1_201:
	setp.ge.s32 	%p436, %r93, %r1;
	@%p436 bra 	$L__BB1_203;
	sub.s32 	%r1203, %r169, %r163;
	shl.b32 	%r1204, %r1203, 2;
	mov.u32 	%r1205, _ZZN3cub18CUB_300001_SM_10006detail6select23DeviceSelectSweepKernelINS2_10policy_hubIiNS0_8NullTypeEiLb0ELNS0_10SelectImplE0EE10Policy1000EPiPS5_S9_S9_NS0_13ScanTileStateIiLb1EEE8LessThanS5_iNS2_19streaming_context_tIlLb1EEELS6_0EEEvT0_T1_T2_T3_T4_T5_T6_T7_iT8_NS1_7vsmem_tEE19static_temp_storage;
	add.s32 	%r1206, %r1205, %r1204;
	st.shared.u32 	[%r1206], %r93;
$L__BB1_203:
	setp.ge.s32 	%p437, %r94, %r1;
	@%p437 bra 	$L__BB1_205;
	sub.s32 	%r1207, %r170, %r163;
	shl.b32 	%r1208, %r1207, 2;
	mov.u32 	%r1209, _ZZN3cub18CUB_300001_SM_10006detail6select23DeviceSelectSweepKernelINS2_10policy_hubIiNS0_8NullTypeEiLb0ELNS0_10SelectImplE0EE10Policy1000EPiPS5_S9_S9_NS0_13ScanTileStateIiLb1EEE8LessThanS5_iNS2_19streaming_context_tIlLb1EEELS6_0EEEvT0_T1_T2_T3_T4_T5_T6_T7_iT8_NS1_7vsmem_tEE19static_temp_storage;
	add.s32 	%r1210, %r1209, %r1208;
	st.shared.u32 	[%r1210], %r94;
$L__BB1_205:
	setp.ge.s32 	%p438, %r95, %r1;
	@%p438 bra 	$L__BB1_207;
	sub.s32 	%r1211, %r171, %r163;
	shl.b32 	%r1212, %r1211, 2;
	mov.u32 	%r1213, _ZZN3cub18CUB_300001_SM_10006detail6select23DeviceSelectSweepKernelINS2_10policy_hubIiNS0_8NullTypeEiLb0ELNS0_10SelectImplE0EE10Policy1000EPiPS5_S9_S9_NS0_13ScanTileStateIiLb1EEE8LessThanS5_iNS2_19streaming_context_tIlLb1EEELS6_0EEEvT0_T1_T2_T3_T4_T5_T6_T7_iT8_NS1_7vsmem_tEE19static_temp_storage;
	add.s32 	%r1214, %r1213, %r1212;
	st.shared.u32 	[%r1214], %r95;
$L__BB1_207:
	setp.ge.s32 	%p439, %r96, %r1;
	@%p439 bra 	$L__BB1_209;
	sub.s32 	%r1215, %r172, %r163;
	shl.b32 	%r1216, %r1215, 2;
	mov.u32 	%r1217, _ZZN3cub18CUB_300001_SM_10006detail6select23DeviceSelectSweepKernelINS2_10policy_hubIiNS0_8NullTypeEiLb0ELNS0_10SelectImplE0EE10Policy1000EPiPS5_S9_S9_NS0_13ScanTileStateIiLb1EEE8LessThanS5_iNS2_19streaming_context_tIlLb1EEELS6_0EEEvT0_T1_T2_T3_T4_T5_T6_T7_iT8_NS1_7vsmem_tEE19static_temp_storage;
	add.s32 	%r1218, %r1217, %r1216;
	st.shared.u32 	[%r1218], %r96;
$L__BB1_209:
	setp.ge.s32 	%p440, %r97, %r1;
	@%p440 bra 	$L__BB1_211;
	sub.s32 	%r1219, %r173, %r163;
	shl.b32 	%r1220, %r1219, 2;
	mov.u32 	%r1221, _ZZN3cub18CUB_300001_SM_10006detail6select23DeviceSelectSweepKernelINS2_10policy_hubIiNS0_8NullTypeEiLb0ELNS0_10SelectImplE0EE10Policy1000EPiPS5_S9_S9_NS0_13ScanTileStateIiLb1EEE8LessThanS5_iNS2_19streaming_context_tIlLb1EEELS6_0EEEvT0_T1_T2_T3_T4_T5_T6_T7_iT8_NS1_7vsmem_tEE19static_temp_storage;
	add.s32 	%r1222, %r1221, %r1220;
	st.shared.u32 	[%r1222], %r97;
$L__BB1_211:
	setp.ge.s32 	%p441, %r98, %r1;
	@%p441 bra 	$L__BB1_213;
	sub.s32 	%r1223, %r174, %r163;
	shl.b32 	%r1224, %r1223, 2;
	mov.u32 	%r1225, _ZZN3cub18CUB_300001_SM_10006detail6select23DeviceSelectSweepKernelINS2_10policy_hubIiNS0_8NullTypeEiLb0ELNS0_10SelectImplE0EE10Policy1000EPiPS5_S9_S9_NS0_13ScanTileStateIiLb1EEE8LessThanS5_iNS2_19streaming_context_tIlLb1EEELS6_0EEEvT0_T1_T2_T3_T4_T5_T6_T7_iT8_NS1_7vsmem_tEE19static_temp_storage;
	add.s32 	%r1226, %r1225, %r1224;
	st.shared.u32 	[%r1226], %r98;
$L__BB1_213:
	setp.ge.s32 	%p442, %r99, %r1;
	@%p442 bra 	$L__BB1_215;
	sub.s32 	%r1227, %r175, %r163;
	shl.b32 	%r1228, %r1227, 2;
	mov.u32 	%r1229, _ZZN3cub18CUB_300001_SM_10006detail6select23DeviceSelectSweepKernelINS2_10policy_hubIiNS0_8NullTypeEiLb0ELNS0_10SelectImplE0EE10Policy1000EPiPS5_S9_S9_NS0_13ScanTileStateIiLb1EEE8LessThanS5_iNS2_19streaming_context_tIlLb1EEELS6_0EEEvT0_T1_T2_T3_T4_T5_T6_T7_iT8_NS1_7vsmem_tEE19static_temp_storage;
	add.s32 	%r1230, %r1229, %r1228;
	st.shared.u32 	[%r1230], %r99;
$L__BB1_215:
	setp.ge.s32 	%p443, %r100, %r1;
	@%p443 bra 	$L__BB1_217;
	sub.s32 	%r1231, %r176, %r163;
	shl.b32 	%r1232, %r1231, 2;
	mov.u32 	%r1233, _ZZN3cub18CUB_300001_SM_10006detail6select23DeviceSelectSweepKernelINS2_10policy_hubIiNS0_8NullTypeEiLb0ELNS0_10SelectImplE0EE10Policy1000EPiPS5_S9_S9_NS0_13ScanTileStateIiLb1EEE8LessThanS5_iNS2_19streaming_context_tIlLb1EEELS6_0EEEvT0_T1_T2_T3_T4_T5_T6_T7_iT8_NS1_7vsmem_tEE19static_temp_storage;
	add.s32 	%r1234, %r1233, %r1232;
	st.shared.u32 	[%r1234], %r100;
$L__BB1_217:
	setp.ge.s32 	%p444, %r101, %r1;
	@%p444 bra 	$L__BB1_219;
	sub.s32 	%r1235, %r177, %r163;
	shl.b32 	%r1236, %r1235, 2;
	mov.u32 	%r1237, _ZZN3cub18CUB_300001_SM_10006detail6select23DeviceSelectSweepKernelINS2_10policy_hubIiNS0_8NullTypeEiLb0ELNS0_10SelectImplE0EE10Policy1000EPiPS5_S9_S9_NS0_13ScanTileStateIiLb1EEE8LessThanS5_iNS2_19streaming_context_tIlLb1EEELS6_0EEEvT0_T1_T2_T3_T4_T5_T6_T7_iT8_NS1_7vsmem_tEE19static_temp_storage;
	add.s32 	%r1238, %r1237, %r1236;
	st.shared.u32 	[%r1238], %r101;
$L__BB1_219:
	setp.ge.s32 	%p445, %r102, %r1;
	@%p445 bra 	$L__BB1_221;
	sub.s32 	%r1239, %r178, %r163;
	shl.b32 	%r1240, %r1239, 2;
	mov.u32 	%r1241, _ZZN3cub18CUB_300001_SM_10006detail6select23DeviceSelectSweepKernelINS2_10policy_hubIiNS0_8NullTypeEiLb0ELNS0_10SelectImplE0EE10Policy1000EPiPS5_S9_S9_NS0_13ScanTileStateIiLb1EEE8LessThanS5_iNS2_19streaming_context_tIlLb1EEELS6_0EEEvT0_T1_T2_T3_T4_T5_T6_T7_iT8_NS1_7vsmem_tEE19static_temp_storage;
	add.s32 	%r1242, %r1241, %r1240;
	st.shared.u32 	[%r1242], %r102;
$L__BB1_221:
	setp.ge.s32 	%p446, %r103, %r1;
	@%p446 bra 	$L__BB1_223;
	sub.s32 	%r1243, %r179, %r163;
	shl.b32 	%r1244, %r1243, 2;
	mov.u32 	%r1245, _ZZN3cub18CUB_300001_SM_10006detail6select23DeviceSelectSweepKernelINS2_10policy_hubIiNS0_8NullTypeEiLb0ELNS0_10SelectImplE0EE10Policy1000EPiPS5_S9_S9_NS0_13ScanTileStateIiLb1EEE8LessThanS5_iNS2_19streaming_context_tIlLb1EEELS6_0EEEvT0_T1_T2_T3_T4_T5_T6_T7_iT8_NS1_7vsmem_tEE19static_temp_storage;
	add.s32 	%r1246, %r1245, %r1244;
	st.shared.u32 	[%r1246], %r103;
$L__BB1_223:
	bar.sync 	0;
	setp.ge.s32 	%p447, %r1501, %r164;
	@%p447 bra 	$L__BB1_545;
	ld.param.u8 	%rs4, [%rd58];
	ld.param.u64 	%rd530, [%rd58+24];
	cvta.to.global.u64 	%rd60, %rd530;
	not.b32 	%r1247, %r1501;
	add.s32 	%r180, %r164, %r1247;
	mul.hi.u32 	%r1248, %r180, -1431655765;
	shr.u32 	%r1249, %r1248, 8;
	add.s32 	%r181, %r1249, 1;
	and.b32  	%r1250, %r1249, 3;
	setp.eq.s32 	%p448, %r1250, 3;
	@%p448 bra 	$L__BB1_229;
	and.b32  	%r1251, %r181, 3;
	add.s32 	%r1500, %r163, %r1501;
	shl.b32 	%r1252, %r1501, 2;
	mov.u32 	%r1253, _ZZN3cub18CUB_300001_SM_10006detail6select23DeviceSelectSweepKernelINS2_10policy_hubIiNS0_8NullTypeEiLb0ELNS0_10SelectImplE0EE10Policy1000EPiPS5_S9_S9_NS0_13ScanTileStateIiLb1EEE8LessThanS5_iNS2_19streaming_context_tIlLb1EEELS6_0EEEvT0_T1_T2_T3_T4_T5_T6_T7_iT8_NS1_7vsmem_tEE19static_temp_storage;
	add.s32 	%r1499, %r1253, %r1252;
	neg.s32 	%r1498, %r1251;
	mad.lo.s32 	%r1501, %r1251, 384, %r1501;
$L__BB1_226:
	.pragma "nounroll";
	setp.ne.s16 	%p449, %rs4, 0;
	ld.shared.u32 	%r189, [%r1499];
	mov.b64 	%rd688, 0;
	@%p449 bra 	$L__BB1_228;
	ld.global.u64 	%rd688, [%rd60];
$L__BB1_228:
	cvt.s64.s32 	%rd532, %r1500;
	add.s64 	%rd533, %rd688, %rd532;
	shl.b64 	%rd534, %rd533, 2;
	add.s64 	%rd535, %rd3, %rd534;
	st.global.u32 	[%rd535], %r189;
	add.s32 	%r1500, %r1500, 384;
	add.s32 	%r1499, %r1499, 1536;
	add.s32 	%r1498, %r1498, 1;
	setp.ne.s32 	%p450, %r1498, 0;
	@%p450 bra 	$L__BB1_226;
$L__BB1_229:
	setp.lt.u32 	%p451, %r180, 1152;
	@%p451 bra 	$L__BB1_545;
	add.s32 	%r1503, %r163, %r1501;
	shl.b32 	%r1254, %r1501, 2;
	mov.u32 	%r1255, _ZZN3cub18CUB_300001_SM_10006detail6select23DeviceSelectSweepKernelINS2_10policy_hubIiNS0_8NullTypeEiLb0ELNS0_10SelectImplE0EE10Policy1000EPiPS5_S9_S9_NS0_13ScanTileStateIiLb1EEE8LessThanS5_iNS2_19streaming_context_tIlLb1EEELS6_0EEEvT0_T1_T2_T3_T4_T5_T6_T7_iT8_NS1_7vsmem_tEE19static_temp_storage;
	add.s32 	%r1256, %r1254, %r1255;
	add.s32 	%r1502, %r1256, 3072;
$L__BB1_231:
	setp.ne.s16 	%p452, %rs4, 0;
	cvt.s64.s32 	%rd63, %r1503;
	ld.shared.u32 	%r199, [%r1502+-3072];
	mov.b64 	%rd689, 0;
	@%p452 bra 	$L__BB1_233;
	ld.global.u64 	%rd689, [%rd60];
$L__BB1_233:
	setp.ne.s16 	%p453, %rs4, 0;
	add.s64 	%rd538, %rd689, %rd63;
	shl.b64 	%rd539, %rd538, 2;
	add.s64 	%rd540, %rd3, %rd539;
	st.global.u32 	[%rd540], %r199;
	ld.shared.u32 	%r200, [%r1502+-1536];
	mov.b64 	%rd690, 0;
	@%p453 bra 	$L__BB1_235;
	ld.global.u64 	%rd690, [%rd60];
$L__BB1_235:
	setp.ne.s16 	%p454, %rs4, 0;
	add.s64 	%rd542, %rd690, %rd63;
	shl.b64 	%rd543, %rd542, 2;
	add.s64 	%rd544, %rd3, %rd543;
	st.global.u32 	[%rd544+1536], %r200;
	ld.shared.u32 	%r201, [%r1502];
	mov.b64 	%rd691, 0;
	@%p454 bra 	$L__BB1_237;
	ld.global.u64 	%rd691, [%rd60];
$L__BB1_237:
	setp.ne.s16 	%p455, %rs4, 0;
	add.s64 	%rd546, %rd691, %rd63;
	shl.b64 	%rd547, %rd546, 2;
	add.s64 	%rd548, %rd3, %rd547;
	st.global.u32 	[%rd548+3072], %r201;
	ld.shared.u32 	%r202, [%r1502+1536];
	mov.b64 	%rd692, 0;
	@%p455 bra 	$L__BB1_239;
	ld.global.u64 	%rd692, [%rd60];
$L__BB1_239:
	cvt.u32.u64 	%r1257, %rd63;
	add.s64 	%rd549, %rd692, %rd63;
	shl.b64 	%rd550, %rd549, 2;
	add.s64 	%rd551, %rd3, %rd550;
	st.global.u32 	[%rd551+4608], %r202;
	add.s32 	%r1501, %r1501, 1536;
	add.s32 	%r1503, %r1257, 1536;
	add.s32 	%r1502, %r1502, 6144;
	setp.lt.s32 	%p456, %r1501, %r164;
	@%p456 bra 	$L__BB1_231;
	bra.uni 	$L__BB1_545;
$L__BB1_240:
	ld.param.u32 	%r1476, [_ZN3cub18CUB_300001_SM_10006detail6select23DeviceSelectSweepKernelINS2_10policy_hubIiNS0_8NullTypeEiLb0ELNS0_10SelectImplE0EE10Policy1000EPiPS5_S9_S9_NS0_13ScanTileStateIiLb1EEE8LessThanS5_iNS2_19streaming_context_tIlLb1EEELS6_0EEEvT0_T1_T2_T3_T4_T5_T6_T7_iT8_NS1_7vsmem_tE_param_7];
	sub.s32 	%r206, %r1476, %r3;
	setp.ne.s32 	%p32, %r1484, 0;
	@%p32 bra 	$L__BB1_381;
	ld.param.u8 	%rs30, [%rd1];
	setp.eq.s16 	%p205, %rs30, 0;
	ld.param.u64 	%rd324, [%rd1+16];
	selp.b64 	%rd325, %rd324, 0, %p205;
	cvt.u64.u32 	%rd326, %r3;
	add.s64 	%rd327, %rd325, %rd326;
	mov.u32 	%r1522, %tid.x;
	and.b32  	%r817, %r1522, 31;
	and.b32  	%r818, %r1522, 992;
	mul.lo.s32 	%r819, %r818, 15;
	or.b32  	%r208, %r819, %r817;
	setp.ge.s32 	%p206, %r208, %r206;
	cvt.u64.u32 	%rd328, %r208;
	add.s64 	%rd329, %rd327, %rd328;
	shl.b64 	%rd330, %rd329, 2;
	add.s64 	%rd102, %rd2, %rd330;
	@%p206 bra 	$L__BB1_243;
	ld.global.u32 	%r1505, [%rd102];
$L__BB1_243:
	add.s32 	%r821, %r208, 32;
	setp.ge.s32 	%p207, %r821, %r206;
	@%p207 bra 	$L__BB1_245;
	ld.global.u32 	%r1506, [%rd102+128];
$L__BB1_245:
	add.s32 	%r823, %r208, 64;
	setp.ge.s32 	%p208, %r823, %r206;
	@%p208 bra 	$L__BB1_247;
	ld.global.u32 	%r1507, [%rd102+256];
$L__BB1_247:
	add.s32 	%r825, %r208, 96;
	setp.ge.s32 	%p209, %r825, %r206;
	@%p209 bra 	$L__BB1_249;
	ld.global.u32 	%r1508, [%rd102+384];
$L__BB1_249:
	add.s32 	%r827, %r208, 128;
	setp.ge.s32 	%p210, %r827, %r206;
	@%p210 bra 	$L__BB1_251;
	ld.global.u32 	%r1509, [%rd102+512];
$L__BB1_251:
	add.s32 	%r829, %r208, 160;
	setp.ge.s32 	%p211, %r829, %r206;
	@%p211 bra 	$L__BB1_253;
	ld.global.u32 	%r1510, [%rd102+640];
$L__BB1_253:
	add.s32 	%r831, %r208, 192;
	setp.ge.s32 	%p212, %r831, %r206;
	@%p212 bra 	$L__BB1_255;
	ld.global.u32 	%r1511, [%rd102+768];
$L__BB1_255:
	add.s32 	%r833, %r208, 224;
	setp.ge.s32 	%p213, %r833, %r206;
	@%p213 bra 	$L__BB1_257;
	ld.global.u32 	%r1512, [%rd102+896];
$L__BB1_257:
	add.s32 	%r835, %r208, 256;
	setp.ge.s32 	%p214, %r835, %r206;
	@%p214 bra 	$L__BB1_259;
	ld.global.u32 	%r1513, [%rd102+1024];
$L__BB1_259:
	add.s32 	%r837, %r208, 288;
	setp.ge.s32 	%p215, %r837, %r206;
	@%p215 bra 	$L__BB1_261;
	ld.global.u32 	%r1514, [%rd102+1152];
$L__BB1_261:
	add.s32 	%r839, %r208, 320;
	setp.ge.s32 	%p216, %r839, %r206;
	@%p216 bra 	$L__BB1_263;
	ld.global.u32 	%r1515, [%rd102+1280];
$L__BB1_263:
	add.s32 	%r841, %r208, 352;
	setp.ge.s32 	%p217, %r841, %r206;
	@%p217 bra 	$L__BB1_265;
	ld.global.u32 	%r1516, [%rd102+1408];
$L__BB1_265:
	add.s32 	%r843, %r208, 384;
	setp.ge.s32 	%p218, %r843, %r206;
	@%p218 bra 	$L__BB1_267;
	ld.global.u32 	%r1517, [%rd102+1536];
$L__BB1_267:
	add.s32 	%r845, %r208, 416;
	setp.ge.s32 	%p219, %r845, %r206;
	@%p219 bra 	$L__BB1_269;
	ld.global.u32 	%r1518, [%rd102+1664];
$L__BB1_269:
	add.s32 	%r847, %r208, 448;
	setp.ge.s32 	%p220, %r847, %r206;
	@%p220 bra 	$L__BB1_271;
	ld.global.u32 	%r1519, [%rd102+1792];
$L__BB1_271:
	// begin inline asm
	mov.u32 %r848, %laneid;
	// end inline asm
	shr.u32 	%r240, %r1522, 5;
	mad.lo.s32 	%r879, %r240, 480, %r848;
	shl.b32 	%r880, %r879, 2;
	mov.u32 	%r881, _ZZN3cub18CUB_300001_SM_10006detail6select23DeviceSelectSweepKernelINS2_10policy_hubIiNS0_8NullTypeEiLb0ELNS0_10SelectImplE0EE10Policy1000EPiPS5_S9_S9_NS0_13ScanTileStateIiLb1EEE8LessThanS5_iNS2_19streaming_context_tIlLb1EEELS6_0EEEvT0_T1_T2_T3_T4_T5_T6_T7_iT8_NS1_7vsmem_tEE19static_temp_storage;
	add.s32 	%r882, %r881, %r880;
	st.shared.u32 	[%r882], %r1505;
	st.shared.u32 	[%r882+128], %r1506;
	st.shared.u32 	[%r882+256], %r1507;
	st.shared.u32 	[%r882+384], %r1508;
	st.shared.u32 	[%r882+512], %r1509;
	st.shared.u32 	[%r882+640], %r1510;
	st.shared.u32 	[%r882+768], %r1511;
	st.shared.u32 	[%r882+896], %r1512;
	st.shared.u32 	[%r882+1024], %r1513;
	st.shared.u32 	[%r882+1152], %r1514;
	st.shared.u32 	[%r882+1280], %r1515;
	st.shared.u32 	[%r882+1408], %r1516;
	st.shared.u32 	[%r882+1536], %r1517;
	st.shared.u32 	[%r882+1664], %r1518;
	st.shared.u32 	[%r882+1792], %r1519;
	bar.warp.sync 	-1;
	mad.lo.s32 	%r883, %r848, 56, %r882;
	ld.shared.u32 	%r884, [%r883];
	ld.shared.u32 	%r885, [%r883+4];
	ld.shared.u32 	%r886, [%r883+8];
	ld.shared.u32 	%r887, [%r883+12];
	ld.shared.u32 	%r888, [%r883+16];
	ld.shared.u32 	%r889, [%r883+20];
	ld.shared.u32 	%r890, [%r883+24];
	ld.shared.u32 	%r891, [%r883+28];
	ld.shared.u32 	%r892, [%r883+32];
	ld.shared.u32 	%r893, [%r883+36];
	ld.shared.u32 	%r894, [%r883+40];
	ld.shared.u32 	%r895, [%r883+44];
	ld.shared.u32 	%r896, [%r883+48];
	ld.shared.u32 	%r897, [%r883+52];
	ld.shared.u32 	%r898, [%r883+56];
	mul.lo.s32 	%r899, %r1522, 15;
	setp.ge.s32 	%p221, %r899, %r206;
	setp.lt.s32 	%p222, %r884, %r1;
	or.pred  	%p1, %p221, %p222;
	selp.u32 	%r256, 1, 0, %p1;
	add.s32 	%r900, %r899, 1;
	setp.ge.s32 	%p223, %r900, %r206;
	setp.lt.s32 	%p224, %r885, %r1;
	or.pred  	%p2, %p223, %p224;
	selp.u32 	%r901, 1, 0, %p2;
	add.s32 	%r902, %r899, 2;
	setp.ge.s32 	%p225, %r902, %r206;
	setp.lt.s32 	%p226, %r886, %r1;
	or.pred  	%p3, %p225, %p226;
	selp.u32 	%r903, 1, 0, %p3;
	add.s32 	%r904, %r899, 3;
	setp.ge.s32 	%p227, %r904, %r206;
	setp.lt.s32 	%p228, %r887, %r1;
	or.pred  	%p4, %p227, %p228;
	selp.u32 	%r905, 1, 0, %p4;
	add.s32 	%r906, %r899, 4;
	setp.ge.s32 	%p229, %r906, %r206;
	setp.lt.s32 	%p230, %r888, %r1;
	or.pred  	%p5, %p229, %p230;
	selp.u32 	%r907, 1, 0, %p5;
	add.s32 	%r908, %r899, 5;
	setp.ge.s32 	%p231, %r908, %r206;
	setp.lt.s32 	%p232, %r889, %r1;
	or.pred  	%p6, %p231, %p232;
	selp.u32 	%r909, 1, 0, %p6;
	add.s32 	%r910, %r899, 6;
	setp.ge.s32 	%p233, %r910, %r206;
	setp.lt.s32 	%p234, %r890, %r1;
	or.pred  	%p7, %p233, %p234;
	selp.u32 	%r911, 1, 0, %p7;
	add.s32 	%r912, %r899, 7;
	setp.ge.s32 	%p235, %r912, %r206;
	setp.lt.s32 	%p236, %r891, %r1;
	or.pred  	%p8, %p235, %p236;
	selp.u32 	%r913, 1, 0, %p8;
	add.s32 	%r914, %r899, 8;
	setp.ge.s32 	%p237, %r914, %r206;
	setp.lt.s32 	%p238, %r892, %r1;
	or.pred  	%p9, %p237, %p238;
	selp.u32 	%r915, 1, 0, %p9;
	add.s32 	%r916, %r899, 9;
	setp.ge.s32 	%p239, %r916, %r206;
	setp.lt.s32 	%p240, %r893, %r1;
	or.pred  	%p10, %p239, %p240;
	selp.u32 	%r917, 1, 0, %p10;
	add.s32 	%r918, %r899, 10;
	setp.ge.s32 	%p241, %r918, %r206;
	setp.lt.s32 	%p242, %r894, %r1;
	or.pred  	%p11, %p241, %p242;
	selp.u32 	%r919, 1, 0, %p11;
	add.s32 	%r920, %r899, 11;
	setp.ge.s32 	%p243, %r920, %r206;
	setp.lt.s32 	%p244, %r895, %r1;
	or.pred  	%p12, %p243, %p244;
	selp.u32 	%r921, 1, 0, %p12;
	add.s32 	%r922, %r899, 12;
	setp.ge.s32 	%p245, %r922, %r206;
	setp.lt.s32 	%p246, %r896, %r1;
	or.pred  	%p13, %p245, %p246;
	selp.u32 	%r923, 1, 0, %p13;
	add.s32 	%r924, %r899, 13;
	setp.ge.s32 	%p247, %r924, %r206;
	setp.lt.s32 	%p248, %r897, %r1;
	or.pred  	%p14, %p247, %p248;
	selp.u32 	%r925, 1, 0, %p14;
	add.s32 	%r926, %r899, 14;
	setp.ge.s32 	%p249, %r926, %r206;
	setp.lt.s32 	%p250, %r898, %r1;
	or.pred  	%p15, %p249, %p250;
	selp.u32 	%r927, 1, 0, %p15;
	bar.sync 	0;
	add.s32 	%r257, %r901, %r256;
	add.s32 	%r258, %r257, %r903;
	add.s32 	%r259, %r258, %r905;
	add.s32 	%r260, %r259, %r907;
	add.s32 	%r261, %r260, %r909;
	add.s32 	%r262, %r261, %r911;
	add.s32 	%r263, %r262, %r913;
	add.s32 	%r264, %r263, %r915;
	add.s32 	%r265, %r264, %r917;
	add.s32 	%r266, %r265, %r919;
	add.s32 	%r267, %r266, %r921;
	add.s32 	%r268, %r267, %r923;
	add.s32 	%r269, %r268, %r925;
	add.s32 	%r853, %r269, %r927;
	mov.b32 	%r851, 1;
	mov.b32 	%r876, 0;
	mov.b32 	%r878, -1;
	// begin inline asm
	{  .reg .s32 r0;  .reg .pred p;  shfl.sync.up.b32 r0|p, %r853, %r851, %r876, %r878;  @p add.s32 r0, r0, %r853;  mov.s32 %r849, r0;}
	// end inline asm
	mov.b32 	%r857, 2;
	// begin inline asm
	{  .reg .s32 r0;  .reg .pred p;  shfl.sync.up.b32 r0|p, %r849, %r857, %r876, %r878;  @p add.s32 r0, r0, %r849;  mov.s32 %r855, r0;}
	// end inline asm
	mov.b32 	%r863, 4;
	// begin inline asm
	{  .reg .s32 r0;  .reg .pred p;  shfl.sync.up.b32 r0|p, %r855, %r863, %r876, %r878;  @p add.s32 r0, r0, %r855;  mov.s32 %r861, r0;}
	// end inline asm
	mov.b32 	%r869, 8;
	// begin inline asm
	{  .reg .s32 r0;  .reg .pred p;  shfl.sync.up.b32 r0|p, %r861, %r869, %r876, %r878;  @p add.s32 r0, r0, %r861;  mov.s32 %r867, r0;}
	// end inline asm
	mov.b32 	%r875, 16;
	// begin inline asm
	{  .reg .s32 r0;  .reg .pred p;  shfl.sync.up.b32 r0|p, %r867, %r875, %r876, %r878;  @p add.s32 r0, r0, %r867;  mov.s32 %r873, r0;}
	// end inline asm
	setp.ne.s32 	%p251, %r848, 31;
	@%p251 bra 	$L__BB1_273;
	shl.b32 	%r928, %r240, 2;
	mov.u32 	%r929, _ZZN3cub18CUB_300001_SM_10006detail6select23DeviceSelectSweepKernelINS2_10policy_hubIiNS0_8NullTypeEiLb0ELNS0_10SelectImplE0EE10Policy1000EPiPS5_S9_S9_NS0_13ScanTileStateIiLb1EEE8LessThanS5_iNS2_19streaming_context_tIlLb1EEELS6_0EEEvT0_T1_T2_T3_T4_T5_T6_T7_iT8_NS1_7vsmem_tEE19static_temp_storage;
	add.s32 	%r930, %r929, %r928;
	st.shared.u32 	[%r930], %r873;
$L__BB1_273:
	mov.u64 	%rd103, %rd205;
	bar.sync 	0;
	ld.shared.v4.u32 	{%r272, %r273, %r274, %r275}, [_ZZN3cub18CUB_300001_SM_10006detail6select23DeviceSelectSweepKernelINS2_10policy_hubIiNS0_8NullTypeEiLb0ELNS0_10SelectImplE0EE10Policy1000EPiPS5_S9_S9_NS0_13ScanTileStateIiLb1EEE8LessThanS5_iNS2_19streaming_context_tIlLb1EEELS6_0EEEvT0_T1_T2_T3_T4_T5_T6_T7_iT8_NS1_7vsmem_tEE19static_temp_storage];
	add.s32 	%r931, %r273, %r272;
	setp.eq.s32 	%p252, %r240, 2;
	selp.b32 	%r932, %r931, %r272, %p252;
	add.s32 	%r933, %r931, %r274;
	setp.eq.s32 	%p253, %r240, 3;
	selp.b32 	%r934, %r933, %r932, %p253;
	add.s32 	%r935, %r933, %r275;
	setp.eq.s32 	%p254, %r240, 4;
	selp.b32 	%r936, %r935, %r934, %p254;
	ld.shared.v4.u32 	{%r276, %r277, %r278, %r279}, [_ZZN3cub18CUB_300001_SM_10006detail6select23DeviceSelectSweepKernelINS2_10policy_hubIiNS0_8NullTypeEiLb0ELNS0_10SelectImplE0EE10Policy1000EPiPS5_S9_S9_NS0_13ScanTileStateIiLb1EEE8LessThanS5_iNS2_19streaming_context_tIlLb1EEELS6_0EEEvT0_T1_T2_T3_T4_T5_T6_T7_iT8_NS1_7vsmem_tEE19static_temp_storage+16];
	add.s32 	%r937, %r935, %r276;
	setp.eq.s32 	%p255, %r240, 5;
	selp.b32 	%r938, %r937, %r936, %p255;
	add.s32 	%r939, %r937, %r277;
	setp.eq.s32 	%p256, %r240, 6;
	selp.b32 	%r940, %r939, %r938, %p256;
	add.s32 	%r941, %r939, %r278;
	setp.eq.s32 	%p257, %r240, 7;
	selp.b32 	%r942, %r941, %r940, %p257;
	add.s32 	%r943, %r941, %r279;
	setp.eq.s32 	%p258, %r240, 8;
	selp.b32 	%r944, %r943, %r942, %p258;
	ld.shared.v4.u32 	{%r280, %r281, %r282, %r283}, [_ZZN3cub18CUB_300001_SM_10006detail6select23DeviceSelectSweepKernelINS2_10policy_hubIiNS0_8NullTypeEiLb0ELNS0_10SelectImplE0EE10Policy1000EPiPS5_S9_S9_NS0_13ScanTileStateIiLb1EEE8LessThanS5_iNS2_19streaming_context_tIlLb1EEELS6_0EEEvT0_T1_T2_T3_T4_T5_T6_T7_iT8_NS1_7vsmem_tEE19static_temp_storage+32];
	add.s32 	%r945, %r943, %r280;
	setp.eq.s32 	%p259, %r240, 9;
	selp.b32 	%r946, %r945, %r944, %p259;
	add.s32 	%r947, %r945, %r281;
	setp.eq.s32 	%p260, %r240, 10;
	selp.b32 	%r948, %r947, %r946, %p260;
	add.s32 	%r949, %r947, %r282;
	setp.eq.s32 	%p261, %r240, 11;
	selp.b32 	%r950, %r949, %r948, %p261;
	setp.lt.u32 	%p262, %r1522, 32;
	selp.b32 	%r951, 0, %r950, %p262;
	setp.eq.s32 	%p263, %r848, 0;
	sub.s32 	%r952, %r873, %r853;
	selp.b32 	%r953, 0, %r952, %p263;
	add.s32 	%r284, %r951, %r953;
	add.s32 	%r285, %r284, %r256;
	add.s32 	%r286, %r257, %r284;
	add.s32 	%r287, %r258, %r284;
	add.s32 	%r288, %r259, %r284;
	add.s32 	%r289, %r260, %r284;
	add.s32 	%r290, %r261, %r284;
	add.s32 	%r291, %r262, %r284;
	add.s32 	%r292, %r263, %r284;
	add.s32 	%r293, %r264, %r284;
	add.s32 	%r294, %r265, %r284;
	add.s32 	%r295, %r266, %r284;
	add.s32 	%r296, %r267, %r284;
	add.s32 	%r297, %r268, %r284;
	add.s32 	%r298, %r269, %r284;
	add.s32 	%r954, %r206, %r283;
	add.s32 	%r955, %r954, %r949;
	add.s32 	%r1561, %r955, -5760;
	setp.gt.s32 	%p264, %r1561, 384;
	@%p264 bra 	$L__BB1_334;
	ld.param.u8 	%rs5, [%rd103];
	ld.param.u64 	%rd331, [%rd103+24];
	cvta.to.global.u64 	%rd104, %rd331;
	setp.lt.s32 	%p265, %r284, %r1561;
	and.pred  	%p266, %p1, %p265;
	@%p266 bra 	$L__BB1_275;
	bra.uni 	$L__BB1_278;
$L__BB1_275:
	setp.ne.s16 	%p267, %rs5, 0;
	mov.b64 	%rd715, 0;
	@%p267 bra 	$L__BB1_277;
	ld.global.u64 	%rd715, [%rd104];
$L__BB1_277:
	cvt.s64.s32 	%rd333, %r284;
	add.s64 	%rd334, %rd715, %rd333;
	shl.b64 	%rd335, %rd334, 2;
	add.s64 	%rd336, %rd3, %rd335;
	st.global.u32 	[%rd336], %r884;
$L__BB1_278:
	setp.ge.s32 	%p268, %r285, %r1561;
	not.pred 	%p269, %p2;
	or.pred  	%p270, %p269, %p268;
	@%p270 bra 	$L__BB1_282;
	setp.ne.s16 	%p271, %rs5, 0;
	mov.b64 	%rd716, 0;
	@%p271 bra 	$L__BB1_281;
	ld.global.u64 	%rd716, [%rd104];
$L__BB1_281:
	cvt.s64.s32 	%rd338, %r285;
	add.s64 	%rd339, %rd716, %rd338;
	shl.b64 	%rd340, %rd339, 2;
	add.s64 	%rd341, %rd3, %rd340;
	st.global.u32 	[%rd341], %r885;
$L__BB1_282:
	setp.ge.s32 	%p272, %r286, %r1561;
	not.pred 	%p273, %p3;
	or.pred  	%p274, %p273, %p272;
	@%p274 bra 	$L__BB1_286;
	setp.ne.s16 	%p275, %rs5, 0;
	mov.b64 	%rd717, 0;
	@%p275 bra 	$L__BB1_285;
	ld.global.u64 	%rd717, [%rd104];
$L__BB1_285:
	cvt.s64.s32 	%rd343, %r286;
	add.s64 	%rd344, %rd717, %rd343;
	shl.b64 	%rd345, %rd344, 2;
	add.s64 	%rd346, %rd3, %rd345;
	st.global.u32 	[%rd346], %r886;
$L__BB1_286:
	setp.ge.s32 	%p276, %r287, %r1561;
	not.pred 	%p277, %p4;
	or.pred  	%p278, %p277, %p276;
	@%p278 bra 	$L__BB1_290;
	setp.ne.s16 	%p279, %rs5, 0;
	mov.b64 	%rd718, 0;
	@%p279 bra 	$L__BB1_289;
	ld.global.u64 	%rd718, [%rd104];
$L__BB1_289:
	cvt.s64.s32 	%rd348, %r287;
	add.s64 	%rd349, %rd718, %rd348;
	shl.b64 	%rd350, %rd349, 2;
	add.s64 	%rd351, %rd3, %rd350;
	st.global.u32 	[%rd351], %r887;
$L__BB1_290:
	setp.ge.s32 	%p280, %r288, %r1561;
	not.pred 	%p281, %p5;
	or.pred  	%p282, %p281, %p280;
	@%p282 bra 	$L__BB1_294;
	setp.ne.s16 	%p283, %rs5, 0;
	mov.b64 	%rd719, 0;
	@%p283 bra 	$L__BB1_293;
	ld.global.u64 	%rd719, [%rd104];
$L__BB1_293:
	cvt.s64.s32 	%rd353, %r288;
	add.s64 	%rd354, %rd719, %rd353;
	shl.b64 	%rd355, %rd354, 2;
	add.s64 	%rd356, %rd3, %rd355;
	st.global.u32 	[%rd356], %r888;
$L__BB1_294:
	setp.ge.s32 	%p284, %r289, %r1561;
	not.pred 	%p285, %p6;
	or.pred  	%p286, %p285, %p284;
	@%p286 bra 	$L__BB1_298;
	setp.ne.s16 	%p287, %rs5, 0;
	mov.b64 	%rd720, 0;
	@%p287 bra 	$L__BB1_297;
	ld.global.u64 	%rd720, [%rd104];
$L__BB1_297:
	cvt.s64.s32 	%rd358, %r289;
	add.s64 	%rd359, %rd720, %rd358;
	shl.b64 	%rd360, %rd359, 2;
	add.s64 	%rd361, %rd3, %rd360;
	st.global.u32 	[%rd361], %r889;
$L__BB1_298:
	setp.ge.s32 	%p288, %r290, %r1561;
	not.pred 	%p289, %p7;
	or.pred  	%p290, %p289, %p288;
	@%p290 bra 	$L__BB1_302;
	setp.ne.s16 	%p291, %rs5, 0;
	mov.b64 	%rd721, 0;
	@%p291 bra 	$L__BB1_301;
	ld.global.u64 	%rd721, [%rd104];
$L__BB1_301:
	cvt.s64.s32 	%rd363, %r290;
	add.s64 	%rd364, %rd721, %rd363;
	shl.b64 	%rd365, %rd364, 2;
	add.s64 	%rd366, %rd3, %rd365;
	st.global.u32 	[%rd366], %r890;
$L__BB1_302:
	setp.ge.s32 	%p292, %r291, %r1561;
	not.pred 	%p293, %p8;
	or.pred  	%p294, %p293, %p292;
	@%p294 bra 	$L__BB1_306;
	setp.ne.s16 	%p295, %rs5, 0;
	mov.b64 	%rd722, 0;
	@%p295 bra 	$L__BB1_305;
	ld.global.u64 	%rd722, [%rd104];
$L__BB1_305:
	cvt.s64.s32 	%rd368, %r291;
	add.s64 	%rd369, %rd722, %rd368;
	shl.b64 	%rd370, %rd369, 2;
	add.s64 	%rd371, %rd3, %rd370;
	st.global.u32 	[%rd371], %r891;
$L__BB1_306:
	setp.ge.s32 	%p296, %r292, %r1561;
	not.pred 	%p297, %p9;
	or.pred  	%p298, %p297, %p296;
	@%p298 bra 	$L__BB1_310;
	setp.ne.s16 	%p299, %rs5, 0;
	mov.b64 	%rd723, 0;
	@%p299 bra 	$L__BB1_309;
	ld.global.u64 	%rd723, [%rd104];
$L__BB1_309:
	cvt.s64.s32 	%rd373, %r292;
	add.s64 	%rd374, %rd723, %rd373;
	shl.b64 	%rd375, %rd374, 2;
	add.s64 	%rd376, %rd3, %rd375;
	st.global.u32 	[%rd376], %r892;
$L__BB1_310:
	setp.ge.s32 	%p300, %r293, %r1561;
	not.pred 	%p301, %p10;
	or.pred  	%p302, %p301, %p300;
	@%p302 bra 	$L__BB1_314;
	setp.ne.s16 	%p303, %rs5, 0;
	mov.b64 	%rd724, 0;
	@%p303 bra 	$L__BB1_313;
	ld.global.u64 	%rd724, [%rd104];
$L__BB1_313:
	cvt.s64.s32 	%rd378, %r293;
	add.s64 	%rd379, %rd724, %rd378;
	shl.b64 	%rd380, %rd379, 2;
	add.s64 	%rd381, %rd3, %rd380;
	st.global.u32 	[%rd381], %r893;
$L__BB1_314:
	setp.ge.s32 	%p304, %r294, %r1561;
	not.pred 	%p305, %p11;
	or.pred  	%p306, %p305, %p304;
	@%p306 bra 	$L__BB1_318;
	setp.ne.s16 	%p307, %rs5, 0;
	mov.b64 	%rd725, 0;
	@%p307 bra 	$L__BB1_317;
	ld.global.u64 	%rd725, [%rd104];
$L__BB1_317:
	cvt.s64.s32 	%rd383, %r294;
	add.s64 	%rd384, %rd725, %rd383;
	shl.b64 	%rd385, %rd384, 2;
	add.s64 	%rd386, %rd3, %rd385;
	st.global.u32 	[%rd386], %r894;
$L__BB1_318:
	setp.ge.s32 	%p308, %r295, %r1561;
	not.pred 	%p309, %p12;
	or.pred  	%p310, %p309, %p308;
	@%p310 bra 	$L__BB1_322;
	setp.ne.s16 	%p311, %rs5, 0;
	mov.b64 	%rd726, 0;
	@%p311 bra 	$L__BB1_321;
	ld.global.u64 	%rd726, [%rd104];
$L__BB1_321:
	cvt.s64.s32 	%rd388, %r295;
	add.s64 	%rd389, %rd726, %rd388;
	shl.b64 	%rd390, %rd389, 2;
	add.s64 	%rd391, %rd3, %rd390;
	st.global.u32 	[%rd391], %r895;
$L__BB1_322:
	setp.ge.s32 	%p312, %r296, %r1561;
	not.pred 	%p313, %p13;
	or.pred  	%p314, %p313, %p312;
	@%p314 bra 	$L__BB1_326;
	setp.ne.s16 	%p315, %rs5, 0;
	mov.b64 	%rd727, 0;
	@%p315 bra 	$L__BB1_325;
	ld.global.u64 	%rd727, [%rd104];
$L__BB1_325:
	cvt.s64.s32 	%rd393, %r296;
	add.s64 	%rd394, %rd727, %rd393;
	shl.b64 	%rd395, %rd394, 2;
	add.s64 	%rd396, %rd3, %rd395;
	st.global.u32 	[%rd396], %r896;
$L__BB1_326:
	setp.ge.s32 	%p316, %r297, %r1561;
	not.pred 	%p317, %p14;
	or.pred  	%p318, %p317, %p316;
	@%p318 bra 	$L__BB1_330;
	setp.ne.s16 	%p319, %rs5, 0;
	mov.b64 	%rd728, 0;
	@%p319 bra 	$L__BB1_329;
	ld.global.u64 	%rd728, [%rd104];
$L__BB1_329:
	cvt.s64.s32 	%rd398, %r297;
	add.s64 	%rd399, %rd728, %rd398;
	shl.b64 	%rd400, %rd399, 2;
	add.s64 	%rd401, %rd3, %rd400;
	st.global.u32 	[%rd401], %r897;
$L__BB1_330:
	setp.ge.s32 	%p320, %r298, %r1561;
	not.pred 	%p321, %p15;
	or.pred  	%p322, %p321, %p320;
	@%p322 bra 	$L__BB1_537;
	setp.ne.s16 	%p323, %rs5, 0;
	mov.b64 	%rd729, 0;
	@%p323 bra 	$L__BB1_333;
	ld.global.u64 	%rd729, [%rd104];
$L__BB1_333:
	cvt.s64.s32 	%rd403, %r298;
	add.s64 	%rd404, %rd729, %rd403;
	shl.b64 	%rd405, %rd404, 2;
	add.s64 	%rd406, %rd3, %rd405;
	st.global.u32 	[%rd406], %r898;
	bra.uni 	$L__BB1_537;
$L__BB1_334:
	bar.sync 	0;
	not.pred 	%p324, %p1;
	@%p324 bra 	$L__BB1_336;
	shl.b32 	%r956, %r284, 2;
	mov.u32 	%r957, _ZZN3cub18CUB_300001_SM_10006detail6select23DeviceSelectSweepKernelINS2_10policy_hubIiNS0_8NullTypeEiLb0ELNS0_10SelectImplE0EE10Policy1000EPiPS5_S9_S9_NS0_13ScanTileStateIiLb1EEE8LessThanS5_iNS2_19streaming_context_tIlLb1EEELS6_0EEEvT0_T1_T2_T3_T4_T5_T6_T7_iT8_NS1_7vsmem_tEE19static_temp_storage;
	add.s32 	%r958, %r957, %r956;
	st.shared.u32 	[%r958], %r884;
$L__BB1_336:
	not.pred 	%p325, %p2;
	@%p325 bra 	$L__BB1_338;
	shl.b32 	%r959, %r285, 2;
	mov.u32 	%r960, _ZZN3cub18CUB_300001_SM_10006detail6select23DeviceSelectSweepKernelINS2_10policy_hubIiNS0_8NullTypeEiLb0ELNS0_10SelectImplE0EE10Policy1000EPiPS5_S9_S9_NS0_13ScanTileStateIiLb1EEE8LessThanS5_iNS2_19streaming_context_tIlLb1EEELS6_0EEEvT0_T1_T2_T3_T4_T5_T6_T7_iT8_NS1_7vsmem_tEE19static_temp_storage;
	add.s32 	%r961, %r960, %r959;
	st.shared.u32 	[%r961], %r885;
$L__BB1_338:
	not.pred 	%p326, %p3;
	@%p326 bra 	$L__BB1_340;
	shl.b32 	%r962, %r286, 2;
	mov.u32 	%r963, _ZZN3cub18CUB_300001_SM_10006detail6select23DeviceSelectSweepKernelINS2_10policy_hubIiNS0_8NullTypeEiLb0ELNS0_10SelectImplE0EE10Policy1000EPiPS5_S9_S9_NS0_13ScanTileStateIiLb1EEE8LessThanS5_iNS2_19streaming_context_tIlLb1EEELS6_0EEEvT0_T1_T2_T3_T4_T5_T6_T7_iT8_NS1_7vsmem_tEE19static_temp_storage;
	add.s32 	%r964, %r963, %r962;
	st.shared.u32 	[%r964], %r886;
$L__BB1_340:
	not.pred 	%p327, %p4;
	@%p327 bra 	$L__BB1_342;
	shl.b32 	%r965, %r287, 2;
	mov.u32 	%r966, _ZZN3cub18CUB_300001_SM_10006detail6select23DeviceSelectSweepKernelINS2_10policy_hubIiNS0_8NullTypeEiLb0ELNS0_10SelectImplE0EE10Policy1000EPiPS5_S9_S9_NS0_13ScanTileStateIiLb1EEE8LessThanS5_iNS2_19streaming_context_tIlLb1EEELS6_0EEEvT0_T1_T2_T3_T4_T5_T6_T7_iT8_NS1_7vsmem_tEE19static_temp_storage;
	add.s32 	%r967, %r966, %r965;
	st.shared.u32 	[%r967], %r887;
$L__BB1_342:
	not.pred 	%p328, %p5;
	@%p328 bra 	$L__BB1_344;
	shl.b32 	%r968, %r288, 2;
	mov.u32 	%r969, _ZZN3cub18CUB_300001_SM_10006detail6select23DeviceSelectSweepKernelINS2_10policy_hubIiNS0_8NullTypeEiLb0ELNS0_10SelectImplE0EE10Policy1000EPiPS5_S9_S9_NS0_13ScanTileStateIiLb1EEE8LessThanS5_iNS2_19streaming_context_tIlLb1EEELS6_0EEEvT0_T1_T2_T3_T4_T5_T6_T7_iT8_NS1_7vsmem_tEE19static_temp_storage;
	add.s32 	%r970, %r969, %r968;
	st.shared.u32 	[%r970], %r888;
$L__BB1_344:
	not.pred 	%p329, %p6;
	@%p329 bra 	$L__BB1_346;
	shl.b32 	%r971, %r289, 2;
	mov.u32 	%r972, _ZZN3cub18CUB_300001_SM_10006detail6select23DeviceSelectSweepKernelINS2_10policy_hubIiNS0_8NullTypeEiLb0ELNS0_10SelectImplE0EE10Policy1000EPiPS5_S9_S9_NS0_13ScanTileStateIiLb1EEE8LessThanS5_iNS2_19streaming_context_tIlLb1EEELS6_0EEEvT0_T1_T2_T3_T4_T5_T6_T7_iT8_NS1_7vsmem_tEE19static_temp_storage;
	add.s32 	%r973, %r972, %r971;
	st.shared.u32 	[%r973], %r889;
$L__BB1_346:
	not.pred 	%p330, %p7;
	@%p330 bra 	$L__BB1_348;
	shl.b32 	%r974, %r290, 2;
	mov.u32 	%r975, _ZZN3cub18CUB_300001_SM_10006detail6select23DeviceSelectSweepKernelINS2_10policy_hubIiNS0_8NullTypeEiLb0ELNS0_10SelectImplE0EE10Policy1000EPiPS5_S9_S9_NS0_13ScanTileStateIiLb1EEE8LessThanS5_iNS2_19streaming_context_tIlLb1EEELS6_0EEEvT0_T1_T2_T3_T4_T5_T6_T7_iT8_NS1_7vsmem_tEE19static_temp_storage;
	add.s32 	%r976, %r975, %r974;
	st.shared.u32 	[%r976], %r890;
$L__BB1_348:
	not.pred 	%p331, %p8;
	@%p331 bra 	$L__BB1_350;
	shl.b32 	%r977, %r291, 2;
	mov.u32 	%r978, _ZZN3cub18CUB_300001_SM_10006detail6select23DeviceSelectSweepKernelINS2_10policy_hubIiNS0_8NullTypeEiLb0ELNS0_10SelectImplE0EE10Policy1000EPiPS5_S9_S9_NS0_13ScanTileStateIiLb1EEE8LessThanS5_iNS2_19streaming_context_tIlLb1EEELS6_0EEEvT0_T1_T2_T3_T4_T5_T6_T7_iT8_NS1_7vsmem_tEE19static_temp_storage;
	add.s32 	%r979, %r978, %r977;
	st.shared.u32 	[%r979], %r891;
$L__BB1_350:
	not.pred 	%p332, %p9;
	@%p332 bra 	$L__BB1_352;
	shl.b32 	%r980, %r292, 2;
	mov.u32 	%r981, _ZZN3cub18CUB_300001_SM_10006detail6select23DeviceSelectSweepKernelINS2_10policy_hubIiNS0_8NullTypeEiLb0ELNS0_10SelectImplE0EE10Policy1000EPiPS5_S9_S9_NS0_13ScanTileStateIiLb1EEE8LessThanS5_iNS2_19streaming_context_tIlLb1EEELS6_0EEEvT0_T1_T2_T3_T4_T5_T6_T7_iT8_NS1_7vsmem_tEE19static_temp_storage;
	add.s32 	%r982, %r981, %r980;
	st.shared.u32 	[%r982], %r892;
$L__BB1_352:
	not.pred 	%p333, %p10;
	@%p333 bra 	$L__BB1_354;
	shl.b32 	%r983, %r293, 2;
	mov.u32 	%r984, _ZZN3cub18CUB_300001_SM_10006detail6select23DeviceSelectSweepKernelINS2_10policy_hubIiNS0_8NullTypeEiLb0ELNS0_10SelectImplE0EE10Policy1000EPiPS5_S9_S9_NS0_13ScanTileStateIiLb1EEE8LessThanS5_iNS2_19streaming_context_tIlLb1EEELS6_0EEEvT0_T1_T2_T3_T4_T5_T6_T7_iT8_NS1_7vsmem_tEE19static_temp_storage;
	add.s32 	%r985, %r984, %r983;
	st.shared.u32 	[%r985], %r893;
$L__BB1_354:
	not.pred 	%p334, %p11;
	@%p334 bra 	$L__BB1_356;
	shl.b32 	%r986, %r294, 2;
	mov.u32 	%r987, _ZZN3cub18CUB_300001_SM_10006detail6select23DeviceSelectSweepKernelINS2_10policy_hubIiNS0_8NullTypeEiLb0ELNS0_10SelectImplE0EE10Policy1000EPiPS5_S9_S9_NS0_13ScanTileStateIiLb1EEE8LessThanS5_iNS2_19streaming_context_tIlLb1EEELS6_0EEEvT0_T1_T2_T3_T4_T5_T6_T7_iT8_NS1_7vsmem_tEE19static_temp_storage;
	add.s32 	%r988, %r987, %r986;
	st.shared.u32 	[%r988], %r894;
$L__BB1_356:
	not.pred 	%p335, %p12;
	@%p335 bra 	$L__BB1_358;
	shl.b32 	%r989, %r295, 2;
	mov.u32 	%r990, _ZZN3cub18CUB_300001_SM_10006detail6select23DeviceSelectSweepKernelINS2_10policy_hubIiNS0_8NullTypeEiLb0ELNS0_10SelectImplE0EE10Policy1000EPiPS5_S9_S9_NS0_13ScanTileStateIiLb1EEE8LessThanS5_iNS2_19streaming_context_tIlLb1EEELS6_0EEEvT0_T1_T2_T3_T4_T5_T6_T7_iT8_NS1_7vsmem_tEE19static_temp_storage;
	add.s32 	%r991, %r990, %r989;
	st.shared.u32 	[%r991], %r895;
$L__BB1_358:
	not.pred 	%p336, %p13;
	@%p336 bra 	$L__BB1_360;
	shl.b32 	%r992, %r296, 2;
	mov.u32 	%r993, _ZZN3cub18CUB_300001_SM_10006detail6select23DeviceSelectSweepKernelINS2_10policy_hubIiNS0_8NullTypeEiLb0ELNS0_10SelectImplE0EE10Policy1000EPiPS5_S9_S9_NS0_13ScanTileStateIiLb1EEE8LessThanS5_iNS2_19streaming_context_tIlLb1EEELS6_0EEEvT0_T1_T2_T3_T4_T5_T6_T7_iT8_NS1_7vsmem_tEE19static_temp_storage;
	add.s32 	%r994, %r993, %r992;
	st.shared.u32 	[%r994], %r896;
$L__BB1_360:
	not.pred 	%p337, %p14;
	@%p337 bra 	$L__BB1_362;
	shl.b32 	%r995, %r297, 2;
	mov.u32 	%r996, _ZZN3cub18CUB_300001_SM_10006detail6select23DeviceSelectSweepKernelINS2_10policy_hubIiNS0_8NullTypeEiLb0ELNS0_10SelectImplE0EE10Policy1000EPiPS5_S9_S9_NS0_13ScanTileStateIiLb1EEE8LessThanS5_iNS2_19streaming_context_tIlLb1EEELS6_0EEEvT0_T1_T2_T3_T4_T5_T6_T7_iT8_NS1_7vsmem_tEE19static_temp_storage;
	add.s32 	%r997, %r996, %r995;
	st.shared.u32 	[%r997], %r897;
$L__BB1_362:
	not.pred 	%p338, %p15;
	@%p338 bra 	$L__BB1_364;
	shl.b32 	%r998, %r298, 2;
	mov.u32 	%r999, _ZZN3cub18CUB_300001_SM_10006detail6select23DeviceSelectSweepKernelINS2_10policy_hubIiNS0_8NullTypeEiLb0ELNS0_10SelectImplE0EE10Policy1000EPiPS5_S9_S9_NS0_13ScanTileStateIiLb1EEE8LessThanS5_iNS2_19streaming_context_tIlLb1EEELS6_0EEEvT0_T1_T2_T3_T4_T5_T6_T7_iT8_NS1_7vsmem_tEE19static_temp_storage;
	add.s32 	%r1000, %r999, %r998;
	st.shared.u32 	[%r1000], %r898;
$L__BB1_364:
	bar.sync 	0;
	setp.ge.u32 	%p339, %r1522, %r1561;
	@%p339 bra 	$L__BB1_537;
	ld.param.u32 	%r1478, [_ZN3cub18CUB_300001_SM_10006detail6select23DeviceSelectSweepKernelINS2_10policy_hubIiNS0_8NullTypeEiLb0ELNS0_10SelectImplE0EE10Policy1000EPiPS5_S9_S9_NS0_13ScanTileStateIiLb1EEE8LessThanS5_iNS2_19streaming_context_tIlLb1EEELS6_0EEEvT0_T1_T2_T3_T4_T5_T6_T7_iT8_NS1_7vsmem_tE_param_7];
	ld.param.u8 	%rs6, [%rd103];
	ld.param.u64 	%rd407, [%rd103+24];
	cvta.to.global.u64 	%rd105, %rd407;
	add.s32 	%r1001, %r273, %r274;
	add.s32 	%r1002, %r1001, %r275;
	add.s32 	%r1003, %r1002, %r276;
	add.s32 	%r1004, %r1003, %r277;
	add.s32 	%r1005, %r1004, %r278;
	add.s32 	%r1006, %r1005, %r279;
	add.s32 	%r1007, %r1006, %r280;
	add.s32 	%r1008, %r1007, %r281;
	add.s32 	%r1009, %r1008, %r282;
	add.s32 	%r1010, %r1009, %r283;
	add.s32 	%r1011, %r1010, %r272;
	add.s32 	%r1012, %r1011, %r1478;
	sub.s32 	%r1013, %r1012, %r1522;
	add.s32 	%r300, %r1013, -5761;
	mul.hi.u32 	%r1014, %r300, -1431655765;
	shr.u32 	%r1015, %r1014, 8;
	add.s32 	%r301, %r1015, 1;
	and.b32  	%r1016, %r1015, 3;
	setp.eq.s32 	%p340, %r1016, 3;
	@%p340 bra 	$L__BB1_370;
	cvt.u64.u32 	%rd708, %r1522;
	shl.b32 	%r1017, %r1522, 2;
	mov.u32 	%r1018, _ZZN3cub18CUB_300001_SM_10006detail6select23DeviceSelectSweepKernelINS2_10policy_hubIiNS0_8NullTypeEiLb0ELNS0_10SelectImplE0EE10Policy1000EPiPS5_S9_S9_NS0_13ScanTileStateIiLb1EEE8LessThanS5_iNS2_19streaming_context_tIlLb1EEELS6_0EEEvT0_T1_T2_T3_T4_T5_T6_T7_iT8_NS1_7vsmem_tEE19static_temp_storage;
	add.s32 	%r1521, %r1018, %r1017;
	and.b32  	%r1019, %r301, 3;
	neg.s32 	%r1520, %r1019;
$L__BB1_367:
	.pragma "nounroll";
	setp.ne.s16 	%p341, %rs6, 0;
	ld.shared.u32 	%r306, [%r1521];
	mov.b64 	%rd709, 0;
	@%p341 bra 	$L__BB1_369;
	ld.global.u64 	%rd709, [%rd105];
$L__BB1_369:
	add.s64 	%rd409, %rd709, %rd708;
	shl.b64 	%rd410, %rd409, 2;
	add.s64 	%rd411, %rd3, %rd410;
	st.global.u32 	[%rd411], %r306;
	add.s64 	%rd708, %rd708, 384;
	cvt.u32.u64 	%r1522, %rd708;
	add.s32 	%r1521, %r1521, 1536;
	add.s32 	%r1520, %r1520, 1;
	setp.ne.s32 	%p342, %r1520, 0;
	@%p342 bra 	$L__BB1_367;
$L__BB1_370:
	setp.lt.u32 	%p343, %r300, 1152;
	@%p343 bra 	$L__BB1_537;
	mul.wide.u32 	%rd413, %r1522, 4;
	add.s64 	%rd111, %rd3, %rd413;
	shl.b32 	%r1020, %r1522, 2;
	mov.u32 	%r1021, _ZZN3cub18CUB_300001_SM_10006detail6select23DeviceSelectSweepKernelINS2_10policy_hubIiNS0_8NullTypeEiLb0ELNS0_10SelectImplE0EE10Policy1000EPiPS5_S9_S9_NS0_13ScanTileStateIiLb1EEE8LessThanS5_iNS2_19streaming_context_tIlLb1EEELS6_0EEEvT0_T1_T2_T3_T4_T5_T6_T7_iT8_NS1_7vsmem_tEE19static_temp_storage;
	add.s32 	%r1022, %r1020, %r1021;
	add.s32 	%r1523, %r1022, 3072;
	mov.b64 	%rd710, 0;
$L__BB1_372:
	setp.ne.s16 	%p344, %rs6, 0;
	ld.shared.u32 	%r314, [%r1523+-3072];
	mov.b64 	%rd711, 0;
	@%p344 bra 	$L__BB1_374;
	ld.global.u64 	%rd711, [%rd105];
$L__BB1_374:
	setp.ne.s16 	%p345, %rs6, 0;
	shl.b64 	%rd416, %rd711, 2;
	add.s64 	%rd417, %rd710, %rd416;
	add.s64 	%rd418, %rd111, %rd417;
	st.global.u32 	[%rd418], %r314;
	ld.shared.u32 	%r315, [%r1523+-1536];
	mov.b64 	%rd712, 0;
	@%p345 bra 	$L__BB1_376;
	ld.global.u64 	%rd712, [%rd105];
$L__BB1_376:
	setp.ne.s16 	%p346, %rs6, 0;
	shl.b64 	%rd420, %rd712, 2;
	add.s64 	%rd421, %rd710, %rd420;
	add.s64 	%rd422, %rd111, %rd421;
	st.global.u32 	[%rd422+1536], %r315;
	ld.shared.u32 	%r316, [%r1523];
	mov.b64 	%rd713, 0;
	@%p346 bra 	$L__BB1_378;
	ld.global.u64 	%rd713, [%rd105];
$L__BB1_378:
	setp.ne.s16 	%p347, %rs6, 0;
	shl.b64 	%rd424, %rd713, 2;
	add.s64 	%rd425, %rd710, %rd424;
	add.s64 	%rd426, %rd111, %rd425;
	st.global.u32 	[%rd426+3072], %r316;
	ld.shared.u32 	%r317, [%r1523+1536];
	mov.b64 	%rd714, 0;
	@%p347 bra 	$L__BB1_380;
	ld.global.u64 	%rd714, [%rd105];
$L__BB1_380:
	shl.b64 	%rd427, %rd714, 2;
	add.s64 	%rd428, %rd710, %rd427;
	add.s64 	%rd429, %rd111, %rd428;
	st.global.u32 	[%rd429+4608], %r317;
	add.s32 	%r1522, %r1522, 1536;
	add.s64 	%rd710, %rd710, 6144;
	add.s32 	%r1523, %r1523, 6144;
	setp.lt.s32 	%p348, %r1522, %r1561;
	@%p348 bra 	$L__BB1_372;
	bra.uni 	$L__BB1_537;
$L__BB1_381:
	ld.param.u8 	%rs9, [%rd1];
	setp.eq.s16 	%p33, %rs9, 0;
	ld.param.u64 	%rd208, [%rd1+16];
	selp.b64 	%rd209, %rd208, 0, %p33;
	cvt.s64.s32 	%rd210, %r3;
	add.s64 	%rd211, %rd209, %rd210;
	mov.u32 	%r1557, %tid.x;
	and.b32  	%r482, %r1557, 31;
	and.b32  	%r483, %r1557, 992;
	mul.lo.s32 	%r484, %r483, 15;
	or.b32  	%r321, %r484, %r482;
	setp.ge.s32 	%p34, %r321, %r206;
	cvt.u64.u32 	%rd212, %r321;
	add.s64 	%rd213, %rd211, %rd212;
	shl.b64 	%rd214, %rd213, 2;
	add.s64 	%rd152, %rd2, %rd214;
	@%p34 bra 	$L__BB1_383;
	ld.global.u32 	%r1525, [%rd152];
$L__BB1_383:
	add.s32 	%r486, %r321, 32;
	setp.ge.s32 	%p35, %r486, %r206;
	@%p35 bra 	$L__BB1_385;
	ld.global.u32 	%r1526, [%rd152+128];
$L__BB1_385:
	add.s32 	%r488, %r321, 64;
	setp.ge.s32 	%p36, %r488, %r206;
	@%p36 bra 	$L__BB1_387;
	ld.global.u32 	%r1527, [%rd152+256];
$L__BB1_387:
	add.s32 	%r490, %r321, 96;
	setp.ge.s32 	%p37, %r490, %r206;
	@%p37 bra 	$L__BB1_389;
	ld.global.u32 	%r1528, [%rd152+384];
$L__BB1_389:
	add.s32 	%r492, %r321, 128;
	setp.ge.s32 	%p38, %r492, %r206;
	@%p38 bra 	$L__BB1_391;
	ld.global.u32 	%r1529, [%rd152+512];
$L__BB1_391:
	add.s32 	%r494, %r321, 160;
	setp.ge.s32 	%p39, %r494, %r206;
	@%p39 bra 	$L__BB1_393;
	ld.global.u32 	%r1530, [%rd152+640];
$L__BB1_393:
	add.s32 	%r496, %r321, 192;
	setp.ge.s32 	%p40, %r496, %r206;
	@%p40 bra 	$L__BB1_395;
	ld.global.u32 	%r1531, [%rd152+768];
$L__BB1_395:
	add.s32 	%r498, %r321, 224;
	setp.ge.s32 	%p41, %r498, %r206;
	@%p41 bra 	$L__BB1_397;
	ld.global.u32 	%r1532, [%rd152+896];
$L__BB1_397:
	add.s32 	%r500, %r321, 256;
	setp.ge.s32 	%p42, %r500, %r206;
	@%p42 bra 	$L__BB1_399;
	ld.global.u32 	%r1533, [%rd152+1024];
$L__BB1_399:
	add.s32 	%r502, %r321, 288;
	setp.ge.s32 	%p43, %r502, %r206;
	@%p43 bra 	$L__BB1_401;
	ld.global.u32 	%r1534, [%rd152+1152];
$L__BB1_401:
	add.s32 	%r504, %r321, 320;
	setp.ge.s32 	%p44, %r504, %r206;
	@%p44 bra 	$L__BB1_403;
	ld.global.u32 	%r1535, [%rd152+1280];
$L__BB1_403:
	add.s32 	%r506, %r321, 352;
	setp.ge.s32 	%p45, %r506, %r206;
	@%p45 bra 	$L__BB1_405;
	ld.global.u32 	%r1536, [%rd152+1408];
$L__BB1_405:
	add.s32 	%r508, %r321, 384;
	setp.ge.s32 	%p46, %r508, %r206;
	@%p46 bra 	$L__BB1_407;
	ld.global.u32 	%r1537, [%rd152+1536];
$L__BB1_407:
	add.s32 	%r510, %r321, 416;
	setp.ge.s32 	%p47, %r510, %r206;
	@%p47 bra 	$L__BB1_409;
	ld.global.u32 	%r1538, [%rd152+1664];
$L__BB1_409:
	add.s32 	%r512, %r321, 448;
	setp.ge.s32 	%p48, %r512, %r206;
	@%p48 bra 	$L__BB1_411;
	ld.global.u32 	%r1539, [%rd152+1792];
$L__BB1_411:
	// begin inline asm
	mov.u32 %r513, %laneid;
	// end inline asm
	shr.u32 	%r353, %r1557, 5;
	mad.lo.s32 	%r544, %r353, 480, %r513;
	shl.b32 	%r545, %r544, 2;
	mov.u32 	%r546, _ZZN3cub18CUB_300001_SM_10006detail6select23DeviceSelectSweepKernelINS2_10policy_hubIiNS0_8NullTypeEiLb0ELNS0_10SelectImplE0EE10Policy1000EPiPS5_S9_S9_NS0_13ScanTileStateIiLb1EEE8LessThanS5_iNS2_19streaming_context_tIlLb1EEELS6_0EEEvT0_T1_T2_T3_T4_T5_T6_T7_iT8_NS1_7vsmem_tEE19static_temp_storage;
	add.s32 	%r547, %r546, %r545;
	st.shared.u32 	[%r547], %r1525;
	st.shared.u32 	[%r547+128], %r1526;
	st.shared.u32 	[%r547+256], %r1527;
	st.shared.u32 	[%r547+384], %r1528;
	st.shared.u32 	[%r547+512], %r1529;
	st.shared.u32 	[%r547+640], %r1530;
	st.shared.u32 	[%r547+768], %r1531;
	st.shared.u32 	[%r547+896], %r1532;
	st.shared.u32 	[%r547+1024], %r1533;
	st.shared.u32 	[%r547+1152], %r1534;
	st.shared.u32 	[%r547+1280], %r1535;
	st.shared.u32 	[%r547+1408], %r1536;
	st.shared.u32 	[%r547+1536], %r1537;
	st.shared.u32 	[%r547+1664], %r1538;
	st.shared.u32 	[%r547+1792], %r1539;
	bar.warp.sync 	-1;
	mad.lo.s32 	%r548, %r513, 56, %r547;
	ld.shared.u32 	%r549, [%r548];
	ld.shared.u32 	%r550, [%r548+4];
	ld.shared.u32 	%r551, [%r548+8];
	ld.shared.u32 	%r552, [%r548+12];
	ld.shared.u32 	%r553, [%r548+16];
	ld.shared.u32 	%r554, [%r548+20];
	ld.shared.u32 	%r555, [%r548+24];
	ld.shared.u32 	%r556, [%r548+28];
	ld.shared.u32 	%r557, [%r548+32];
	ld.shared.u32 	%r558, [%r548+36];
	ld.shared.u32 	%r559, [%r548+40];
	ld.shared.u32 	%r560, [%r548+44];
	ld.shared.u32 	%r561, [%r548+48];
	ld.shared.u32 	%r562, [%r548+52];
	ld.shared.u32 	%r563, [%r548+56];
	mul.lo.s32 	%r564, %r1557, 15;
	setp.ge.s32 	%p49, %r564, %r206;
	setp.lt.s32 	%p50, %r549, %r1;
	or.pred  	%p16, %p49, %p50;
	selp.u32 	%r565, 1, 0, %p16;
	add.s32 	%r566, %r564, 1;
	setp.ge.s32 	%p51, %r566, %r206;
	setp.lt.s32 	%p52, %r550, %r1;
	or.pred  	%p17, %p51, %p52;
	selp.u32 	%r567, 1, 0, %p17;
	add.s32 	%r568, %r564, 2;
	setp.ge.s32 	%p53, %r568, %r206;
	setp.lt.s32 	%p54, %r551, %r1;
	or.pred  	%p18, %p53, %p54;
	selp.u32 	%r569, 1, 0, %p18;
	add.s32 	%r570, %r564, 3;
	setp.ge.s32 	%p55, %r570, %r206;
	setp.lt.s32 	%p56, %r552, %r1;
	or.pred  	%p19, %p55, %p56;
	selp.u32 	%r571, 1, 0, %p19;
	add.s32 	%r572, %r564, 4;
	setp.ge.s32 	%p57, %r572, %r206;
	setp.lt.s32 	%p58, %r553, %r1;
	or.pred  	%p20, %p57, %p58;
	selp.u32 	%r573, 1, 0, %p20;
	add.s32 	%r574, %r564, 5;
	setp.ge.s32 	%p59, %r574, %r206;
	setp.lt.s32 	%p60, %r554, %r1;
	or.pred  	%p21, %p59, %p60;
	selp.u32 	%r575, 1, 0, %p21;
	add.s32 	%r576, %r564, 6;
	setp.ge.s32 	%p61, %r576, %r206;
	setp.lt.s32 	%p62, %r555, %r1;
	or.pred  	%p22, %p61, %p62;
	selp.u32 	%r577, 1, 0, %p22;
	add.s32 	%r578, %r564, 7;
	setp.ge.s32 	%p63, %r578, %r206;
	setp.lt.s32 	%p64, %r556, %r1;
	or.pred  	%p23, %p63, %p64;
	selp.u32 	%r579, 1, 0, %p23;
	add.s32 	%r580, %r564, 8;
	setp.ge.s32 	%p65, %r580, %r206;
	setp.lt.s32 	%p66, %r557, %r1;
	or.pred  	%p24, %p65, %p66;
	selp.u32 	%r581, 1, 0, %p24;
	add.s32 	%r582, %r564, 9;
	setp.ge.s32 	%p67, %r582, %r206;
	setp.lt.s32 	%p68, %r558, %r1;
	or.pred  	%p25, %p67, %p68;
	selp.u32 	%r583, 1, 0, %p25;
	add.s32 	%r584, %r564, 10;
	setp.ge.s32 	%p69, %r584, %r206;
	setp.lt.s32 	%p70, %r559, %r1;
	or.pred  	%p26, %p69, %p70;
	selp.u32 	%r585, 1, 0, %p26;
	add.s32 	%r586, %r564, 11;
	setp.ge.s32 	%p71, %r586, %r206;
	setp.lt.s32 	%p72, %r560, %r1;
	or.pred  	%p27, %p71, %p72;
	selp.u32 	%r587, 1, 0, %p27;
	add.s32 	%r588, %r564, 12;
	setp.ge.s32 	%p73, %r588, %r206;
	setp.lt.s32 	%p74, %r561, %r1;
	or.pred  	%p28, %p73, %p74;
	selp.u32 	%r589, 1, 0, %p28;
	add.s32 	%r590, %r564, 13;
	setp.ge.s32 	%p75, %r590, %r206;
	setp.lt.s32 	%p76, %r562, %r1;
	or.pred  	%p29, %p75, %p76;
	selp.u32 	%r591, 1, 0, %p29;
	add.s32 	%r592, %r564, 14;
	setp.ge.s32 	%p77, %r592, %r206;
	setp.lt.s32 	%p78, %r563, %r1;
	or.pred  	%p30, %p77, %p78;
	selp.u32 	%r593, 1, 0, %p30;
	bar.sync 	0;
	add.s32 	%r369, %r567, %r565;
	add.s32 	%r370, %r369, %r569;
	add.s32 	%r371, %r370, %r571;
	add.s32 	%r372, %r371, %r573;
	add.s32 	%r373, %r372, %r575;
	add.s32 	%r374, %r373, %r577;
	add.s32 	%r375, %r374, %r579;
	add.s32 	%r376, %r375, %r581;
	add.s32 	%r377, %r376, %r583;
	add.s32 	%r378, %r377, %r585;
	add.s32 	%r379, %r378, %r587;
	add.s32 	%r380, %r379, %r589;
	add.s32 	%r381, %r380, %r591;
	add.s32 	%r518, %r381, %r593;
	mov.b32 	%r516, 1;
	mov.b32 	%r541, 0;
	mov.b32 	%r543, -1;
	// begin inline asm
	{  .reg .s32 r0;  .reg .pred p;  shfl.sync.up.b32 r0|p, %r518, %r516, %r541, %r543;  @p add.s32 r0, r0, %r518;  mov.s32 %r514, r0;}
	// end inline asm
	mov.b32 	%r522, 2;
	// begin inline asm
	{  .reg .s32 r0;  .reg .pred p;  shfl.sync.up.b32 r0|p, %r514, %r522, %r541, %r543;  @p add.s32 r0, r0, %r514;  mov.s32 %r520, r0;}
	// end inline asm
	mov.b32 	%r528, 4;
	// begin inline asm
	{  .reg .s32 r0;  .reg .pred p;  shfl.sync.up.b32 r0|p, %r520, %r528, %r541, %r543;  @p add.s32 r0, r0, %r520;  mov.s32 %r526, r0;}
	// end inline asm
	mov.b32 	%r534, 8;
	// begin inline asm
	{  .reg .s32 r0;  .reg .pred p;  shfl.sync.up.b32 r0|p, %r526, %r534, %r541, %r543;  @p add.s32 r0, r0, %r526;  mov.s32 %r532, r0;}
	// end inline asm
	mov.b32 	%r540, 16;
	// begin inline asm
	{  .reg .s32 r0;  .reg .pred p;  shfl.sync.up.b32 r0|p, %r532, %r540, %r541, %r543;  @p add.s32 r0, r0, %r532;  mov.s32 %r538, r0;}
	// end inline asm
	setp.ne.s32 	%p79, %r513, 31;
	@%p79 bra 	$L__BB1_413;
	shl.b32 	%r594, %r353, 2;
	mov.u32 	%r595, _ZZN3cub18CUB_300001_SM_10006detail6select23DeviceSelectSweepKernelINS2_10policy_hubIiNS0_8NullTypeEiLb0ELNS0_10SelectImplE0EE10Policy1000EPiPS5_S9_S9_NS0_13ScanTileStateIiLb1EEE8LessThanS5_iNS2_19streaming_context_tIlLb1EEELS6_0EEEvT0_T1_T2_T3_T4_T5_T6_T7_iT8_NS1_7vsmem_tEE19static_temp_storage;
	add.s32 	%r596, %r595, %r594;
	st.shared.u32 	[%r596], %r538;
$L__BB1_413:
	sub.s32 	%r597, %r538, %r518;
	bar.sync 	0;
	ld.shared.v4.u32 	{%r598, %r599, %r600, %r601}, [_ZZN3cub18CUB_300001_SM_10006detail6select23DeviceSelectSweepKernelINS2_10policy_hubIiNS0_8NullTypeEiLb0ELNS0_10SelectImplE0EE10Policy1000EPiPS5_S9_S9_NS0_13ScanTileStateIiLb1EEE8LessThanS5_iNS2_19streaming_context_tIlLb1EEELS6_0EEEvT0_T1_T2_T3_T4_T5_T6_T7_iT8_NS1_7vsmem_tEE19static_temp_storage];
	add.s32 	%r602, %r599, %r598;
	setp.eq.s32 	%p80, %r353, 2;
	selp.b32 	%r603, %r602, %r598, %p80;
	add.s32 	%r604, %r602, %r600;
	setp.eq.s32 	%p81, %r353, 3;
	selp.b32 	%r605, %r604, %r603, %p81;
	add.s32 	%r606, %r604, %r601;
	setp.eq.s32 	%p82, %r353, 4;
	selp.b32 	%r607, %r606, %r605, %p82;
	ld.shared.v4.u32 	{%r608, %r609, %r610, %r611}, [_ZZN3cub18CUB_300001_SM_10006detail6select23DeviceSelectSweepKernelINS2_10policy_hubIiNS0_8NullTypeEiLb0ELNS0_10SelectImplE0EE10Policy1000EPiPS5_S9_S9_NS0_13ScanTileStateIiLb1EEE8LessThanS5_iNS2_19streaming_context_tIlLb1EEELS6_0EEEvT0_T1_T2_T3_T4_T5_T6_T7_iT8_NS1_7vsmem_tEE19static_temp_storage+16];
	add.s32 	%r612, %r606, %r608;
	setp.eq.s32 	%p83, %r353, 5;
	selp.b32 	%r613, %r612, %r607, %p83;
	add.s32 	%r614, %r612, %r609;
	setp.eq.s32 	%p84, %r353, 6;
	selp.b32 	%r615, %r614, %r613, %p84;
	add.s32 	%r616, %r614, %r610;
	setp.eq.s32 	%p85, %r353, 7;
	selp.b32 	%r617, %r616, %r615, %p85;
	add.s32 	%r618, %r616, %r611;
	setp.eq.s32 	%p86, %r353, 8;
	selp.b32 	%r619, %r618, %r617, %p86;
	ld.shared.v4.u32 	{%r620, %r621, %r622, %r623}, [_ZZN3cub18CUB_300001_SM_10006detail6select23DeviceSelectSweepKernelINS2_10policy_hubIiNS0_8NullTypeEiLb0ELNS0_10SelectImplE0EE10Policy1000EPiPS5_S9_S9_NS0_13ScanTileStateIiLb1EEE8LessThanS5_iNS2_19streaming_context_tIlLb1EEELS6_0EEEvT0_T1_T2_T3_T4_T5_T6_T7_iT8_NS1_7vsmem_tEE19static_temp_storage+32];
	add.s32 	%r624, %r618, %r620;
	setp.eq.s32 	%p87, %r353, 9;
	selp.b32 	%r625, %r624, %r619, %p87;
	add.s32 	%r626, %r624, %r621;
	setp.eq.s32 	%p88, %r353, 10;
	selp.b32 	%r627, %r626, %r625, %p88;
	add.s32 	%r628, %r626, %r622;
	setp.eq.s32 	%p89, %r353, 11;
	selp.b32 	%r629, %r628, %r627, %p89;
	add.s32 	%r384, %r628, %r623;
	setp.gt.u32 	%p90, %r1557, 31;
	setp.lt.u32 	%p91, %r1557, 32;
	setp.eq.s32 	%p92, %r513, 0;
	selp.b32 	%r630, 0, %r597, %p92;
	add.s32 	%r1553, %r629, %r630;
	selp.b32 	%r386, %r597, %r1553, %p91;
	@%p90 bra 	$L__BB1_429;
	setp.ne.s32 	%p93, %r1557, 0;
	mul.wide.s32 	%rd215, %r1484, 8;
	add.s64 	%rd153, %rd4, %rd215;
	@%p93 bra 	$L__BB1_416;
	st.shared.u32 	[_ZZN3cub18CUB_300001_SM_10006detail6select23DeviceSelectSweepKernelINS2_10policy_hubIiNS0_8NullTypeEiLb0ELNS0_10SelectImplE0EE10Policy1000EPiPS5_S9_S9_NS0_13ScanTileStateIiLb1EEE8LessThanS5_iNS2_19streaming_context_tIlLb1EEELS6_0EEEvT0_T1_T2_T3_T4_T5_T6_T7_iT8_NS1_7vsmem_tEE19static_temp_storage+76], %r384;
	add.s64 	%rd216, %rd153, 256;
	mov.b32 	%r631, 100;
	// begin inline asm
	st.relaxed.gpu.v2.u32 [%rd216], {%r631, %r384};
	// end inline asm
$L__BB1_416:
	not.b32 	%r637, %r1557;
	add.s32 	%r1548, %r1484, %r637;
	mov.b32 	%r633, 585;
	// begin inline asm
	nanosleep.u32 %r633;
	// end inline asm
	mul.wide.s32 	%rd218, %r1548, 8;
	add.s64 	%rd219, %rd4, %rd218;
	add.s64 	%rd217, %rd219, 256;
	// begin inline asm
	ld.relaxed.gpu.v2.u32 {%r1550, %r1542}, [%rd217];
	// end inline asm
	mov.b32 	%r1543, 754;
$L__BB1_417:
	setp.eq.s32 	%p94, %r1550, 99;
	mov.b32 	%r638, -1;
	vote.sync.any.pred 	%p95, %p94, %r638;
	not.pred 	%p96, %p95;
	@%p96 bra 	$L__BB1_419;
	shr.u32 	%r396, %r1543, 1;
	mul.lo.s32 	%r812, %r1484, 16807;
	and.b32  	%r1484, %r812, 2147483647;
	sub.s32 	%r813, %r1543, %r396;
	add.s32 	%r814, %r813, 1;
	rem.u32 	%r815, %r1484, %r814;
	add.s32 	%r809, %r815, %r396;
	// begin inline asm
	nanosleep.u32 %r809;
	// end inline asm
	// begin inline asm
	ld.relaxed.gpu.v2.u32 {%r1550, %r1542}, [%rd217];
	// end inline asm
	mov.u32 	%r1543, %r396;
	bra.uni 	$L__BB1_417;
$L__BB1_419:
	setp.eq.s32 	%p97, %r1550, 101;
	mov.b32 	%r665, -1;
	vote.sync.ballot.b32 	%r667, %p97, %r665;
	// begin inline asm
	mov.u32 %r640, %lanemask_ge;
	// end inline asm
	and.b32  	%r668, %r667, %r640;
	or.b32  	%r669, %r668, -2147483648;
	add.s32 	%r670, %r669, -1;
	not.b32 	%r671, %r669;
	and.b32  	%r672, %r671, %r670;
	popc.b32 	%r644, %r672;
	mov.b32 	%r643, 1;
	// begin inline asm
	shfl.sync.down.b32 %r641, %r1542, %r643, %r644, %r665;
	// end inline asm
	setp.lt.s32 	%p99, %r513, %r644;
	selp.b32 	%r673, %r641, 0, %p99;
	add.s32 	%r647, %r673, %r1542;
	mov.b32 	%r648, 2;
	// begin inline asm
	shfl.sync.down.b32 %r646, %r647, %r648, %r644, %r665;
	// end inline asm
	add.s32 	%r401, %r513, 2;
	setp.gt.s32 	%p100, %r401, %r644;
	selp.b32 	%r674, 0, %r646, %p100;
	add.s32 	%r652, %r647, %r674;
	mov.b32 	%r653, 4;
	// begin inline asm
	shfl.sync.down.b32 %r651, %r652, %r653, %r644, %r665;
	// end inline asm
	add.s32 	%r402, %r513, 4;
	setp.gt.s32 	%p101, %r402, %r644;
	selp.b32 	%r675, 0, %r651, %p101;
	add.s32 	%r657, %r652, %r675;
	mov.b32 	%r658, 8;
	// begin inline asm
	shfl.sync.down.b32 %r656, %r657, %r658, %r644, %r665;
	// end inline asm
	add.s32 	%r403, %r513, 8;
	setp.gt.s32 	%p102, %r403, %r644;
	selp.b32 	%r676, 0, %r656, %p102;
	add.s32 	%r662, %r657, %r676;
	mov.b32 	%r663, 16;
	// begin inline asm
	shfl.sync.down.b32 %r661, %r662, %r663, %r644, %r665;
	// end inline asm
	add.s32 	%r404, %r513, 16;
	setp.gt.s32 	%p103, %r404, %r644;
	selp.b32 	%r677, 0, %r661, %p103;
	add.s32 	%r1546, %r662, %r677;
	add.s64 	%rd155, %rd4, 256;
	mov.b32 	%r1544, 754;
$L__BB1_420:
	setp.ne.s32 	%p104, %r1550, 101;
	mov.b32 	%r678, -1;
	vote.sync.all.pred 	%p105, %p104, %r678;
	not.pred 	%p106, %p105;
	@%p106 bra 	$L__BB1_425;
	shr.u32 	%r1544, %r1544, 1;
	mul.wide.s32 	%rd320, %r1548, 8;
	add.s64 	%rd321, %rd155, %rd320;
	add.s64 	%rd319, %rd321, -256;
	// begin inline asm
	ld.relaxed.gpu.v2.u32 {%r1550, %r1551}, [%rd319];
	// end inline asm
	mov.u32 	%r1552, %r1544;
$L__BB1_422:
	setp.eq.s32 	%p195, %r1550, 99;
	mov.b32 	%r763, -1;
	vote.sync.any.pred 	%p196, %p195, %r763;
	not.pred 	%p197, %p196;
	@%p197 bra 	$L__BB1_424;
	shr.u32 	%r420, %r1552, 1;
	mul.lo.s32 	%r805, %r1484, 16807;
	and.b32  	%r1484, %r805, 2147483647;
	sub.s32 	%r806, %r1552, %r420;
	add.s32 	%r807, %r806, 1;
	rem.u32 	%r808, %r1484, %r807;
	add.s32 	%r802, %r808, %r420;
	// begin inline asm
	nanosleep.u32 %r802;
	// end inline asm
	// begin inline asm
	ld.relaxed.gpu.v2.u32 {%r1550, %r1551}, [%rd319];
	// end inline asm
	mov.u32 	%r1552, %r420;
	bra.uni 	$L__BB1_422;
$L__BB1_424:
	setp.eq.s32 	%p198, %r1550, 101;
	mov.b32 	%r789, -1;
	vote.sync.ballot.b32 	%r790, %p198, %r789;
	and.b32  	%r791, %r790, %r640;
	or.b32  	%r792, %r791, -2147483648;
	add.s32 	%r793, %r792, -1;
	not.b32 	%r794, %r792;
	and.b32  	%r795, %r794, %r793;
	popc.b32 	%r768, %r795;
	mov.b32 	%r767, 1;
	// begin inline asm
	shfl.sync.down.b32 %r765, %r1551, %r767, %r768, %r789;
	// end inline asm
	setp.lt.s32 	%p200, %r513, %r768;
	selp.b32 	%r796, %r765, 0, %p200;
	add.s32 	%r771, %r796, %r1551;
	mov.b32 	%r772, 2;
	// begin inline asm
	shfl.sync.down.b32 %r770, %r771, %r772, %r768, %r789;
	// end inline asm
	setp.gt.s32 	%p201, %r401, %r768;
	selp.b32 	%r797, 0, %r770, %p201;
	add.s32 	%r776, %r771, %r797;
	mov.b32 	%r777, 4;
	// begin inline asm
	shfl.sync.down.b32 %r775, %r776, %r777, %r768, %r789;
	// end inline asm
	setp.gt.s32 	%p202, %r402, %r768;
	selp.b32 	%r798, 0, %r775, %p202;
	add.s32 	%r781, %r776, %r798;
	mov.b32 	%r782, 8;
	// begin inline asm
	shfl.sync.down.b32 %r780, %r781, %r782, %r768, %r789;
	// end inline asm
	setp.gt.s32 	%p203, %r403, %r768;
	selp.b32 	%r799, 0, %r780, %p203;
	add.s32 	%r786, %r781, %r799;
	mov.b32 	%r787, 16;
	// begin inline asm
	shfl.sync.down.b32 %r785, %r786, %r787, %r768, %r789;
	// end inline asm
	setp.gt.s32 	%p204, %r404, %r768;
	selp.b32 	%r800, 0, %r785, %p204;
	add.s32 	%r801, %r800, %r1546;
	add.s32 	%r1546, %r801, %r786;
	add.s32 	%r1548, %r1548, -32;
	bra.uni 	$L__BB1_420;
$L__BB1_425:
	setp.ne.s32 	%p107, %r1557, 0;
	@%p107 bra 	$L__BB1_427;
	add.s32 	%r681, %r1546, %r384;
	add.s64 	%rd220, %rd153, 256;
	mov.b32 	%r680, 101;
	// begin inline asm
	st.relaxed.gpu.v2.u32 [%rd220], {%r680, %r681};
	// end inline asm
	st.shared.u32 	[_ZZN3cub18CUB_300001_SM_10006detail6select23DeviceSelectSweepKernelINS2_10policy_hubIiNS0_8NullTypeEiLb0ELNS0_10SelectImplE0EE10Policy1000EPiPS5_S9_S9_NS0_13ScanTileStateIiLb1EEE8LessThanS5_iNS2_19streaming_context_tIlLb1EEELS6_0EEEvT0_T1_T2_T3_T4_T5_T6_T7_iT8_NS1_7vsmem_tEE19static_temp_storage+68], %r1546;
	st.shared.u32 	[_ZZN3cub18CUB_300001_SM_10006detail6select23DeviceSelectSweepKernelINS2_10policy_hubIiNS0_8NullTypeEiLb0ELNS0_10SelectImplE0EE10Policy1000EPiPS5_S9_S9_NS0_13ScanTileStateIiLb1EEE8LessThanS5_iNS2_19streaming_context_tIlLb1EEELS6_0EEEvT0_T1_T2_T3_T4_T5_T6_T7_iT8_NS1_7vsmem_tEE19static_temp_storage+72], %r681;
$L__BB1_427:
	setp.ne.s32 	%p108, %r513, 0;
	mov.u32 	%r1553, %r386;
	@%p108 bra 	$L__BB1_429;
	st.shared.u32 	[_ZZN3cub18CUB_300001_SM_10006detail6select23DeviceSelectSweepKernelINS2_10policy_hubIiNS0_8NullTypeEiLb0ELNS0_10SelectImplE0EE10Policy1000EPiPS5_S9_S9_NS0_13ScanTileStateIiLb1EEE8LessThanS5_iNS2_19streaming_context_tIlLb1EEELS6_0EEEvT0_T1_T2_T3_T4_T5_T6_T7_iT8_NS1_7vsmem_tEE19static_temp_storage+60], %r1546;
	mov.u32 	%r1553, %r1546;
$L__BB1_429:
	mov.u64 	%rd157, %rd205;
	bar.sync 	0;
	setp.eq.s32 	%p109, %r1557, 0;
	ld.shared.u32 	%r682, [_ZZN3cub18CUB_300001_SM_10006detail6select23DeviceSelectSweepKernelINS2_10policy_hubIiNS0_8NullTypeEiLb0ELNS0_10SelectImplE0EE10Policy1000EPiPS5_S9_S9_NS0_13ScanTileStateIiLb1EEE8LessThanS5_iNS2_19streaming_context_tIlLb1EEELS6_0EEEvT0_T1_T2_T3_T4_T5_T6_T7_iT8_NS1_7vsmem_tEE19static_temp_storage+60];
	.pragma "used_bytes_mask 65520";
	ld.shared.v4.u32 	{%r683, %r427, %r684, %r428}, [_ZZN3cub18CUB_300001_SM_10006detail6select23DeviceSelectSweepKernelINS2_10policy_hubIiNS0_8NullTypeEiLb0ELNS0_10SelectImplE0EE10Policy1000EPiPS5_S9_S9_NS0_13ScanTileStateIiLb1EEE8LessThanS5_iNS2_19streaming_context_tIlLb1EEELS6_0EEEvT0_T1_T2_T3_T4_T5_T6_T7_iT8_NS1_7vsmem_tEE19static_temp_storage+64];
	selp.b32 	%r685, 0, %r682, %p109;
	add.s32 	%r429, %r685, %r1553;
	selp.u32 	%r686, 1, 0, %p16;
	add.s32 	%r430, %r429, %r686;
	add.s32 	%r431, %r369, %r429;
	add.s32 	%r432, %r370, %r429;
	add.s32 	%r433, %r371, %r429;
	add.s32 	%r434, %r372, %r429;
	add.s32 	%r435, %r373, %r429;
	add.s32 	%r436, %r374, %r429;
	add.s32 	%r437, %r375, %r429;
	add.s32 	%r438, %r376, %r429;
	add.s32 	%r439, %r377, %r429;
	add.s32 	%r440, %r378, %r429;
	add.s32 	%r441, %r379, %r429;
	add.s32 	%r442, %r380, %r429;
	add.s32 	%r443, %r381, %r429;
	sub.s32 	%r687, 5760, %r206;
	sub.s32 	%r1561, %r684, %r687;
	sub.s32 	%r445, %r428, %r687;
	setp.gt.s32 	%p110, %r445, 384;
	@%p110 bra 	$L__BB1_490;
	ld.param.u8 	%rs7, [%rd157];
	ld.param.u64 	%rd221, [%rd157+24];
	cvta.to.global.u64 	%rd158, %rd221;
	setp.lt.s32 	%p111, %r429, %r1561;
	and.pred  	%p112, %p16, %p111;
	@%p112 bra 	$L__BB1_431;
	bra.uni 	$L__BB1_434;
$L__BB1_431:
	setp.ne.s16 	%p113, %rs7, 0;
	mov.b64 	%rd735, 0;
	@%p113 bra 	$L__BB1_433;
	ld.global.u64 	%rd735, [%rd158];
$L__BB1_433:
	cvt.s64.s32 	%rd223, %r429;
	add.s64 	%rd224, %rd735, %rd223;
	shl.b64 	%rd225, %rd224, 2;
	add.s64 	%rd226, %rd3, %rd225;
	st.global.u32 	[%rd226], %r549;
$L__BB1_434:
	setp.ge.s32 	%p114, %r430, %r1561;
	not.pred 	%p115, %p17;
	or.pred  	%p116, %p115, %p114;
	@%p116 bra 	$L__BB1_438;
	setp.ne.s16 	%p117, %rs7, 0;
	mov.b64 	%rd736, 0;
	@%p117 bra 	$L__BB1_437;
	ld.global.u64 	%rd736, [%rd158];
$L__BB1_437:
	cvt.s64.s32 	%rd228, %r430;
	add.s64 	%rd229, %rd736, %rd228;
	shl.b64 	%rd230, %rd229, 2;
	add.s64 	%rd231, %rd3, %rd230;
	st.global.u32 	[%rd231], %r550;
$L__BB1_438:
	setp.ge.s32 	%p118, %r431, %r1561;
	not.pred 	%p119, %p18;
	or.pred  	%p120, %p119, %p118;
	@%p120 bra 	$L__BB1_442;
	setp.ne.s16 	%p121, %rs7, 0;
	mov.b64 	%rd737, 0;
	@%p121 bra 	$L__BB1_441;
	ld.global.u64 	%rd737, [%rd158];
$L__BB1_441:
	cvt.s64.s32 	%rd233, %r431;
	add.s64 	%rd234, %rd737, %rd233;
	shl.b64 	%rd235, %rd234, 2;
	add.s64 	%rd236, %rd3, %rd235;
	st.global.u32 	[%rd236], %r551;
$L__BB1_442:
	setp.ge.s32 	%p122, %r432, %r1561;
	not.pred 	%p123, %p19;
	or.pred  	%p124, %p123, %p122;
	@%p124 bra 	$L__BB1_446;
	setp.ne.s16 	%p125, %rs7, 0;
	mov.b64 	%rd738, 0;
	@%p125 bra 	$L__BB1_445;
	ld.global.u64 	%rd738, [%rd158];
$L__BB1_445:
	cvt.s64.s32 	%rd238, %r432;
	add.s64 	%rd239, %rd738, %rd238;
	shl.b64 	%rd240, %rd239, 2;
	add.s64 	%rd241, %rd3, %rd240;
	st.global.u32 	[%rd241], %r552;
$L__BB1_446:
	setp.ge.s32 	%p126, %r433, %r1561;
	not.pred 	%p127, %p20;
	or.pred  	%p128, %p127, %p126;
	@%p128 bra 	$L__BB1_450;
	setp.ne.s16 	%p129, %rs7, 0;
	mov.b64 	%rd739, 0;
	@%p129 bra 	$L__BB1_449;
	ld.global.u64 	%rd739, [%rd158];
$L__BB1_449:
	cvt.s64.s32 	%rd243, %r433;
	add.s64 	%rd244, %rd739, %rd243;
	shl.b64 	%rd245, %rd244, 2;
	add.s64 	%rd246, %rd3, %rd245;
	st.global.u32 	[%rd246], %r553;
$L__BB1_450:
	setp.ge.s32 	%p130, %r434, %r1561;
	not.pred 	%p131, %p21;
	or.pred  	%p132, %p131, %p130;
	@%p132 bra 	$L__BB1_454;
	setp.ne.s16 	%p133, %rs7, 0;
	mov.b64 	%rd740, 0;
	@%p133 bra 	$L__BB1_453;
	ld.global.u64 	%rd740, [%rd158];
$L__BB1_453:
	cvt.s64.s32 	%rd248, %r434;
	add.s64 	%rd249, %rd740, %rd248;
	shl.b64 	%rd250, %rd249, 2;
	add.s64 	%rd251, %rd3, %rd250;
	st.global.u32 	[%rd251], %r554;
$L__BB1_454:
	setp.ge.s32 	%p134, %r435, %r1561;
	not.pred 	%p135, %p22;
	or.pred  	%p136, %p135, %p134;
	@%p136 bra 	$L__BB1_458;
	setp.ne.s16 	%p137, %rs7, 0;
	mov.b64 	%rd741, 0;
	@%p137 bra 	$L__BB1_457;
	ld.global.u64 	%rd741, [%rd158];
$L__BB1_457:
	cvt.s64.s32 	%rd253, %r435;
	add.s64 	%rd254, %rd741, %rd253;
	shl.b64 	%rd255, %rd254, 2;
	add.s64 	%rd256, %rd3, %rd255;
	st.global.u32 	[%rd256], %r555;
$L__BB1_458:
	setp.ge.s32 	%p138, %r436, %r1561;
	not.pred 	%p139, %p23;
	or.pred  	%p140, %p139, %p138;
	@%p140 bra 	$L__BB1_462;
	setp.ne.s16 	%p141, %rs7, 0;
	mov.b64 	%rd742, 0;
	@%p141 bra 	$L__BB1_461;
	ld.global.u64 	%rd742, [%rd158];
$L__BB1_461:
	cvt.s64.s32 	%rd258, %r436;
	add.s64 	%rd259, %rd742, %rd258;
	shl.b64 	%rd260, %rd259, 2;
	add.s64 	%rd261, %rd3, %rd260;
	st.global.u32 	[%rd261], %r556;
$L__BB1_462:
	setp.ge.s32 	%p142, %r437, %r1561;
	not.pred 	%p143, %p24;
	or.pred  	%p144, %p143, %p142;
	@%p144 bra 	$L__BB1_466;
	setp.ne.s16 	%p145, %rs7, 0;
	mov.b64 	%rd743, 0;
	@%p145 bra 	$L__BB1_465;
	ld.global.u64 	%rd743, [%rd158];
$L__BB1_465:
	cvt.s64.s32 	%rd263, %r437;
	add.s64 	%rd264, %rd743, %rd263;
	shl.b64 	%rd265, %rd264, 2;
	add.s64 	%rd266, %rd3, %rd265;
	st.global.u32 	[%rd266], %r557;
$L__BB1_466:
	setp.ge.s32 	%p146, %r438, %r1561;
	not.pred 	%p147, %p25;
	or.pred  	%p148, %p147, %p146;
	@%p148 bra 	$L__BB1_470;
	setp.ne.s16 	%p149, %rs7, 0;
	mov.b64 	%rd744, 0;
	@%p149 bra 	$L__BB1_469;
	ld.global.u64 	%rd744, [%rd158];
$L__BB1_469:
	cvt.s64.s32 	%rd268, %r438;
	add.s64 	%rd269, %rd744, %rd268;
	shl.b64 	%rd270, %rd269, 2;
	add.s64 	%rd271, %rd3, %rd270;
	st.global.u32 	[%rd271], %r558;
$L__BB1_470:
	setp.ge.s32 	%p150, %r439, %r1561;
	not.pred 	%p151, %p26;
	or.pred  	%p152, %p151, %p150;
	@%p152 bra 	$L__BB1_474;
	setp.ne.s16 	%p153, %rs7, 0;
	mov.b64 	%rd745, 0;
	@%p153 bra 	$L__BB1_473;
	ld.global.u64 	%rd745, [%rd158];
$L__BB1_473:
	cvt.s64.s32 	%rd273, %r439;
	add.s64 	%rd274, %rd745, %rd273;
	shl.b64 	%rd275, %rd274, 2;
	add.s64 	%rd276, %rd3, %rd275;
	st.global.u32 	[%rd276], %r559;
$L__BB1_474:
	setp.ge.s32 	%p154, %r440, %r1561;
	not.pred 	%p155, %p27;
	or.pred  	%p156, %p155, %p154;
	@%p156 bra 	$L__BB1_478;
	setp.ne.s16 	%p157, %rs7, 0;
	mov.b64 	%rd746, 0;
	@%p157 bra 	$L__BB1_477;
	ld.global.u64 	%rd746, [%rd158];
$L__BB1_477:
	cvt.s64.s32 	%rd278, %r440;
	add.s64 	%rd279, %rd746, %rd278;
	shl.b64 	%rd280, %rd279, 2;
	add.s64 	%rd281, %rd3, %rd280;
	st.global.u32 	[%rd281], %r560;
$L__BB1_478:
	setp.ge.s32 	%p158, %r441, %r1561;
	not.pred 	%p159, %p28;
	or.pred  	%p160, %p159, %p158;
	@%p160 bra 	$L__BB1_482;
	setp.ne.s16 	%p161, %rs7, 0;
	mov.b64 	%rd747, 0;
	@%p161 bra 	$L__BB1_481;
	ld.global.u64 	%rd747, [%rd158];
$L__BB1_481:
	cvt.s64.s32 	%rd283, %r441;
	add.s64 	%rd284, %rd747, %rd283;
	shl.b64 	%rd285, %rd284, 2;
	add.s64 	%rd286, %rd3, %rd285;
	st.global.u32 	[%rd286], %r561;
$L__BB1_482:
	setp.ge.s32 	%p162, %r442, %r1561;
	not.pred 	%p163, %p29;
	or.pred  	%p164, %p163, %p162;
	@%p164 bra 	$L__BB1_486;
	setp.ne.s16 	%p165, %rs7, 0;
	mov.b64 	%rd748, 0;
	@%p165 bra 	$L__BB1_485;
	ld.global.u64 	%rd748, [%rd158];
$L__BB1_485:
	cvt.s64.s32 	%rd288, %r442;
	add.s64 	%rd289, %rd748, %rd288;
	shl.b64 	%rd290, %rd289, 2;
	add.s64 	%rd291, %rd3, %rd290;
	st.global.u32 	[%rd291], %r562;
$L__BB1_486:
	setp.ge.s32 	%p166, %r443, %r1561;
	not.pred 	%p167, %p30;
	or.pred  	%p168, %p167, %p166;
	@%p168 bra 	$L__BB1_537;
	setp.ne.s16 	%p169, %rs7, 0;
	mov.b64 	%rd749, 0;
	@%p169 bra 	$L__BB1_489;
	ld.global.u64 	%rd749, [%rd158];
$L__BB1_489:
	cvt.s64.s32 	%rd293, %r443;
	add.s64 	%rd294, %rd749, %rd293;
	shl.b64 	%rd295, %rd294, 2;
	add.s64 	%rd296, %rd3, %rd295;
	st.global.u32 	[%rd296], %r563;
	bra.uni 	$L__BB1_537;
$L__BB1_490:
	bar.sync 	0;
	not.pred 	%p170, %p16;
	@%p170 bra 	$L__BB1_492;
	sub.s32 	%r688, %r429, %r427;
	shl.b32 	%r689, %r688, 2;
	mov.u32 	%r690, _ZZN3cub18CUB_300001_SM_10006detail6select23DeviceSelectSweepKernelINS2_10policy_hubIiNS0_8NullTypeEiLb0ELNS0_10SelectImplE0EE10Policy1000EPiPS5_S9_S9_NS0_13ScanTileStateIiLb1EEE8LessThanS5_iNS2_19streaming_context_tIlLb1EEELS6_0EEEvT0_T1_T2_T3_T4_T5_T6_T7_iT8_NS1_7vsmem_tEE19static_temp_storage;
	add.s32 	%r691, %r690, %r689;
	st.shared.u32 	[%r691], %r549;
$L__BB1_492:
	not.pred 	%p171, %p17;
	@%p171 bra 	$L__BB1_494;
	sub.s32 	%r692, %r430, %r427;
	shl.b32 	%r693, %r692, 2;
	mov.u32 	%r694, _ZZN3cub18CUB_300001_SM_10006detail6select23DeviceSelectSweepKernelINS2_10policy_hubIiNS0_8NullTypeEiLb0ELNS0_10SelectImplE0EE10Policy1000EPiPS5_S9_S9_NS0_13ScanTileStateIiLb1EEE8LessThanS5_iNS2_19streaming_context_tIlLb1EEELS6_0EEEvT0_T1_T2_T3_T4_T5_T6_T7_iT8_NS1_7vsmem_tEE19static_temp_storage;
	add.s32 	%r695, %r694, %r693;
	st.shared.u32 	[%r695], %r550;
$L__BB1_494:
	not.pred 	%p172, %p18;
	@%p172 bra 	$L__BB1_496;
	sub.s32 	%r696, %r431, %r427;
	shl.b32 	%r697, %r696, 2;
	mov.u32 	%r698, _ZZN3cub18CUB_300001_SM_10006detail6select23DeviceSelectSweepKernelINS2_10policy_hubIiNS0_8NullTypeEiLb0ELNS0_10SelectImplE0EE10Policy1000EPiPS5_S9_S9_NS0_13ScanTileStateIiLb1EEE8LessThanS5_iNS2_19streaming_context_tIlLb1EEELS6_0EEEvT0_T1_T2_T3_T4_T5_T6_T7_iT8_NS1_7vsmem_tEE19static_temp_storage;
	add.s32 	%r699, %r698, %r697;
	st.shared.u32 	[%r699], %r551;
$L__BB1_496:
	not.pred 	%p173, %p19;
	@%p173 bra 	$L__BB1_498;
	sub.s32 	%r700, %r432, %r427;
	shl.b32 	%r701, %r700, 2;
	mov.u32 	%r702, _ZZN3cub18CUB_300001_SM_10006detail6select23DeviceSelectSweepKernelINS2_10policy_hubIiNS0_8NullTypeEiLb0ELNS0_10SelectImplE0EE10Policy1000EPiPS5_S9_S9_NS0_13ScanTileStateIiLb1EEE8LessThanS5_iNS2_19streaming_context_tIlLb1EEELS6_0EEEvT0_T1_T2_T3_T4_T5_T6_T7_iT8_NS1_7vsmem_tEE19static_temp_storage;
	add.s32 	%r703, %r702, %r701;
	st.shared.u32 	[%r703], %r552;
$L__BB1_498:
	not.pred 	%p174, %p20;
	@%p174 bra 	$L__BB1_500;
	sub.s32 	%r704, %r433, %r427;
	shl.b32 	%r705, %r704, 2;
	mov.u32 	%r706, _ZZN3cub18CUB_300001_SM_10006detail6select23DeviceSelectSweepKernelINS2_10policy_hubIiNS0_8NullTypeEiLb0ELNS0_10SelectImplE0EE10Policy1000EPiPS5_S9_S9_NS0_13ScanTileStateIiLb1EEE8LessThanS5_iNS2_19streaming_context_tIlLb1EEELS6_0EEEvT0_T1_T2_T3_T4_T5_T6_T7_iT8_NS1_7vsmem_tEE19static_temp_storage;
	add.s32 	%r707, %r706, %r705;
	st.shared.u32 	[%r707], %r553;
$L__BB1_500:
	not.pred 	%p175, %p21;
	@%p175 bra 	$L__BB1_502;
	sub.s32 	%r708, %r434, %r427;
	shl.b32 	%r709, %r708, 2;
	mov.u32 	%r710, _ZZN3cub18CUB_300001_SM_10006detail6select23DeviceSelectSweepKernelINS2_10policy_hubIiNS0_8NullTypeEiLb0ELNS0_10SelectImplE0EE10Policy1000EPiPS5_S9_S9_NS0_13ScanTileStateIiLb1EEE8LessThanS5_iNS2_19streaming_context_tIlLb1EEELS6_0EEEvT0_T1_T2_T3_T4_T5_T6_T7_iT8_NS1_7vsmem_tEE19static_temp_storage;
	add.s32 	%r711, %r710, %r709;
	st.shared.u32 	[%r711], %r554;
$L__BB1_502:
	not.pred 	%p176, %p22;
	@%p176 bra 	$L__BB1_504;
	sub.s32 	%r712, %r435, %r427;
	shl.b32 	%r713, %r712, 2;
	mov.u32 	%r714, _ZZN3cub18CUB_300001_SM_10006detail6select23DeviceSelectSweepKernelINS2_10policy_hubIiNS0_8NullTypeEiLb0ELNS0_10SelectImplE0EE10Policy1000EPiPS5_S9_S9_NS0_13ScanTileStateIiLb1EEE8LessThanS5_iNS2_19streaming_context_tIlLb1EEELS6_0EEEvT0_T1_T2_T3_T4_T5_T6_T7_iT8_NS1_7vsmem_tEE19static_temp_storage;
	add.s32 	%r715, %r714, %r713;
	st.shared.u32 	[%r715], %r555;
$L__BB1_504:
	not.pred 	%p177, %p23;
	@%p177 bra 	$L__BB1_506;
	sub.s32 	%r716, %r436, %r427;
	shl.b32 	%r717, %r716, 2;
	mov.u32 	%r718, _ZZN3cub18CUB_300001_SM_10006detail6select23DeviceSelectSweepKernelINS2_10policy_hubIiNS0_8NullTypeEiLb0ELNS0_10SelectImplE0EE10Policy1000EPiPS5_S9_S9_NS0_13ScanTileStateIiLb1EEE8LessThanS5_iNS2_19streaming_context_tIlLb1EEELS6_0EEEvT0_T1_T2_T3_T4_T5_T6_T7_iT8_NS1_7vsmem_tEE19static_temp_storage;
	add.s32 	%r719, %r718, %r717;
	st.shared.u32 	[%r719], %r556;
$L__BB1_506:
	not.pred 	%p178, %p24;
	@%p178 bra 	$L__BB1_508;
	sub.s32 	%r720, %r437, %r427;
	shl.b32 	%r721, %r720, 2;
	mov.u32 	%r722, _ZZN3cub18CUB_300001_SM_10006detail6select23DeviceSelectSweepKernelINS2_10policy_hubIiNS0_8NullTypeEiLb0ELNS0_10SelectImplE0EE10Policy1000EPiPS5_S9_S9_NS0_13ScanTileStateIiLb1EEE8LessThanS5_iNS2_19streaming_context_tIlLb1EEELS6_0EEEvT0_T1_T2_T3_T4_T5_T6_T7_iT8_NS1_7vsmem_tEE19static_temp_storage;
	add.s32 	%r723, %r722, %r721;
	st.shared.u32 	[%r723], %r557;
$L__BB1_508:
	not.pred 	%p179, %p25;
	@%p179 bra 	$L__BB1_510;
	sub.s32 	%r724, %r438, %r427;
	shl.b32 	%r725, %r724, 2;
	mov.u32 	%r726, _ZZN3cub18CUB_300001_SM_10006detail6select23DeviceSelectSweepKernelINS2_10policy_hubIiNS0_8NullTypeEiLb0ELNS0_10SelectImplE0EE10Policy1000EPiPS5_S9_S9_NS0_13ScanTileStateIiLb1EEE8LessThanS5_iNS2_19streaming_context_tIlLb1EEELS6_0EEEvT0_T1_T2_T3_T4_T5_T6_T7_iT8_NS1_7vsmem_tEE19static_temp_storage;
	add.s32 	%r727, %r726, %r725;
	st.shared.u32 	[%r727], %r558;
$L__BB1_510:
	not.pred 	%p180, %p26;
	@%p180 bra 	$L__BB1_512;
	sub.s32 	%r728, %r439, %r427;
	shl.b32 	%r729, %r728, 2;
	mov.u32 	%r730, _ZZN3cub18CUB_300001_SM_10006detail6select23DeviceSelectSweepKernelINS2_10policy_hubIiNS0_8NullTypeEiLb0ELNS0_10SelectImplE0EE10Policy1000EPiPS5_S9_S9_NS0_13ScanTileStateIiLb1EEE8LessThanS5_iNS2_19streaming_context_tIlLb1EEELS6_0EEEvT0_T1_T2_T3_T4_T5_T6_T7_iT8_NS1_7vsmem_tEE19static_temp_storage;
	add.s32 	%r731, %r730, %r729;
	st.shared.u32 	[%r731], %r559;
$L__BB1_512:
	not.pred 	%p181, %p27;
	@%p181 bra 	$L__BB1_514;
	sub.s32 	%r732, %r440, %r427;
	shl.b32 	%r733, %r732, 2;
	mov.u32 	%r734, _ZZN3cub18CUB_300001_SM_10006detail6select23DeviceSelectSweepKernelINS2_10policy_hubIiNS0_8NullTypeEiLb0ELNS0_10SelectImplE0EE10Policy1000EPiPS5_S9_S9_NS0_13ScanTileStateIiLb1EEE8LessThanS5_iNS2_19streaming_context_tIlLb1EEELS6_0EEEvT0_T1_T2_T3_T4_T5_T6_T7_iT8_NS1_7vsmem_tEE19static_temp_storage;
	add.s32 	%r735, %r734, %r733;
	st.shared.u32 	[%r735], %r560;
$L__BB1_514:
	not.pred 	%p182, %p28;
	@%p182 bra 	$L__BB1_516;
	sub.s32 	%r736, %r441, %r427;
	shl.b32 	%r737, %r736, 2;
	mov.u32 	%r738, _ZZN3cub18CUB_300001_SM_10006detail6select23DeviceSelectSweepKernelINS2_10policy_hubIiNS0_8NullTypeEiLb0ELNS0_10SelectImplE0EE10Policy1000EPiPS5_S9_S9_NS0_13ScanTileStateIiLb1EEE8LessThanS5_iNS2_19streaming_context_tIlLb1EEELS6_0EEEvT0_T1_T2_T3_T4_T5_T6_T7_iT8_NS1_7vsmem_tEE19static_temp_storage;
	add.s32 	%r739, %r738, %r737;
	st.shared.u32 	[%r739], %r561;
$L__BB1_516:
	not.pred 	%p183, %p29;
	@%p183 bra 	$L__BB1_518;
	sub.s32 	%r740, %r442, %r427;
	shl.b32 	%r741, %r740, 2;
	mov.u32 	%r742, _ZZN3cub18CUB_300001_SM_10006detail6select23DeviceSelectSweepKernelINS2_10policy_hubIiNS0_8NullTypeEiLb0ELNS0_10SelectImplE0EE10Policy1000EPiPS5_S9_S9_NS0_13ScanTileStateIiLb1EEE8LessThanS5_iNS2_19streaming_context_tIlLb1EEELS6_0EEEvT0_T1_T2_T3_T4_T5_T6_T7_iT8_NS1_7vsmem_tEE19static_temp_storage;
	add.s32 	%r743, %r742, %r741;
	st.shared.u32 	[%r743], %r562;
$L__BB1_518:
	not.pred 	%p184, %p30;
	@%p184 bra 	$L__BB1_520;
	sub.s32 	%r744, %r443, %r427;
	shl.b32 	%r745, %r744, 2;
	mov.u32 	%r746, _ZZN3cub18CUB_300001_SM_10006detail6select23DeviceSelectSweepKernelINS2_10policy_hubIiNS0_8NullTypeEiLb0ELNS0_10SelectImplE0EE10Policy1000EPiPS5_S9_S9_NS0_13ScanTileStateIiLb1EEE8LessThanS5_iNS2_19streaming_context_tIlLb1EEELS6_0EEEvT0_T1_T2_T3_T4_T5_T6_T7_iT8_NS1_7vsmem_tEE19static_temp_storage;
	add.s32 	%r747, %r746, %r745;
	st.shared.u32 	[%r747], %r563;
$L__BB1_520:
	bar.sync 	0;
	setp.ge.s32 	%p185, %r1557, %r445;
	@%p185 bra 	$L__BB1_537;
	ld.param.u32 	%r1477, [_ZN3cub18CUB_300001_SM_10006detail6select23DeviceSelectSweepKernelINS2_10policy_hubIiNS0_8NullTypeEiLb0ELNS0_10SelectImplE0EE10Policy1000EPiPS5_S9_S9_NS0_13ScanTileStateIiLb1EEE8LessThanS5_iNS2_19streaming_context_tIlLb1EEELS6_0EEEvT0_T1_T2_T3_T4_T5_T6_T7_iT8_NS1_7vsmem_tE_param_7];
	ld.param.u8 	%rs8, [%rd157];
	ld.param.u64 	%rd297, [%rd157+24];
	cvta.to.global.u64 	%rd159, %rd297;
	add.s32 	%r748, %r428, %r1477;
	add.s32 	%r749, %r1557, %r3;
	sub.s32 	%r750, %r748, %r749;
	add.s32 	%r446, %r750, -5761;
	mul.hi.u32 	%r751, %r446, -1431655765;
	shr.u32 	%r752, %r751, 8;
	add.s32 	%r447, %r752, 1;
	and.b32  	%r753, %r752, 3;
	setp.eq.s32 	%p186, %r753, 3;
	@%p186 bra 	$L__BB1_526;
	and.b32  	%r754, %r447, 3;
	add.s32 	%r1556, %r427, %r1557;
	shl.b32 	%r755, %r1557, 2;
	mov.u32 	%r756, _ZZN3cub18CUB_300001_SM_10006detail6select23DeviceSelectSweepKernelINS2_10policy_hubIiNS0_8NullTypeEiLb0ELNS0_10SelectImplE0EE10Policy1000EPiPS5_S9_S9_NS0_13ScanTileStateIiLb1EEE8LessThanS5_iNS2_19streaming_context_tIlLb1EEELS6_0EEEvT0_T1_T2_T3_T4_T5_T6_T7_iT8_NS1_7vsmem_tEE19static_temp_storage;
	add.s32 	%r1555, %r756, %r755;
	neg.s32 	%r1554, %r754;
	mad.lo.s32 	%r1557, %r754, 384, %r1557;
$L__BB1_523:
	.pragma "nounroll";
	setp.ne.s16 	%p187, %rs8, 0;
	ld.shared.u32 	%r455, [%r1555];
	mov.b64 	%rd730, 0;
	@%p187 bra 	$L__BB1_525;
	ld.global.u64 	%rd730, [%rd159];
$L__BB1_525:
	cvt.s64.s32 	%rd299, %r1556;
	add.s64 	%rd300, %rd730, %rd299;
	shl.b64 	%rd301, %rd300, 2;
	add.s64 	%rd302, %rd3, %rd301;
	st.global.u32 	[%rd302], %r455;
	add.s32 	%r1556, %r1556, 384;
	add.s32 	%r1555, %r1555, 1536;
	add.s32 	%r1554, %r1554, 1;
	setp.ne.s32 	%p188, %r1554, 0;
	@%p188 bra 	$L__BB1_523;
$L__BB1_526:
	setp.lt.u32 	%p189, %r446, 1152;
	@%p189 bra 	$L__BB1_537;
	add.s32 	%r1559, %r427, %r1557;
	shl.b32 	%r757, %r1557, 2;
	mov.u32 	%r758, _ZZN3cub18CUB_300001_SM_10006detail6select23DeviceSelectSweepKernelINS2_10policy_hubIiNS0_8NullTypeEiLb0ELNS0_10SelectImplE0EE10Policy1000EPiPS5_S9_S9_NS0_13ScanTileStateIiLb1EEE8LessThanS5_iNS2_19streaming_context_tIlLb1EEELS6_0EEEvT0_T1_T2_T3_T4_T5_T6_T7_iT8_NS1_7vsmem_tEE19static_temp_storage;
	add.s32 	%r759, %r757, %r758;
	add.s32 	%r1558, %r759, 3072;
$L__BB1_528:
	setp.ne.s16 	%p190, %rs8, 0;
	cvt.s64.s32 	%rd162, %r1559;
	ld.shared.u32 	%r465, [%r1558+-3072];
	mov.b64 	%rd731, 0;
	@%p190 bra 	$L__BB1_530;
	ld.global.u64 	%rd731, [%rd159];
$L__BB1_530:
	setp.ne.s16 	%p191, %rs8, 0;
	add.s64 	%rd305, %rd731, %rd162;
	shl.b64 	%rd306, %rd305, 2;
	add.s64 	%rd307, %rd3, %rd306;
	st.global.u32 	[%rd307], %r465;
	ld.shared.u32 	%r466, [%r1558+-1536];
	mov.b64 	%rd732, 0;
	@%p191 bra 	$L__BB1_532;
	ld.global.u64 	%rd732, [%rd159];
$L__BB1_532:
	setp.ne.s16 	%p192, %rs8, 0;
	add.s64 	%rd309, %rd732, %rd162;
	shl.b64 	%rd310, %rd309, 2;
	add.s64 	%rd311, %rd3, %rd310;
	st.global.u32 	[%rd311+1536], %r466;
	ld.shared.u32 	%r467, [%r1558];
	mov.b64 	%rd733, 0;
	@%p192 bra 	$L__BB1_534;
	ld.global.u64 	%rd733, [%rd159];
$L__BB1_534:
	setp.ne.s16 	%p193, %rs8, 0;
	add.s64 	%rd313, %rd733, %rd162;
	shl.b64 	%rd314, %rd313, 2;
	add.s64 	%rd315, %rd3, %rd314;
	st.global.u32 	[%rd315+3072], %r467;
	ld.shared.u32 	%r468, [%r1558+1536];
	mov.b64 	%rd734, 0;
	@%p193 bra 	$L__BB1_536;
	ld.global.u64 	%rd734, [%rd159];
$L__BB1_536:
	cvt.u32.u64 	%r760, %rd162;
	add.s64 	%rd316, %rd734, %rd162;
	shl.b64 	%rd317, %rd316, 2;
	add.s64 	%rd318, %rd3, %rd317;
	st.global.u32 	[%rd318+4608], %r468;
	add.s32 	%r1557, %r1557, 1536;
	add.s32 	%r1559, %r760, 1536;
	add.s32 	%r1558, %r1558, 6144;
	setp.lt.s32 	%p194, %r1557, %r445;
	@%p194 bra 	$L__BB1_528;
$L__BB1_537:
	mov.u32 	%r1023, %tid.x;
	setp.ne.s32 	%p349, %r1023, 0;
	@%p349 bra 	$L__BB1_545;
	mov.u64 	%rd201, %rd205;
	ld.param.u8 	%rs51, [%rd201+1];
	setp.eq.s16 	%p350, %rs51, 0;
	@%p350 bra 	$L__BB1_542;
	ld.param.u8 	%rs52, [%rd201];
	setp.ne.s16 	%p351, %rs52, 0;
	mov.b32 	%r1562, 0;
	@%p351 bra 	$L__BB1_541;
	ld.param.u64 	%rd430, [%rd201+24];
	cvta.to.global.u64 	%rd431, %rd430;
	ld.global.u32 	%r1562, [%rd431];
$L__BB1_541:
	ld.param.u64 	%rd665, [_ZN3cub18CUB_300001_SM_10006detail6select23DeviceSelectSweepKernelINS2_10policy_hubIiNS0_8NullTypeEiLb0ELNS0_10SelectImplE0EE10Policy1000EPiPS5_S9_S9_NS0_13ScanTileStateIiLb1EEE8LessThanS5_iNS2_19streaming_context_tIlLb1EEELS6_0EEEvT0_T1_T2_T3_T4_T5_T6_T7_iT8_NS1_7vsmem_tE_param_3];
	add.s32 	%r1025, %r1562, %r1561;
	cvta.to.global.u64 	%rd432, %rd665;
	st.global.u32 	[%rd432], %r1025;
	bra.uni 	$L__BB1_545;
$L__BB1_542:
	ld.param.u8 	%rs53, [%rd201];
	setp.ne.s16 	%p352, %rs53, 0;
	mov.b64 	%rd750, 0;
	@%p352 bra 	$L__BB1_544;
	ld.param.u64 	%rd434, [%rd201+24];
	cvta.to.global.u64 	%rd435, %rd434;
	ld.global.u64 	%rd750, [%rd435];
$L__BB1_544:
	cvt.s64.s32 	%rd436, %r1561;
	add.s64 	%rd437, %rd750, %rd436;
	ld.param.u64 	%rd438, [%rd201+32];
	cvta.to.global.u64 	%rd439, %rd438;
	st.global.u64 	[%rd439], %rd437;
$L__BB1_545:
	ret;

}
	// .globl	_ZN3cub18CUB_300001_SM_10006detail4scan23DeviceCompactInitKernelINS0_13ScanTileStateIiLb1EEEPiEEvT_iT0_
.visible .entry _ZN3cub18CUB_300001_SM_10006detail4scan23DeviceCompactInitKernelINS0_13ScanTileStateIiLb1EEEPiEEvT_iT0_(
	.param .align 8 .b8 _ZN3cub18CUB_300001_SM_10006detail4scan23DeviceCompactInitKernelINS0_13ScanTileStateIiLb1EEEPiEEvT_iT0__param_0[8],
	.param .u32 _ZN3cub18CUB_300001_SM_10006detail4scan23DeviceCompactInitKernelINS0_13ScanTileStateIiLb1EEEPiEEvT_iT0__param_1,
	.param .u64 .ptr .align 1 _ZN3cub18CUB_300001_SM_10006detail4scan23DeviceCompactInitKernelINS0_13ScanTileStateIiLb1EEEPiEEvT_iT0__param_2
)
{
	.reg .pred 	%p<6>;
	.reg .b32 	%r<12>;
	.reg .b64 	%rd<9>;

	ld.param.u64 	%rd3, [_ZN3cub18CUB_300001_SM_10006detail4scan23DeviceCompactInitKernelINS0_13ScanTileStateIiLb1EEEPiEEvT_iT0__param_0];
	ld.param.u32 	%r4, [_ZN3cub18CUB_300001_SM_10006detail4scan23DeviceCompactInitKernelINS0_13ScanTileStateIiLb1EEEPiEEvT_iT0__param_1];
	ld.param.u64 	%rd2, [_ZN3cub18CUB_300001_SM_10006detail4scan23DeviceCompactInitKernelINS0_13ScanTileStateIiLb1EEEPiEEvT_iT0__param_2];
	cvta.to.global.u64 	%rd1, %rd3;
	mov.u32 	%r1, %ctaid.x;
	mov.u32 	%r5, %ntid.x;
	mov.u32 	%r2, %tid.x;
	mad.lo.s32 	%r3, %r1, %r5, %r2;
	setp.ge.s32 	%p1, %r3, %r4;
	@%p1 bra 	$L__BB2_2;
	mul.wide.s32 	%rd4, %r3, 8;
	add.s64 	%rd5, %rd1, %rd4;
	mov.b32 	%r6, 0;
	mov.b32 	%r7, 99;
	st.global.v2.u32 	[%rd5+256], {%r7, %r6};
$L__BB2_2:
	setp.ne.s32 	%p2, %r1, 0;
	setp.gt.u32 	%p3, %r2, 31;
	or.pred  	%p4, %p2, %p3;
	@%p4 bra 	$L__BB2_4;
	mul.wide.u32 	%rd6, %r2, 8;
	add.s64 	%rd7, %rd1, %rd6;
	mov.b32 	%r9, 0;
	st.global.v2.u32 	[%rd7], {%r9, %r9};
$L__BB2_4:
	or.b32  	%r10, %r1, %r2;
	setp.ne.s32 	%p5, %r10, 0;
	@%p5 bra 	$L__BB2_6;
	cvta.to.global.u64 	%rd8, %rd2;
	mov.b32 	%r11, 0;
	st.global.u32 	[%rd8], %r11;
$L__BB2_6:
	ret;

}


// ===== COMPILED SASS (sm_100) =====

	.target	sm_100

	.elftype	@"ET_EXEC"


//--------------------- .note.nv.tkinfo           --------------------------
	.section	.note.nv.tkinfo,"",@"SHT_NOTE"
	.sectionflags	@"SHF_NOTE_NV_TKINFO"
	.tkinfo
        /*0018*/ 	.word	0x00000002
        /*0030*/ 	.string	""
        /*0030*/ 	.string	"ptxas"
        /*0030*/ 	.string	"Cuda compilation tools, release 13.0, V13.0.88"
        /*0030*/ 	.string	"Build cuda_13.0.r13.0/compiler.36424714_0"
        /*0030*/ 	.string	"-arch sm_100 -m 64 "



//--------------------- .note.nv.cuinfo           --------------------------
	.section	.note.nv.cuinfo,"",@"SHT_NOTE"
	.sectionflags	@"SHF_NOTE_NV_CUINFO"
        /*0018*/ 	.short	0x0002
        /*001a*/ 	.short	0x0064
        /*001c*/ 	.short	0x0082
	.zero		2


//--------------------- .nv.info                  --------------------------
	.section	.nv.info,"",@"SHT_CUDA_INFO"
	.align	4


	//----- nvinfo : EIATTR_REGCOUNT
	.align		4
        /*0000*/ 	.byte	0x04, 0x2f
        /*0002*/ 	.short	(.L_41 - .L_40)
	.align		4
.L_40:
        /*0004*/ 	.word	index@(_ZN3cub18CUB_300001_SM_10006detail11EmptyKernelIvEEvv)
        /*0008*/ 	.word	0x00000004


	//----- nvinfo : EIATTR_FRAME_SIZE
	.align		4
.L_41:
        /*000c*/ 	.byte	0x04, 0x11
        /*000e*/ 	.short	(.L_43 - .L_42)
	.align		4
.L_42:
        /*0010*/ 	.word	index@(_ZN3cub18CUB_300001_SM_10006detail11EmptyKernelIvEEvv)
        /*0014*/ 	.word	0x00000000


	//----- nvinfo : EIATTR_REGCOUNT
	.align		4
.L_43:
        /*0018*/ 	.byte	0x04, 0x2f
        /*001a*/ 	.short	(.L_45 - .L_44)
	.align		4
.L_44:
        /*001c*/ 	.word	index@(_ZN3cub18CUB_300001_SM_10006detail6select23DeviceSelectSweepKernelINS2_10policy_hubIiNS0_8NullTypeEiLb0ELNS0_10SelectImplE0EE10Policy1000EPiPS5_S9_S9_NS0_13ScanTileStateIiLb1EEE8LessThanS5_iNS2_19streaming_context_tIlLb1EEELS6_0EEEvT0_T1_T2_T3_T4_T5_T6_T7_iT8_NS1_7vsmem_tE)
        /*0020*/ 	.word	0x00000038


	//----- nvinfo : EIATTR_FRAME_SIZE
	.align		4
.L_45:
        /*0024*/ 	.byte	0x04, 0x11
        /*0026*/ 	.short	(.L_47 - .L_46)
	.align		4
.L_46:
        /*0028*/ 	.word	index@(_ZN3cub18CUB_300001_SM_10006detail6select23DeviceSelectSweepKernelINS2_10policy_hubIiNS0_8NullTypeEiLb0ELNS0_10SelectImplE0EE10Policy1000EPiPS5_S9_S9_NS0_13ScanTileStateIiLb1EEE8LessThanS5_iNS2_19streaming_context_tIlLb1EEELS6_0EEEvT0_T1_T2_T3_T4_T5_T6_T7_iT8_NS1_7vsmem_tE)
        /*002c*/ 	.word	0x00000000


	//----- nvinfo : EIATTR_REGCOUNT
	.align		4
.L_47:
        /*0030*/ 	.byte	0x04, 0x2f
        /*0032*/ 	.short	(.L_49 - .L_48)
	.align		4
.L_48:
        /*0034*/ 	.word	index@(_ZN3cub18CUB_300001_SM_10006detail4scan23DeviceCompactInitKernelINS0_13ScanTileStateIiLb1EEEPiEEvT_iT0_)
        /*0038*/ 	.word	0x0000000a


	//----- nvinfo : EIATTR_FRAME_SIZE
	.align		4
.L_49:
        /*003c*/ 	.byte	0x04, 0x11
        /*003e*/ 	.short	(.L_51 - .L_50)
	.align		4
.L_50:
        /*0040*/ 	.word	index@(_ZN3cub18CUB_300001_SM_10006detail4scan23DeviceCompactInitKernelINS0_13ScanTileStateIiLb1EEEPiEEvT_iT0_)
        /*0044*/ 	.word	0x00000000


	//----- nvinfo : EIATTR_MIN_STACK_SIZE
	.align		4
.L_51:
        /*0048*/ 	.byte	0x04, 0x12
        /*004a*/ 	.short	(.L_53 - .L_52)
	.align		4
.L_52:
        /*004c*/ 	.word	index@(_ZN3cub18CUB_300001_SM_10006detail4scan23DeviceCompactInitKernelINS0_13ScanTileStateIiLb1EEEPiEEvT_iT0_)
        /*0050*/ 	.word	0x00000000


	//----- nvinfo : EIATTR_MIN_STACK_SIZE
	.align		4
.L_53:
        /*0054*/ 	.byte	0x04, 0x12
        /*0056*/ 	.short	(.L_55 - .L_54)
	.align		4
.L_54:
        /*0058*/ 	.word	index@(_ZN3cub18CUB_300001_SM_10006detail6select23DeviceSelectSweepKernelINS2_10policy_hubIiNS0_8NullTypeEiLb0ELNS0_10SelectImplE0EE10Policy1000EPiPS5_S9_S9_NS0_13ScanTileStateIiLb1EEE8LessThanS5_iNS2_19streaming_context_tIlLb1EEELS6_0EEEvT0_T1_T2_T3_T4_T5_T6_T7_iT8_NS1_7vsmem_tE)
        /*005c*/ 	.word	0x00000000


	//----- nvinfo : EIATTR_MIN_STACK_SIZE
	.align		4
.L_55:
        /*0060*/ 	.byte	0x04, 0x12
        /*0062*/ 	.short	(.L_57 - .L_56)
	.align		4
.L_56:
        /*0064*/ 	.word	index@(_ZN3cub18CUB_300001_SM_10006detail11EmptyKernelIvEEvv)
        /*0068*/ 	.word	0x00000000
.L_57:


//--------------------- .nv.compat                --------------------------
	.section	.nv.compat,"",@"SHT_CUDA_COMPAT_INFO"
	.align	4
        /*0000*/ 	.byte	0x02, 0x09, 0x00, 0x00, 0x02, 0x02, 0x01, 0x00, 0x02, 0x05, 0x05, 0x00, 0x03, 0x07, 0x01, 0x01
        /*0010*/ 	.byte	0x02, 0x03, 0x00, 0x00, 0x02, 0x06, 0x01, 0x00, 0x04, 0x0b, 0x08, 0x00, 0x09, 0x00, 0x00, 0x00
        /*0020*/ 	.byte	0x00, 0x00, 0x00, 0x00


//--------------------- .nv.info._ZN3cub18CUB_300001_SM_10006detail4scan23DeviceCompactInitKernelINS0_13ScanTileStateIiLb1EEEPiEEvT_iT0_ --------------------------
	.section	.nv.info._ZN3cub18CUB_300001_SM_10006detail4scan23DeviceCompactInitKernelINS0_13ScanTileStateIiLb1EEEPiEEvT_iT0_,"",@"SHT_CUDA_INFO"
	.sectionflags	@""
	.align	4


	//----- nvinfo : EIATTR_CUDA_API_VERSION
	.align		4
        /*0000*/ 	.byte	0x04, 0x37
        /*0002*/ 	.short	(.L_59 - .L_58)
.L_58:
        /*0004*/ 	.word	0x00000082


	//----- nvinfo : EIATTR_KPARAM_INFO
	.align		4
.L_59:
        /*0008*/ 	.byte	0x04, 0x17
        /*000a*/ 	.short	(.L_61 - .L_60)
.L_60:
        /*000c*/ 	.word	0x00000000
        /*0010*/ 	.short	0x0002
        /*0012*/ 	.short	0x0010
        /*0014*/ 	.byte	0x00, 0xf5, 0x21, 0x00


	//----- nvinfo : EIATTR_KPARAM_INFO
	.align		4
.L_61:
        /*0018*/ 	.byte	0x04, 0x17
        /*001a*/ 	.short	(.L_63 - .L_62)
.L_62:
        /*001c*/ 	.word	0x00000000
        /*0020*/ 	.short	0x0001
        /*0022*/ 	.short	0x0008
        /*0024*/ 	.byte	0x00, 0xf0, 0x11, 0x00


	//----- nvinfo : EIATTR_KPARAM_INFO
	.align		4
.L_63:
        /*0028*/ 	.byte	0x04, 0x17
        /*002a*/ 	.short	(.L_65 - .L_64)
.L_64:
        /*002c*/ 	.word	0x00000000
        /*0030*/ 	.short	0x0000
        /*0032*/ 	.short	0x0000
        /*0034*/ 	.byte	0x00, 0xf0, 0x21, 0x00


	//----- nvinfo : EIATTR_SPARSE_MMA_MASK
	.align		4
.L_65:
        /*0038*/ 	.byte	0x03, 0x50
        /*003a*/ 	.short	0x0000


	//----- nvinfo : EIATTR_MAXREG_COUNT
	.align		4
        /*003c*/ 	.byte	0x03, 0x1b
        /*003e*/ 	.short	0x00ff


	//----- nvinfo : EIATTR_MERCURY_ISA_VERSION
	.align		4
        /*0040*/ 	.byte	0x03, 0x5f
        /*0042*/ 	.short	0x0101


	//----- nvinfo : EIATTR_VRC_CTA_INIT_COUNT
	.align		4
        /*0044*/ 	.byte	0x02, 0x4a
	.zero		1
	.zero		1


	//----- nvinfo : EIATTR_EXIT_INSTR_OFFSETS
	.align		4
        /*0048*/ 	.byte	0x04, 0x1c
        /*004a*/ 	.short	(.L_67 - .L_66)


	//   ....[0]....
.L_66:
        /*004c*/ 	.word	0x00000130


	//   ....[1]....
        /*0050*/ 	.word	0x00000160


	//----- nvinfo : EIATTR_CBANK_PARAM_SIZE
	.align		4
.L_67:
        /*0054*/ 	.byte	0x03, 0x19
        /*0056*/ 	.short	0x0018


	//----- nvinfo : EIATTR_PARAM_CBANK
	.align		4
        /*0058*/ 	.byte	0x04, 0x0a
        /*005a*/ 	.short	(.L_69 - .L_68)
	.align		4
.L_68:
        /*005c*/ 	.word	index@(.nv.constant0._ZN3cub18CUB_300001_SM_10006detail4scan23DeviceCompactInitKernelINS0_13ScanTileStateIiLb1EEEPiEEvT_iT0_)
        /*0060*/ 	.short	0x0380
        /*0062*/ 	.short	0x0018


	//----- nvinfo : EIATTR_SW_WAR
	.align		4
.L_69:
        /*0064*/ 	.byte	0x04, 0x36
        /*0066*/ 	.short	(.L_71 - .L_70)
.L_70:
        /*0068*/ 	.word	0x00000008
.L_71:


//--------------------- .nv.info._ZN3cub18CUB_300001_SM_10006detail6select23DeviceSelectSweepKernelINS2_10policy_hubIiNS0_8NullTypeEiLb0ELNS0_10SelectImplE0EE10Policy1000EPiPS5_S9_S9_NS0_13ScanTileStateIiLb1EEE8LessThanS5_iNS2_19streaming_context_tIlLb1EEELS6_0EEEvT0_T1_T2_T3_T4_T5_T6_T7_iT8_NS1_7vsmem_tE --------------------------
	.section	.nv.info._ZN3cub18CUB_300001_SM_10006detail6select23DeviceSelectSweepKernelINS2_10policy_hubIiNS0_8NullTypeEiLb0ELNS0_10SelectImplE0EE10Policy1000EPiPS5_S9_S9_NS0_13ScanTileStateIiLb1EEE8LessThanS5_iNS2_19streaming_context_tIlLb1EEELS6_0EEEvT0_T1_T2_T3_T4_T5_T6_T7_iT8_NS1_7vsmem_tE,"",@"SHT_CUDA_INFO"
	.sectionflags	@""
	.align	4


	//----- nvinfo : EIATTR_CUDA_API_VERSION
	.align		4
        /*0000*/ 	.byte	0x04, 0x37
        /*0002*/ 	.short	(.L_73 - .L_72)
.L_72:
        /*0004*/ 	.word	0x00000082


	//----- nvinfo : EIATTR_KPARAM_INFO
	.align		4
.L_73:
        /*0008*/ 	.byte	0x04, 0x17
        /*000a*/ 	.short	(.L_75 - .L_74)
.L_74:
        /*000c*/ 	.word	0x00000000
        /*0010*/ 	.short	0x000a
        /*0012*/ 	.short	0x0060
        /*0014*/ 	.byte	0x00, 0xf0, 0x21, 0x00


	//----- nvinfo : EIATTR_KPARAM_INFO
	.align		4
.L_75:
        /*0018*/ 	.byte	0x04, 0x17
        /*001a*/ 	.short	(.L_77 - .L_76)
.L_76:
        /*001c*/ 	.word	0x00000000
        /*0020*/ 	.short	0x0009
        /*0022*/ 	.short	0x0038
        /*0024*/ 	.byte	0x00, 0xf0, 0xa1, 0x00


	//----- nvinfo : EIATTR_KPARAM_INFO
	.align		4
.L_77:
        /*0028*/ 	.byte	0x04, 0x17
        /*002a*/ 	.short	(.L_79 - .L_78)
.L_78:
        /*002c*/ 	.word	0x00000000
        /*0030*/ 	.short	0x0008
        /*0032*/ 	.short	0x0034
        /*0034*/ 	.byte	0x00, 0xf0, 0x11, 0x00


	//----- nvinfo : EIATTR_KPARAM_INFO
	.align		4
.L_79:
        /*0038*/ 	.byte	0x04, 0x17
        /*003a*/ 	.short	(.L_81 - .L_80)
.L_80:
        /*003c*/ 	.word	0x00000000
        /*0040*/ 	.short	0x0007
        /*0042*/ 	.short	0x0030
        /*0044*/ 	.byte	0x00, 0xf0, 0x11, 0x00


	//----- nvinfo : EIATTR_KPARAM_INFO
	.align		4
.L_81:
        /*0048*/ 	.byte	0x04, 0x17
        /*004a*/ 	.short	(.L_83 - .L_82)
.L_82:
        /*004c*/ 	.word	0x00000000
        /*0050*/ 	.short	0x0006
        /*0052*/ 	.short	0x002c
        /*0054*/ 	.byte	0x00, 0xf0, 0x05, 0x00


	//----- nvinfo : EIATTR_KPARAM_INFO
	.align		4
.L_83:
        /*0058*/ 	.byte	0x04, 0x17
        /*005a*/ 	.short	(.L_85 - .L_84)
.L_84:
        /*005c*/ 	.word	0x00000000
        /*0060*/ 	.short	0x0005
        /*0062*/ 	.short	0x0028
        /*0064*/ 	.byte	0x00, 0xf0, 0x11, 0x00


	//----- nvinfo : EIATTR_KPARAM_INFO
	.align		4
.L_85:
        /*0068*/ 	.byte	0x04, 0x17
        /*006a*/ 	.short	(.L_87 - .L_86)
.L_86:
        /*006c*/ 	.word	0x00000000
        /*0070*/ 	.short	0x0004
        /*0072*/ 	.short	0x0020
        /*0074*/ 	.byte	0x00, 0xf0, 0x21, 0x00


	//----- nvinfo : EIATTR_KPARAM_INFO
	.align		4
.L_87:
        /*0078*/ 	.byte	0x04, 0x17
        /*007a*/ 	.short	(.L_89 - .L_88)
.L_88:
        /*007c*/ 	.word	0x00000000
        /*0080*/ 	.short	0x0003
        /*0082*/ 	.short	0x0018
        /*0084*/ 	.byte	0x00, 0xf5, 0x21, 0x00


	//----- nvinfo : EIATTR_KPARAM_INFO
	.align		4
.L_89:
        /*0088*/ 	.byte	0x04, 0x17
        /*008a*/ 	.short	(.L_91 - .L_90)
.L_90:
        /*008c*/ 	.word	0x00000000
        /*0090*/ 	.short	0x0002
        /*0092*/ 	.short	0x0010
        /*0094*/ 	.byte	0x00, 0xf5, 0x21, 0x00


	//----- nvinfo : EIATTR_KPARAM_INFO
	.align		4
.L_91:
        /*0098*/ 	.byte	0x04, 0x17
        /*009a*/ 	.short	(.L_93 - .L_92)
.L_92:
        /*009c*/ 	.word	0x00000000
        /*00a0*/ 	.short	0x0001
        /*00a2*/ 	.short	0x0008
        /*00a4*/ 	.byte	0x00, 0xf5, 0x21, 0x00


	//----- nvinfo : EIATTR_KPARAM_INFO
	.align		4
.L_93:
        /*00a8*/ 	.byte	0x04, 0x17
        /*00aa*/ 	.short	(.L_95 - .L_94)
.L_94:
        /*00ac*/ 	.word	0x00000000
        /*00b0*/ 	.short	0x0000
        /*00b2*/ 	.short	0x0000
        /*00b4*/ 	.byte	0x00, 0xf5, 0x21, 0x00


	//----- nvinfo : EIATTR_SPARSE_MMA_MASK
	.align		4
.L_95:
        /*00b8*/ 	.byte	0x03, 0x50
        /*00ba*/ 	.short	0x0000


	//----- nvinfo : EIATTR_MAXREG_COUNT
	.align		4
        /*00bc*/ 	.byte	0x03, 0x1b
        /*00be*/ 	.short	0x00a8


	//----- nvinfo : EIATTR_NUM_BARRIERS
	.align		4
        /*00c0*/ 	.byte	0x02, 0x4c
        /*00c2*/ 	.byte	0x01
	.zero		1


	//----- nvinfo : EIATTR_MERCURY_ISA_VERSION
	.align		4
        /*00c4*/ 	.byte	0x03, 0x5f
        /*00c6*/ 	.short	0x0101


	//----- nvinfo : EIATTR_UNUSED_LOAD_BYTE_OFFSET
	.align		4
        /*00c8*/ 	.byte	0x04, 0x44
        /*00ca*/ 	.short	(.L_97 - .L_96)


	//   ....[0]....
.L_96:
        /*00cc*/ 	.word	0x000096e0
        /*00d0*/ 	.word	0x0000fff0


	//----- nvinfo : EIATTR_COOP_GROUP_MASK_REGIDS
	.align		4
.L_97:
        /*00d4*/ 	.byte	0x04, 0x29
        /*00d6*/ 	.short	(.L_99 - .L_98)


	//   ....[0]....
.L_98:
        /*00d8*/ 	.word	0xffffffff


	//   ....[1]....
        /*00dc*/ 	.word	0xffffffff


	//   ....[2]....
        /*00e0*/ 	.word	0xffffffff


	//   ....[3]....
        /*00e4*/ 	.word	0xffffffff


	//   ....[4]....
        /*00e8*/ 	.word	0xffffffff


	//   ....[5]....
        /*00ec*/ 	.word	0xffffffff


	//   ....[6]....
        /*00f0*/ 	.word	0xffffffff


	//   ....[7]....
        /*00f4*/ 	.word	0xffffffff


	//   ....[8]....
        /*00f8*/ 	.word	0xffffffff


	//   ....[9]....
        /*00fc*/ 	.word	0xffffffff


	//   ....[10]....
        /*0100*/ 	.word	0xffffffff


	//   ....[11]....
        /*0104*/ 	.word	0xffffffff


	//   ....[12]....
        /*0108*/ 	.word	0xffffffff


	//   ....[13]....
        /*010c*/ 	.word	0xffffffff


	//   ....[14]....
        /*0110*/ 	.word	0xffffffff


	//   ....[15]....
        /*0114*/ 	.word	0xffffffff


	//   ....[16]....
        /*0118*/ 	.word	0xffffffff


	//   ....[17]....
        /*011c*/ 	.word	0xffffffff


	//   ....[18]....
        /*0120*/ 	.word	0xffffffff


	//   ....[19]....
        /*0124*/ 	.word	0xffffffff


	//   ....[20]....
        /*0128*/ 	.word	0xffffffff


	//   ....[21]....
        /*012c*/ 	.word	0xffffffff


	//   ....[22]....
        /*0130*/ 	.word	0xffffffff


	//   ....[23]....
        /*0134*/ 	.word	0xffffffff


	//   ....[24]....
        /*0138*/ 	.word	0xffffffff


	//   ....[25]....
        /*013c*/ 	.word	0xffffffff


	//   ....[26]....
        /*0140*/ 	.word	0xffffffff


	//   ....[27]....
        /*0144*/ 	.word	0xffffffff


	//   ....[28]....
        /*0148*/ 	.word	0xffffffff


	//   ....[29]....
        /*014c*/ 	.word	0xffffffff


	//   ....[30]....
        /*0150*/ 	.word	0xffffffff


	//   ....[31]....
        /*0154*/ 	.word	0xffffffff


	//   ....[32]....
        /*0158*/ 	.word	0xffffffff


	//   ....[33]....
        /*015c*/ 	.word	0xffffffff


	//   ....[34]....
        /*0160*/ 	.word	0xffffffff


	//   ....[35]....
        /*0164*/ 	.word	0xffffffff


	//   ....[36]....
        /*0168*/ 	.word	0xffffffff


	//   ....[37]....
        /*016c*/ 	.word	0xffffffff


	//   ....[38]....
        /*0170*/ 	.word	0xffffffff


	//   ....[39]....
        /*0174*/ 	.word	0xffffffff


	//   ....[40]....
        /*0178*/ 	.word	0xffffffff


	//   ....[41]....
        /*017c*/ 	.word	0xffffffff


	//   ....[42]....
        /*0180*/ 	.word	0xffffffff


	//   ....[43]....
        /*0184*/ 	.word	0xffffffff


	//   ....[44]....
        /*0188*/ 	.word	0xffffffff


	//   ....[45]....
        /*018c*/ 	.word	0xffffffff


	//   ....[46]....
        /*0190*/ 	.word	0xffffffff


	//   ....[47]....
        /*0194*/ 	.word	0xffffffff


	//   ....[48]....
        /*0198*/ 	.word	0xffffffff


	//   ....[49]....
        /*019c*/ 	.word	0xffffffff


	//   ....[50]....
        /*01a0*/ 	.word	0xffffffff


	//   ....[51]....
        /*01a4*/ 	.word	0xffffffff


	//   ....[52]....
        /*01a8*/ 	.word	0xffffffff


	//   ....[53]....
        /*01ac*/ 	.word	0xffffffff


	//   ....[54]....
        /*01b0*/ 	.word	0xffffffff


	//   ....[55]....
        /*01b4*/ 	.word	0xffffffff


	//   ....[56]....
        /*01b8*/ 	.word	0xffffffff


	//   ....[57]....
        /*01bc*/ 	.word	0xffffffff


	//   ....[58]....
        /*01c0*/ 	.word	0xffffffff


	//   ....[59]....
        /*01c4*/ 	.word	0xffffffff


	//   ....[60]....
        /*01c8*/ 	.word	0x0500000e


	//   ....[61]....
        /*01cc*/ 	.word	0x0500000e


	//   ....[62]....
        /*01d0*/ 	.word	0x0500000e


	//   ....[63]....
        /*01d4*/ 	.word	0x0500000e


	//   ....[64]....
        /*01d8*/ 	.word	0x0500000e


	//   ....[65]....
        /*01dc*/ 	.word	0x0500000e


	//   ....[66]....
        /*01e0*/ 	.word	0x0500000e


	//   ....[67]....
        /*01e4*/ 	.word	0x0500000e


	//   ....[68]....
        /*01e8*/ 	.word	0x0500000e


	//   ....[69]....
        /*01ec*/ 	.word	0x0500000e


	//   ....[70]....
        /*01f0*/ 	.word	0x0500000e


	//   ....[71]....
        /*01f4*/ 	.word	0x0500000e


	//   ....[72]....
        /*01f8*/ 	.word	0x0500000e


	//   ....[73]....
        /*01fc*/ 	.word	0x0500000e


	//   ....[74]....
        /*0200*/ 	.word	0x0500000e


	//   ....[75]....
        /*0204*/ 	.word	0x0500000e


	//   ....[76]....
        /*0208*/ 	.word	0x0500000e


	//   ....[77]....
        /*020c*/ 	.word	0x0500000e


	//   ....[78]....
        /*0210*/ 	.word	0x0500000e


	//   ....[79]....
        /*0214*/ 	.word	0x0500000e


	//   ....[80]....
        /*0218*/ 	.word	0x0500000e


	//   ....[81]....
        /*021c*/ 	.word	0x0500000e


	//   ....[82]....
        /*0220*/ 	.word	0x0500000e


	//   ....[83]....
        /*0224*/ 	.word	0x0500000e


	//   ....[84]....
        /*0228*/ 	.word	0x0500000e


	//   ....[85]....
        /*022c*/ 	.word	0x0500000e


	//   ....[86]....
        /*0230*/ 	.word	0x0500000e


	//   ....[87]....
        /*0234*/ 	.word	0x0500000e


	//   ....[88]....
        /*0238*/ 	.word	0x0500000e


	//   ....[89]....
        /*023c*/ 	.word	0x0500000e


	//   ....[90]....
        /*0240*/ 	.word	0x0500000e


	//   ....[91]....
        /*0244*/ 	.word	0x0500000e


	//   ....[92]....
        /*0248*/ 	.word	0x0500000e


	//   ....[93]....
        /*024c*/ 	.word	0x0500000e


	//   ....[94]....
        /*0250*/ 	.word	0x0500000e


	//   ....[95]....
        /*0254*/ 	.word	0x0500000e


	//----- nvinfo : EIATTR_COOP_GROUP_INSTR_OFFSETS
	.align		4
.L_99:
        /*0258*/ 	.byte	0x04, 0x28
        /*025a*/ 	.short	(.L_101 - .L_100)


	//   ....[0]....
.L_100:
        /*025c*/ 	.word	0x00000450


	//   ....[1]....
        /*0260*/ 	.word	0x00000830


	//   ....[2]....
        /*0264*/ 	.word	0x00000860


	//   ....[3]....
        /*0268*/ 	.word	0x00000880


	//   ....[4]....
        /*026c*/ 	.word	0x000008a0


	//   ....[5]....
        /*0270*/ 	.word	0x000008c0


	//   ....[6]....
        /*0274*/ 	.word	0x00002710


	//   ....[7]....
        /*0278*/ 	.word	0x00002af0


	//   ....[8]....
        /*027c*/ 	.word	0x00002b20


	//   ....[9]....
        /*0280*/ 	.word	0x00002b40


	//   ....[10]....
        /*0284*/ 	.word	0x00002b60


	//   ....[11]....
        /*0288*/ 	.word	0x00002b80


	//   ....[12]....
        /*028c*/ 	.word	0x00002f30


	//   ....[13]....
        /*0290*/ 	.word	0x00003120


	//   ....[14]....
        /*0294*/ 	.word	0x00003180


	//   ....[15]....
        /*0298*/ 	.word	0x000031e0


	//   ....[16]....
        /*029c*/ 	.word	0x00003230


	//   ....[17]....
        /*02a0*/ 	.word	0x00003280


	//   ....[18]....
        /*02a4*/ 	.word	0x000032c0


	//   ....[19]....
        /*02a8*/ 	.word	0x00003300


	//   ....[20]....
        /*02ac*/ 	.word	0x00003350


	//   ....[21]....
        /*02b0*/ 	.word	0x00003450


	//   ....[22]....
        /*02b4*/ 	.word	0x00003640


	//   ....[23]....
        /*02b8*/ 	.word	0x00003690


	//   ....[24]....
        /*02bc*/ 	.word	0x000036f0


	//   ....[25]....
        /*02c0*/ 	.word	0x00003710


	//   ....[26]....
        /*02c4*/ 	.word	0x00003760


	//   ....[27]....
        /*02c8*/ 	.word	0x000037a0


	//   ....[28]....
        /*02cc*/ 	.word	0x000037e0


	//   ....[29]....
        /*02d0*/ 	.word	0x00003820


	//   ....[30]....
        /*02d4*/ 	.word	0x00005850


	//   ....[31]....
        /*02d8*/ 	.word	0x00005f00


	//   ....[32]....
        /*02dc*/ 	.word	0x00005f20


	//   ....[33]....
        /*02e0*/ 	.word	0x00005f40


	//   ....[34]....
        /*02e4*/ 	.word	0x00005f60


	//   ....[35]....
        /*02e8*/ 	.word	0x00005f80


	//   ....[36]....
        /*02ec*/ 	.word	0x00008100


	//   ....[37]....
        /*02f0*/ 	.word	0x000087c0


	//   ....[38]....
        /*02f4*/ 	.word	0x000087e0


	//   ....[39]....
        /*02f8*/ 	.word	0x00008800


	//   ....[40]....
        /*02fc*/ 	.word	0x00008820


	//   ....[41]....
        /*0300*/ 	.word	0x00008840


	//   ....[42]....
        /*0304*/ 	.word	0x00008c20


	//   ....[43]....
        /*0308*/ 	.word	0x00008e10


	//   ....[44]....
        /*030c*/ 	.word	0x00008e70


	//   ....[45]....
        /*0310*/ 	.word	0x00008f00


	//   ....[46]....
        /*0314*/ 	.word	0x00008f50


	//   ....[47]....
        /*0318*/ 	.word	0x00008fa0


	//   ....[48]....
        /*031c*/ 	.word	0x00008fe0


	//   ....[49]....
        /*0320*/ 	.word	0x00009040


	//   ....[50]....
        /*0324*/ 	.word	0x00009080


	//   ....[51]....
        /*0328*/ 	.word	0x00009140


	//   ....[52]....
        /*032c*/ 	.word	0x00009330


	//   ....[53]....
        /*0330*/ 	.word	0x00009380


	//   ....[54]....
        /*0334*/ 	.word	0x000093e0


	//   ....[55]....
        /*0338*/ 	.word	0x00009430


	//   ....[56]....
        /*033c*/ 	.word	0x00009470


	//   ....[57]....
        /*0340*/ 	.word	0x000094b0


	//   ....[58]....
        /*0344*/ 	.word	0x000094f0


	//   ....[59]....
        /*0348*/ 	.word	0x00009530


	//   ....[60]....
        /*034c*/ 	.word	0x0000b2c0


	//   ....[61]....
        /*0350*/ 	.word	0x0000b340


	//   ....[62]....
        /*0354*/ 	.word	0x0000b3d0


	//   ....[63]....
        /*0358*/ 	.word	0x0000b4b0


	//   ....[64]....
        /*035c*/ 	.word	0x0000b540


	//   ....[65]....
        /*0360*/ 	.word	0x0000b5c0


	//   ....[66]....
        /*0364*/ 	.word	0x0000b640


	//   ....[67]....
        /*0368*/ 	.word	0x0000b6c0


	//   ....[68]....
        /*036c*/ 	.word	0x0000b740


	//   ....[69]....
        /*0370*/ 	.word	0x0000b7b0


	//   ....[70]....
        /*0374*/ 	.word	0x0000b830


	//   ....[71]....
        /*0378*/ 	.word	0x0000b8b0


	//   ....[72]....
        /*037c*/ 	.word	0x0000b960


	//   ....[73]....
        /*0380*/ 	.word	0x0000b9f0


	//   ....[74]....
        /*0384*/ 	.word	0x0000ba70


	//   ....[75]....
        /*0388*/ 	.word	0x0000bae0


	//   ....[76]....
        /*038c*/ 	.word	0x0000bb60


	//   ....[77]....
        /*0390*/ 	.word	0x0000bbc0


	//   ....[78]....
        /*0394*/ 	.word	0x0000bc30


	//   ....[79]....
        /*0398*/ 	.word	0x0000bcb0


	//   ....[80]....
        /*039c*/ 	.word	0x0000bd30


	//   ....[81]....
        /*03a0*/ 	.word	0x0000be20


	//   ....[82]....
        /*03a4*/ 	.word	0x0000bea0


	//   ....[83]....
        /*03a8*/ 	.word	0x0000bf30


	//   ....[84]....
        /*03ac*/ 	.word	0x0000bfa0


	//   ....[85]....
        /*03b0*/ 	.word	0x0000c060


	//   ....[86]....
        /*03b4*/ 	.word	0x0000c0d0


	//   ....[87]....
        /*03b8*/ 	.word	0x0000c140


	//   ....[88]....
        /*03bc*/ 	.word	0x0000c1c0


	//   ....[89]....
        /*03c0*/ 	.word	0x0000c240


	//   ....[90]....
        /*03c4*/ 	.word	0x0000c2f0


	//   ....[91]....
        /*03c8*/ 	.word	0x0000c370


	//   ....[92]....
        /*03cc*/ 	.word	0x0000c3f0


	//   ....[93]....
        /*03d0*/ 	.word	0x0000c460


	//   ....[94]....
        /*03d4*/ 	.word	0x0000c4e0


	//   ....[95]....
        /*03d8*/ 	.word	0x0000c550


	//----- nvinfo : EIATTR_VRC_CTA_INIT_COUNT
	.align		4
.L_101:
        /*03dc*/ 	.byte	0x02, 0x4a
	.zero		1
	.zero		1


	//----- nvinfo : EIATTR_EXIT_INSTR_OFFSETS
	.align		4
        /*03e0*/ 	.byte	0x04, 0x1c
        /*03e2*/ 	.short	(.L_103 - .L_102)


	//   ....[0]....
.L_102:
        /*03e4*/ 	.word	0x000019c0


	//   ....[1]....
        /*03e8*/ 	.word	0x00001a80


	//   ....[2]....
        /*03ec*/ 	.word	0x00001d90


	//   ....[3]....
        /*03f0*/ 	.word	0x00002010


	//   ....[4]....
        /*03f4*/ 	.word	0x00002390


	//   ....[5]....
        /*03f8*/ 	.word	0x00004860


	//   ....[6]....
        /*03fc*/ 	.word	0x00004920


	//   ....[7]....
        /*0400*/ 	.word	0x00004d30


	//   ....[8]....
        /*0404*/ 	.word	0x00004f50


	//   ....[9]....
        /*0408*/ 	.word	0x000052b0


	//   ....[10]....
        /*040c*/ 	.word	0x0000b0f0


	//   ....[11]....
        /*0410*/ 	.word	0x0000b1c0


	//   ....[12]....
        /*0414*/ 	.word	0x0000b270


	//----- nvinfo : EIATTR_MAX_THREADS
	.align		4
.L_103:
        /*0418*/ 	.byte	0x04, 0x05
        /*041a*/ 	.short	(.L_105 - .L_104)
.L_104:
        /*041c*/ 	.word	0x00000180
        /*0420*/ 	.word	0x00000001
        /*0424*/ 	.word	0x00000001


	//----- nvinfo : EIATTR_CRS_STACK_SIZE
	.align		4
.L_105:
        /*0428*/ 	.byte	0x04, 0x1e
        /*042a*/ 	.short	(.L_107 - .L_106)
.L_106:
        /*042c*/ 	.word	0x00000000


	//----- nvinfo : EIATTR_CBANK_PARAM_SIZE
	.align		4
.L_107:
        /*0430*/ 	.byte	0x03, 0x19
        /*0432*/ 	.short	0x0068


	//----- nvinfo : EIATTR_PARAM_CBANK
	.align		4
        /*0434*/ 	.byte	0x04, 0x0a
        /*0436*/ 	.short	(.L_109 - .L_108)
	.align		4
.L_108:
        /*0438*/ 	.word	index@(.nv.constant0._ZN3cub18CUB_300001_SM_10006detail6select23DeviceSelectSweepKernelINS2_10policy_hubIiNS0_8NullTypeEiLb0ELNS0_10SelectImplE0EE10Policy1000EPiPS5_S9_S9_NS0_13ScanTileStateIiLb1EEE8LessThanS5_iNS2_19streaming_context_tIlLb1EEELS6_0EEEvT0_T1_T2_T3_T4_T5_T6_T7_iT8_NS1_7vsmem_tE)
        /*043c*/ 	.short	0x0380
        /*043e*/ 	.short	0x0068


	//----- nvinfo : EIATTR_SW_WAR
	.align		4
.L_109:
        /*0440*/ 	.byte	0x04, 0x36
        /*0442*/ 	.short	(.L_111 - .L_110)
.L_110:
        /*0444*/ 	.word	0x00000008
.L_111:


//--------------------- .nv.info._ZN3cub18CUB_300001_SM_10006detail11EmptyKernelIvEEvv --------------------------
	.section	.nv.info._ZN3cub18CUB_300001_SM_10006detail11EmptyKernelIvEEvv,"",@"SHT_CUDA_INFO"
	.sectionflags	@""
	.align	4


	//----- nvinfo : EIATTR_CUDA_API_VERSION
	.align		4
        /*0000*/ 	.byte	0x04, 0x37
        /*0002*/ 	.short	(.L_113 - .L_112)
.L_112:
        /*0004*/ 	.word	0x00000082


	//----- nvinfo : EIATTR_SPARSE_MMA_MASK
	.align		4
.L_113:
        /*0008*/ 	.byte	0x03, 0x50
        /*000a*/ 	.short	0x0000


	//----- nvinfo : EIATTR_MAXREG_COUNT
	.align		4
        /*000c*/ 	.byte	0x03, 0x1b
        /*000e*/ 	.short	0x00ff


	//----- nvinfo : EIATTR_MERCURY_ISA_VERSION
	.align		4
        /*0010*/ 	.byte	0x03, 0x5f
        /*0012*/ 	.short	0x0101


	//----- nvinfo : EIATTR_VRC_CTA_INIT_COUNT
	.align		4
        /*0014*/ 	.byte	0x02, 0x4a
	.zero		1
	.zero		1


	//----- nvinfo : EIATTR_EXIT_INSTR_OFFSETS
	.align		4
        /*0018*/ 	.byte	0x04, 0x1c
        /*001a*/ 	.short	(.L_115 - .L_114)


	//   ....[0]....
.L_114:
        /*001c*/ 	.word	0x00000010


	//----- nvinfo : EIATTR_SW_WAR
	.align		4
.L_115:
        /*0020*/ 	.byte	0x04, 0x36
        /*0022*/ 	.short	(.L_117 - .L_116)
.L_116:
        /*0024*/ 	.word	0x00000008
.L_117:


//--------------------- .nv.callgraph             --------------------------
	.section	.nv.callgraph,"",@"SHT_CUDA_CALLGRAPH"
	.align	4
	.sectionentsize	8
	.align		4
        /*0000*/ 	.word	0x00000000
	.align		4
        /*0004*/ 	.word	0xffffffff
	.align		4
        /*0008*/ 	.word	0x00000000
	.align		4
        /*000c*/ 	.word	0xfffffffe
	.align		4
        /*0010*/ 	.word	0x00000000
	.align		4
        /*0014*/ 	.word	0xfffffffd
	.align		4
        /*0018*/ 	.word	0x00000000
	.align		4
        /*001c*/ 	.word	0xfffffffc


//--------------------- .nv.constant4             --------------------------
	.section	.nv.constant4,"a",@progbits
	.align	8
	.align		8
.nv.constant4:
        /*0000*/ 	.dword	_ZN30_INTERNAL_0da49840_4_k_cu_main4cuda3std3__45__cpo5beginE
	.align		8
        /*0008*/ 	.dword	_ZN30_INTERNAL_0da49840_4_k_cu_main4cuda3std3__45__cpo3endE
	.align		8
        /*0010*/ 	.dword	_ZN30_INTERNAL_0da49840_4_k_cu_main4cuda3std3__45__cpo6cbeginE
	.align		8
        /*0018*/ 	.dword	_ZN30_INTERNAL_0da49840_4_k_cu_main4cuda3std3__45__cpo4cendE
	.align		8
        /*0020*/ 	.dword	_ZN30_INTERNAL_0da49840_4_k_cu_main4cuda3std3__45__cpo6rbeginE
	.align		8
        /*0028*/ 	.dword	_ZN30_INTERNAL_0da49840_4_k_cu_main4cuda3std3__45__cpo4rendE
	.align		8
        /*0030*/ 	.dword	_ZN30_INTERNAL_0da49840_4_k_cu_main4cuda3std3__45__cpo7crbeginE
	.align		8
        /*0038*/ 	.dword	_ZN30_INTERNAL_0da49840_4_k_cu_main4cuda3std3__45__cpo5crendE
	.align		8
        /*0040*/ 	.dword	_ZN30_INTERNAL_0da49840_4_k_cu_main4cuda3std3__432_GLOBAL__N__0da49840_4_k_cu_main6ignoreE
	.align		8
        /*0048*/ 	.dword	_ZN30_INTERNAL_0da49840_4_k_cu_main4cuda3std3__419piecewise_constructE
	.align		8
        /*0050*/ 	.dword	_ZN30_INTERNAL_0da49840_4_k_cu_main4cuda3std3__48in_placeE
	.align		8
        /*0058*/ 	.dword	_ZN30_INTERNAL_0da49840_4_k_cu_main4cuda3std3__420unreachable_sentinelE
	.align		8
        /*0060*/ 	.dword	_ZN30_INTERNAL_0da49840_4_k_cu_main4cuda3std3__47nulloptE
	.align		8
        /*0068*/ 	.dword	_ZN30_INTERNAL_0da49840_4_k_cu_main4cuda3std3__48unexpectE
	.align		8
        /*0070*/ 	.dword	_ZN30_INTERNAL_0da49840_4_k_cu_main4cuda3std6ranges3__45__cpo4swapE
	.align		8
        /*0078*/ 	.dword	_ZN30_INTERNAL_0da49840_4_k_cu_main4cuda3std6ranges3__45__cpo9iter_moveE
	.align		8
        /*0080*/ 	.dword	_ZN30_INTERNAL_0da49840_4_k_cu_main4cuda3std6ranges3__45__cpo5beginE
	.align		8
        /*0088*/ 	.dword	_ZN30_INTERNAL_0da49840_4_k_cu_main4cuda3std6ranges3__45__cpo3endE
	.align		8
        /*0090*/ 	.dword	_ZN30_INTERNAL_0da49840_4_k_cu_main4cuda3std6ranges3__45__cpo6cbeginE
	.align		8
        /*0098*/ 	.dword	_ZN30_INTERNAL_0da49840_4_k_cu_main4cuda3std6ranges3__45__cpo4cendE
	.align		8
        /*00a0*/ 	.dword	_ZN30_INTERNAL_0da49840_4_k_cu_main4cuda3std6ranges3__45__cpo7advanceE
	.align		8
        /*00a8*/ 	.dword	_ZN30_INTERNAL_0da49840_4_k_cu_main4cuda3std6ranges3__45__cpo9iter_swapE
	.align		8
        /*00b0*/ 	.dword	_ZN30_INTERNAL_0da49840_4_k_cu_main4cuda3std6ranges3__45__cpo4nextE
	.align		8
        /*00b8*/ 	.dword	_ZN30_INTERNAL_0da49840_4_k_cu_main4cuda3std6ranges3__45__cpo4prevE
	.align		8
        /*00c0*/ 	.dword	_ZN30_INTERNAL_0da49840_4_k_cu_main4cuda3std6ranges3__45__cpo4dataE
	.align		8
        /*00c8*/ 	.dword	_ZN30_INTERNAL_0da49840_4_k_cu_main4cuda3std6ranges3__45__cpo5cdataE
	.align		8
        /*00d0*/ 	.dword	_ZN30_INTERNAL_0da49840_4_k_cu_main4cuda3std6ranges3__45__cpo4sizeE
	.align		8
        /*00d8*/ 	.dword	_ZN30_INTERNAL_0da49840_4_k_cu_main4cuda3std6ranges3__45__cpo5ssizeE
	.align		8
        /*00e0*/ 	.dword	_ZN30_INTERNAL_0da49840_4_k_cu_main4cuda3std6ranges3__45__cpo8distanceE
	.align		8
        /*00e8*/ 	.dword	_ZN30_INTERNAL_0da49840_4_k_cu_main6thrust24THRUST_300001_SM_1000_NS6system6detail10sequential3seqE
	.align		8
        /*00f0*/ 	.dword	_ZN30_INTERNAL_0da49840_4_k_cu_main6thrust24THRUST_300001_SM_1000_NS12placeholders2_1E
	.align		8
        /*00f8*/ 	.dword	_ZN30_INTERNAL_0da49840_4_k_cu_main6thrust24THRUST_300001_SM_1000_NS12placeholders2_2E
	.align		8
        /*0100*/ 	.dword	_ZN30_INTERNAL_0da49840_4_k_cu_main6thrust24THRUST_300001_SM_1000_NS12placeholders2_3E
	.align		8
        /*0108*/ 	.dword	_ZN30_INTERNAL_0da49840_4_k_cu_main6thrust24THRUST_300001_SM_1000_NS12placeholders2_4E
	.align		8
        /*0110*/ 	.dword	_ZN30_INTERNAL_0da49840_4_k_cu_main6thrust24THRUST_300001_SM_1000_NS12placeholders2_5E
	.align		8
        /*0118*/ 	.dword	_ZN30_INTERNAL_0da49840_4_k_cu_main6thrust24THRUST_300001_SM_1000_NS12placeholders2_6E
	.align		8
        /*0120*/ 	.dword	_ZN30_INTERNAL_0da49840_4_k_cu_main6thrust24THRUST_300001_SM_1000_NS12placeholders2_7E
	.align		8
        /*0128*/ 	.dword	_ZN30_INTERNAL_0da49840_4_k_cu_main6thrust24THRUST_300001_SM_1000_NS12placeholders2_8E
	.align		8
        /*0130*/ 	.dword	_ZN30_INTERNAL_0da49840_4_k_cu_main6thrust24THRUST_300001_SM_1000_NS12placeholders2_9E
	.align		8
        /*0138*/ 	.dword	_ZN30_INTERNAL_0da49840_4_k_cu_main6thrust24THRUST_300001_SM_1000_NS12placeholders3_10E


//--------------------- .text._ZN3cub18CUB_300001_SM_10006detail4scan23DeviceCompactInitKernelINS0_13ScanTileStateIiLb1EEEPiEEvT_iT0_ --------------------------
	.section	.text._ZN3cub18CUB_300001_SM_10006detail4scan23DeviceCompactInitKernelINS0_13ScanTileStateIiLb1EEEPiEEvT_iT0_,"ax",@progbits
	.align	128
        .global         _ZN3cub18CUB_300001_SM_10006detail4scan23DeviceCompactInitKernelINS0_13ScanTileStateIiLb1EEEPiEEvT_iT0_
        .type           _ZN3cub18CUB_300001_SM_10006detail4scan23DeviceCompactInitKernelINS0_13ScanTileStateIiLb1EEEPiEEvT_iT0_,@function
        .size           _ZN3cub18CUB_300001_SM_10006detail4scan23DeviceCompactInitKernelINS0_13ScanTileStateIiLb1EEEPiEEvT_iT0_,(.L_x_291 - _ZN3cub18CUB_300001_SM_10006detail4scan23DeviceCompactInitKernelINS0_13ScanTileStateIiLb1EEEPiEEvT_iT0_)
        .other          _ZN3cub18CUB_300001_SM_10006detail4scan23DeviceCompactInitKernelINS0_13ScanTileStateIiLb1EEEPiEEvT_iT0_,@"STO_CUDA_ENTRY STV_DEFAULT"
_ZN3cub18CUB_300001_SM_10006detail4scan23DeviceCompactInitKernelINS0_13ScanTileStateIiLb1EEEPiEEvT_iT0_:
.text._ZN3cub18CUB_300001_SM_10006detail4scan23DeviceCompactInitKernelINS0_13ScanTileStateIiLb1EEEPiEEvT_iT0_:
[----:B------:R-:W-:Y:S01]  /*0000*/  LDC R1, c[0x0][0x37c] ;  /* 0x0000df00ff017b82 */ /* 0x000fe20000000800 */
[----:B------:R-:W0:Y:S07]  /*0010*/  S2R R0, SR_TID.X ;  /* 0x0000000000007919 */ /* 0x000e2e0000002100 */
[----:B------:R-:W1:Y:S01]  /*0020*/  S2UR UR6, SR_CTAID.X ;  /* 0x00000000000679c3 */ /* 0x000e620000002500 */
[----:B------:R-:W2:Y:S07]  /*0030*/  LDCU UR4, c[0x0][0x388] ;  /* 0x00007100ff0477ac */ /* 0x000eae0008000800 */
[----:B------:R-:W1:Y:S01]  /*0040*/  LDC R7, c[0x0][0x360] ;  /* 0x0000d800ff077b82 */ /* 0x000e620000000800 */
[C---:B0-----:R-:W-:Y:S01]  /*0050*/  ISETP.GT.U32.AND P0, PT, R0.reuse, 0x1f, PT ;  /* 0x0000001f0000780c */ /* 0x041fe20003f04070 */
[----:B-1----:R-:W-:Y:S01]  /*0060*/  IMAD R7, R7, UR6, R0 ;  /* 0x0000000607077c24 */ /* 0x002fe2000f8e0200 */
[----:B------:R-:W-:-:S02]  /*0070*/  LOP3.LUT P2, RZ, R0, UR6, RZ, 0xfc, !PT ;  /* 0x0000000600ff7c12 */ /* 0x000fc4000f84fcff */
[----:B------:R-:W-:Y:S02]  /*0080*/  ISETP.NE.OR P0, PT, RZ, UR6, P0 ;  /* 0x00000006ff007c0c */ /* 0x000fe40008705670 */
[----:B--2---:R-:W-:Y:S01]  /*0090*/  ISETP.GE.AND P1, PT, R7, UR4, PT ;  /* 0x0000000407007c0c */ /* 0x004fe2000bf26270 */
[----:B------:R-:W0:Y:S10]  /*00a0*/  LDCU.64 UR4, c[0x0][0x358] ;  /* 0x00006b00ff0477ac */ /* 0x000e340008000a00 */
[----:B------:R-:W1:Y:S02]  /*00b0*/  @!P0 LDC.64 R4, c[0x0][0x380] ;  /* 0x0000e000ff048b82 */ /* 0x000e640000000a00 */
[----:B------:R-:W-:-:S06]  /*00c0*/  @!P1 MOV R6, 0x63 ;  /* 0x0000006300069802 */ /* 0x000fcc0000000f00 */
[----:B------:R-:W2:Y:S01]  /*00d0*/  @!P1 LDC.64 R2, c[0x0][0x380] ;  /* 0x0000e000ff029b82 */ /* 0x000ea20000000a00 */
[----:B-1----:R-:W-:-:S04]  /*00e0*/  @!P0 IMAD.WIDE.U32 R4, R0, 0x8, R4 ;  /* 0x0000000800048825 */ /* 0x002fc800078e0004 */
[----:B--2---:R-:W-:-:S04]  /*00f0*/  @!P1 IMAD.WIDE R2, R7, 0x8, R2 ;  /* 0x0000000807029825 */ /* 0x004fc800078e0202 */
[----:B------:R-:W-:-:S05]  /*0100*/  IMAD.MOV.U32 R7, RZ, RZ, RZ ;  /* 0x000000ffff077224 */ /* 0x000fca00078e00ff */
[----:B0-----:R0:W-:Y:S04]  /*0110*/  @!P1 STG.E.64 desc[UR4][R2.64+0x100], R6 ;  /* 0x0001000602009986 */ /* 0x0011e8000c101b04 */
[----:B------:R0:W-:Y:S01]  /*0120*/  @!P0 STG.E.64 desc[UR4][R4.64], RZ ;  /* 0x000000ff04008986 */ /* 0x0001e2000c101b04 */
[----:B------:R-:W-:Y:S05]  /*0130*/  @P2 EXIT ;  /* 0x000000000000294d */ /* 0x000fea0003800000 */
[----:B0-----:R-:W0:Y:S02]  /*0140*/  LDC.64 R2, c[0x0][0x390] ;  /* 0x0000e400ff027b82 */ /* 0x001e240000000a00 */
[----:B0-----:R-:W-:Y:S01]  /*0150*/  STG.E desc[UR4][R2.64], RZ ;  /* 0x000000ff02007986 */ /* 0x001fe2000c101904 */
[----:B------:R-:W-:Y:S05]  /*0160*/  EXIT ;  /* 0x000000000000794d */ /* 0x000fea0003800000 */
.L_x_0:
[----:B------:R-:W-:-:S00]  /*0170*/  BRA `(.L_x_0) ;  /* 0xfffffffc00fc7947 */ /* 0x000fc0000383ffff */
[----:B------:R-:W-:-:S00]  /*0180*/  NOP ;  /* 0x0000000000007918 */ /* 0x000fc00000000000 */
[----:B------:R-:W-:-:S00]  /*0190*/  NOP ;  /* 0x0000000000007918 */ /* 0x000fc00000000000 */
[----:B------:R-:W-:-:S00]  /*01a0*/  NOP ;  /* 0x0000000000007918 */ /* 0x000fc00000000000 */
[----:B------:R-:W-:-:S00]  /*01b0*/  NOP ;  /* 0x0000000000007918 */ /* 0x000fc00000000000 */
[----:B------:R-:W-:-:S00]  /*01c0*/  NOP ;  /* 0x0000000000007918 */ /* 0x000fc00000000000 */
[----:B------:R-:W-:-:S00]  /*01d0*/  NOP ;  /* 0x0000000000007918 */ /* 0x000fc00000000000 */
[----:B------:R-:W-:-:S00]  /*01e0*/  NOP ;  /* 0x0000000000007918 */ /* 0x000fc00000000000 */
[----:B------:R-:W-:-:S00]  /*01f0*/  NOP ;  /* 0x0000000000007918 */ /* 0x000fc00000000000 */
.L_x_291:


//--------------------- .text._ZN3cub18CUB_300001_SM_10006detail6select23DeviceSelectSweepKernelINS2_10policy_hubIiNS0_8NullTypeEiLb0ELNS0_10SelectImplE0EE10Policy1000EPiPS5_S9_S9_NS0_13ScanTileStateIiLb1EEE8LessThanS5_iNS2_19streaming_context_tIlLb1EEELS6_0EEEvT0_T1_T2_T3_T4_T5_T6_T7_iT8_NS1_7vsmem_tE --------------------------
	.section	.text._ZN3cub18CUB_300001_SM_10006detail6select23DeviceSelectSweepKernelINS2_10policy_hubIiNS0_8NullTypeEiLb0ELNS0_10SelectImplE0EE10Policy1000EPiPS5_S9_S9_NS0_13ScanTileStateIiLb1EEE8LessThanS5_iNS2_19streaming_context_tIlLb1EEELS6_0EEEvT0_T1_T2_T3_T4_T5_T6_T7_iT8_NS1_7vsmem_tE,"ax",@progbits
	.align	128
        .global         _ZN3cub18CUB_300001_SM_10006detail6select23DeviceSelectSweepKernelINS2_10policy_hubIiNS0_8NullTypeEiLb0ELNS0_10SelectImplE0EE10Policy1000EPiPS5_S9_S9_NS0_13ScanTileStateIiLb1EEE8LessThanS5_iNS2_19streaming_context_tIlLb1EEELS6_0EEEvT0_T1_T2_T3_T4_T5_T6_T7_iT8_NS1_7vsmem_tE
        .type           _ZN3cub18CUB_300001_SM_10006detail6select23DeviceSelectSweepKernelINS2_10policy_hubIiNS0_8NullTypeEiLb0ELNS0_10SelectImplE0EE10Policy1000EPiPS5_S9_S9_NS0_13ScanTileStateIiLb1EEE8LessThanS5_iNS2_19streaming_context_tIlLb1EEELS6_0EEEvT0_T1_T2_T3_T4_T5_T6_T7_iT8_NS1_7vsmem_tE,@function
        .size           _ZN3cub18CUB_300001_SM_10006detail6select23DeviceSelectSweepKernelINS2_10policy_hubIiNS0_8NullTypeEiLb0ELNS0_10SelectImplE0EE10Policy1000EPiPS5_S9_S9_NS0_13ScanTileStateIiLb1EEE8LessThanS5_iNS2_19streaming_context_tIlLb1EEELS6_0EEEvT0_T1_T2_T3_T4_T5_T6_T7_iT8_NS1_7vsmem_tE,(.L_x_292 - _ZN3cub18CUB_300001_SM_10006detail6select23DeviceSelectSweepKernelINS2_10policy_hubIiNS0_8NullTypeEiLb0ELNS0_10SelectImplE0EE10Policy1000EPiPS5_S9_S9_NS0_13ScanTileStateIiLb1EEE8LessThanS5_iNS2_19streaming_context_tIlLb1EEELS6_0EEEvT0_T1_T2_T3_T4_T5_T6_T7_iT8_NS1_7vsmem_tE)
        .other          _ZN3cub18CUB_300001_SM_10006detail6select23DeviceSelectSweepKernelINS2_10policy_hubIiNS0_8NullTypeEiLb0ELNS0_10SelectImplE0EE10Policy1000EPiPS5_S9_S9_NS0_13ScanTileStateIiLb1EEE8LessThanS5_iNS2_19streaming_context_tIlLb1EEELS6_0EEEvT0_T1_T2_T3_T4_T5_T6_T7_iT8_NS1_7vsmem_tE,@"STO_CUDA_ENTRY STV_DEFAULT"
_ZN3cub18CUB_300001_SM_10006detail6select23DeviceSelectSweepKernelINS2_10policy_hubIiNS0_8NullTypeEiLb0ELNS0_10SelectImplE0EE10Policy1000EPiPS5_S9_S9_NS0_13ScanTileStateIiLb1EEE8LessThanS5_iNS2_19streaming_context_tIlLb1EEELS6_0EEEvT0_T1_T2_T3_T4_T5_T6_T7_iT8_NS1_7vsmem_tE:
.text._ZN3cub18CUB_300001_SM_10006detail6select23DeviceSelectSweepKernelINS2_10policy_hubIiNS0_8NullTypeEiLb0ELNS0_10SelectImplE0EE10Policy1000EPiPS5_S9_S9_NS0_13ScanTileStateIiLb1EEE8LessThanS5_iNS2_19streaming_context_tIlLb1EEELS6_0EEEvT0_T1_T2_T3_T4_T5_T6_T7_iT8_NS1_7vsmem_tE:
[----:B------:R-:W-:Y:S08]  /*0000*/  LDC R1, c[0x0][0x37c] ;  /* 0x0000df00ff017b82 */ /* 0x000ff00000000800 */
[----:B------:R-:W-:Y:S01]  /*0010*/  S2UR UR4, SR_CTAID.X ;  /* 0x00000000000479c3 */ /* 0x000fe20000002500 */
[----:B------:R-:W0:Y:S01]  /*0020*/  LDCU UR5, c[0x0][0x374] ;  /* 0x00006e80ff0577ac */ /* 0x000e220008000800 */
[----:B------:R-:W1:Y:S06]  /*0030*/  LDCU UR7, c[0x0][0x3b4] ;  /* 0x00007680ff0777ac */ /* 0x000e6c0008000800 */
[----:B------:R-:W0:Y:S01]  /*0040*/  S2UR UR6, SR_CTAID.Y ;  /* 0x00000000000679c3 */ /* 0x000e220000002600 */
[----:B------:R-:W2:Y:S01]  /*0050*/  LDCU.64 UR8, c[0x0][0x358] ;  /* 0x00006b00ff0877ac */ /* 0x000ea20008000a00 */
[----:B0-----:R-:W-:-:S02]  /*0060*/  UIMAD UR4, UR4, UR5, UR6 ;  /* 0x00000005040472a4 */ /* 0x001fc4000f8e0206 */
[----:B-1----:R-:W-:Y:S02]  /*0070*/  UIADD3 UR5, UPT, UPT, UR7, -0x1, URZ ;  /* 0xffffffff07057890 */ /* 0x002fe4000fffe0ff */
[----:B------:R-:W-:Y:S02]  /*0080*/  UIMAD UR7, UR4, 0x1680, URZ ;  /* 0x00001680040778a4 */ /* 0x000fe4000f8e02ff */
[----:B------:R-:W-:Y:S02]  /*0090*/  UISETP.GE.AND UP0, UPT, UR4, UR5, UPT ;  /* 0x000000050400728c */ /* 0x000fe4000bf06270 */
[----:B------:R-:W-:-:S07]  /*00a0*/  IMAD.U32 R38, RZ, RZ, UR4 ;  /* 0x00000004ff267e24 */ /* 0x000fce000f8e00ff */
[----:B--2---:R-:W-:Y:S05]  /*00b0*/  BRA.U UP0, `(.L_x_1) ;  /* 0x0000005100807547 */ /* 0x004fea000b800000 */
[----:B------:R-:W-:-:S13]  /*00c0*/  ISETP.NE.AND P0, PT, R38, RZ, PT ;  /* 0x000000ff2600720c */ /* 0x000fda0003f05270 */
[----:B------:R-:W-:Y:S05]  /*00d0*/  @P0 BRA `(.L_x_2) ;  /* 0x0000002000b00947 */ /* 0x000fea0003800000 */
[----:B------:R-:W0:Y:S01]  /*00e0*/  S2R R40, SR_TID.X ;  /* 0x0000000000287919 */ /* 0x000e220000002100 */
[----:B------:R-:W1:Y:S01]  /*00f0*/  LDC.64 R4, c[0x0][0x3c8] ;  /* 0x0000f200ff047b82 */ /* 0x000e620000000a00 */
[----:B------:R-:W2:Y:S01]  /*0100*/  LDCU.U8 UR6, c[0x0][0x3b8] ;  /* 0x00007700ff0677ac */ /* 0x000ea20008000000 */
[----:B------:R-:W3:Y:S01]  /*0110*/  LDCU.64 UR4, c[0x0][0x380] ;  /* 0x00007000ff0477ac */ /* 0x000ee20008000a00 */
[----:B--2---:R-:W-:-:S04]  /*0120*/  ISETP.NE.AND P0, PT, RZ, UR6, PT ;  /* 0x00000006ff007c0c */ /* 0x004fc8000bf05270 */
[----:B-1----:R-:W-:Y:S02]  /*0130*/  SEL R2, R5, RZ, !P0 ;  /* 0x000000ff05027207 */ /* 0x002fe40004000000 */
[C---:B0-----:R-:W-:Y:S02]  /*0140*/  LOP3.LUT R0, R40.reuse, 0x1f, RZ, 0xc0, !PT ;  /* 0x0000001f28007812 */ /* 0x041fe400078ec0ff */
[----:B------:R-:W-:-:S05]  /*0150*/  LOP3.LUT R3, R40, 0x3e0, RZ, 0xc0, !PT ;  /* 0x000003e028037812 */ /* 0x000fca00078ec0ff */
[----:B------:R-:W-:Y:S01]  /*0160*/  IMAD R0, R3, 0xf, R0 ;  /* 0x0000000f03007824 */ /* 0x000fe200078e0200 */
[----:B------:R-:W-:-:S04]  /*0170*/  SEL R3, R4, RZ, !P0 ;  /* 0x000000ff04037207 */ /* 0x000fc80004000000 */
[----:B------:R-:W-:-:S04]  /*0180*/  IADD3 R0, P0, P1, R0, UR7, R3 ;  /* 0x0000000700007c10 */ /* 0x000fc8000f91e003 */
[----:B------:R-:W-:Y:S02]  /*0190*/  IADD3.X R3, PT, PT, RZ, R2, RZ, P0, P1 ;  /* 0x00000002ff037210 */ /* 0x000fe400007e24ff */
[----:B---3--:R-:W-:-:S04]  /*01a0*/  LEA R2, P0, R0, UR4, 0x2 ;  /* 0x0000000400027c11 */ /* 0x008fc8000f8010ff */
[----:B------:R-:W-:-:S05]  /*01b0*/  LEA.HI.X R3, R0, UR5, R3, 0x2, P0 ;  /* 0x0000000500037c11 */ /* 0x000fca00080f1403 */
[----:B------:R-:W2:Y:S04]  /*01c0*/  LDG.E R0, desc[UR8][R2.64] ;  /* 0x0000000802007981 */ /* 0x000ea8000c1e1900 */
[----:B------:R-:W3:Y:S04]  /*01d0*/  LDG.E R4, desc[UR8][R2.64+0x80] ;  /* 0x0000800802047981 */ /* 0x000ee8000c1e1900 */
[----:B------:R-:W4:Y:S04]  /*01e0*/  LDG.E R6, desc[UR8][R2.64+0x100] ;  /* 0x0001000802067981 */ /* 0x000f28000c1e1900 */
[----:B------:R-:W5:Y:S04]  /*01f0*/  LDG.E R7, desc[UR8][R2.64+0x180] ;  /* 0x0001800802077981 */ /* 0x000f68000c1e1900 */
        /* <DEDUP_REMOVED lines=10> */
[----:B------:R-:W5:Y:S01]  /*02a0*/  LDG.E R18, desc[UR8][R2.64+0x700] ;  /* 0x0007000802127981 */ /* 0x000f62000c1e1900 */
[----:B------:R-:W0:Y:S01]  /*02b0*/  S2UR UR5, SR_CgaCtaId ;  /* 0x00000000000579c3 */ /* 0x000e220000008800 */
[----:B------:R-:W-:Y:S01]  /*02c0*/  SHF.R.U32.HI R24, RZ, 0x5, R40 ;  /* 0x00000005ff187819 */ /* 0x000fe20000011628 */
[----:B------:R-:W-:Y:S01]  /*02d0*/  UMOV UR4, 0x400 ;  /* 0x0000040000047882 */ /* 0x000fe20000000000 */
[----:B------:R-:W1:Y:S02]  /*02e0*/  S2R R5, SR_LANEID ;  /* 0x0000000000057919 */ /* 0x000e640000000000 */
[C---:B------:R-:W-:Y:S01]  /*02f0*/  ISETP.NE.AND P3, PT, R24.reuse, 0x6, PT ;  /* 0x000000061800780c */ /* 0x040fe20003f65270 */
[----:B0-----:R-:W-:Y:S01]  /*0300*/  ULEA UR4, UR5, UR4, 0x18 ;  /* 0x0000000405047291 */ /* 0x001fe2000f8ec0ff */
[----:B------:R-:W0:Y:S01]  /*0310*/  LDCU UR5, c[0x0][0x3a8] ;  /* 0x00007500ff0577ac */ /* 0x000e220008000800 */
[----:B-1----:R-:W-:Y:S01]  /*0320*/  IMAD R19, R24, 0x1e0, R5 ;  /* 0x000001e018137824 */ /* 0x002fe200078e0205 */
[----:B------:R-:W-:-:S04]  /*0330*/  ISETP.NE.AND P4, PT, R5, RZ, PT ;  /* 0x000000ff0500720c */ /* 0x000fc80003f85270 */
[----:B------:R-:W-:-:S05]  /*0340*/  LEA R19, R19, UR4, 0x2 ;  /* 0x0000000413137c11 */ /* 0x000fca000f8e10ff */
[----:B--2---:R1:W-:Y:S04]  /*0350*/  STS [R19], R0 ;  /* 0x0000000013007388 */ /* 0x0043e80000000800 */
[----:B---3--:R-:W-:Y:S04]  /*0360*/  STS [R19+0x80], R4 ;  /* 0x0000800413007388 */ /* 0x008fe80000000800 */
[----:B----4-:R-:W-:Y:S01]  /*0370*/  STS [R19+0x100], R6 ;  /* 0x0001000613007388 */ /* 0x010fe20000000800 */
[----:B-1----:R-:W-:-:S03]  /*0380*/  IMAD R0, R5, 0x38, R19 ;  /* 0x0000003805007824 */ /* 0x002fc600078e0213 */
[----:B-----5:R-:W-:Y:S04]  /*0390*/  STS [R19+0x180], R7 ;  /* 0x0001800713007388 */ /* 0x020fe80000000800 */
[----:B------:R-:W-:Y:S04]  /*03a0*/  STS [R19+0x200], R8 ;  /* 0x0002000813007388 */ /* 0x000fe80000000800 */
        /* <DEDUP_REMOVED lines=9> */
[----:B------:R-:W-:Y:S01]  /*0440*/  STS [R19+0x700], R18 ;  /* 0x0007001213007388 */ /* 0x000fe20000000800 */
[----:B------:R-:W-:-:S03]  /*0450*/  NOP ;  /* 0x0000000000007918 */ /* 0x000fc60000000000 */
[----:B------:R-:W0:Y:S04]  /*0460*/  LDS R41, [R0+0x4] ;  /* 0x0000040000297984 */ /* 0x000e280000000800 */
[----:B------:R-:W1:Y:S04]  /*0470*/  LDS R45, [R0] ;  /* 0x00000000002d7984 */ /* 0x000e680000000800 */
[----:B------:R-:W2:Y:S04]  /*0480*/  LDS R38, [R0+0x8] ;  /* 0x0000080000267984 */ /* 0x000ea80000000800 */
[----:B------:R-:W3:Y:S04]  /*0490*/  LDS R37, [R0+0xc] ;  /* 0x00000c0000257984 */ /* 0x000ee80000000800 */
[----:B------:R-:W4:Y:S04]  /*04a0*/  LDS R36, [R0+0x10] ;  /* 0x0000100000247984 */ /* 0x000f280000000800 */
[----:B------:R-:W5:Y:S04]  /*04b0*/  LDS R35, [R0+0x14] ;  /* 0x0000140000237984 */ /* 0x000f680000000800 */
[----:B------:R-:W5:Y:S04]  /*04c0*/  LDS R34, [R0+0x18] ;  /* 0x0000180000227984 */ /* 0x000f680000000800 */
[----:B------:R-:W5:Y:S04]  /*04d0*/  LDS R33, [R0+0x1c] ;  /* 0x00001c0000217984 */ /* 0x000f680000000800 */
[----:B------:R-:W5:Y:S04]  /*04e0*/  LDS R32, [R0+0x20] ;  /* 0x0000200000207984 */ /* 0x000f680000000800 */
[----:B------:R-:W5:Y:S01]  /*04f0*/  LDS R31, [R0+0x24] ;  /* 0x00002400001f7984 */ /* 0x000f620000000800 */
[----:B0-----:R-:W-:-:S03]  /*0500*/  ISETP.GE.AND P1, PT, R41, UR5, PT ;  /* 0x0000000529007c0c */ /* 0x001fc6000bf26270 */
[----:B------:R-:W0:Y:S01]  /*0510*/  LDS R30, [R0+0x28] ;  /* 0x00002800001e7984 */ /* 0x000e220000000800 */
[----:B-1----:R-:W-:-:S03]  /*0520*/  ISETP.GE.AND P0, PT, R45, UR5, PT ;  /* 0x000000052d007c0c */ /* 0x002fc6000bf06270 */
[----:B------:R-:W1:Y:S01]  /*0530*/  LDS R29, [R0+0x2c] ;  /* 0x00002c00001d7984 */ /* 0x000e620000000800 */
[----:B--2---:R-:W-:-:S03]  /*0540*/  ISETP.GE.AND P2, PT, R38, UR5, PT ;  /* 0x0000000526007c0c */ /* 0x004fc6000bf46270 */
[----:B------:R-:W2:Y:S01]  /*0550*/  LDS R28, [R0+0x30] ;  /* 0x00003000001c7984 */ /* 0x000ea20000000800 */
[----:B------:R-:W-:-:S03]  /*0560*/  SEL R43, RZ, 0x1, P0 ;  /* 0x00000001ff2b7807 */ /* 0x000fc60000000000 */
[----:B------:R-:W2:Y:S02]  /*0570*/  LDS R27, [R0+0x34] ;  /* 0x00003400001b7984 */ /* 0x000ea40000000800 */
[----:B------:R-:W-:Y:S02]  /*0580*/  VIADD R39, R43, 0x1 ;  /* 0x000000012b277836 */ /* 0x000fe40000000000 */
[----:B------:R-:W-:Y:S01]  /*0590*/  @P1 IMAD.MOV R39, RZ, RZ, R43 ;  /* 0x000000ffff271224 */ /* 0x000fe200078e022b */
[----:B---3--:R-:W-:Y:S01]  /*05a0*/  ISETP.GE.AND P1, PT, R37, UR5, PT ;  /* 0x0000000525007c0c */ /* 0x008fe2000bf26270 */
[----:B------:R-:W3:Y:S02]  /*05b0*/  LDS R26, [R0+0x38] ;  /* 0x00003800001a7984 */ /* 0x000ee40000000800 */
[----:B------:R-:W-:Y:S02]  /*05c0*/  VIADD R7, R39, 0x1 ;  /* 0x0000000127077836 */ /* 0x000fe40000000000 */
[----:B------:R-:W-:Y:S01]  /*05d0*/  @P2 IMAD.MOV R7, RZ, RZ, R39 ;  /* 0x000000ffff072224 */ /* 0x000fe200078e0227 */
[----:B------:R-:W-:Y:S01]  /*05e0*/  BAR.SYNC.DEFER_BLOCKING 0x0 ;  /* 0x0000000000007b1d */ /* 0x000fe20000010000 */
[----:B----4-:R-:W-:-:S02]  /*05f0*/  ISETP.GE.AND P2, PT, R36, UR5, PT ;  /* 0x0000000524007c0c */ /* 0x010fc4000bf46270 */
[----:B------:R-:W-:-:S04]  /*0600*/  VIADD R52, R7, 0x1 ;  /* 0x0000000107347836 */ /* 0x000fc80000000000 */
[----:B------:R-:W-:Y:S01]  /*0610*/  @P1 IMAD.MOV R52, RZ, RZ, R7 ;  /* 0x000000ffff341224 */ /* 0x000fe200078e0207 */
[----:B-----5:R-:W-:-:S03]  /*0620*/  ISETP.GE.AND P1, PT, R35, UR5, PT ;  /* 0x0000000523007c0c */ /* 0x020fc6000bf26270 */
[----:B------:R-:W-:-:S03]  /*0630*/  VIADD R10, R52, 0x1 ;  /* 0x00000001340a7836 */ /* 0x000fc60000000000 */
[----:B------:R-:W-:Y:S01]  /*0640*/  @P2 IMAD.MOV R10, RZ, RZ, R52 ;  /* 0x000000ffff0a2224 */ /* 0x000fe200078e0234 */
[----:B------:R-:W-:-:S03]  /*0650*/  ISETP.GE.AND P2, PT, R34, UR5, PT ;  /* 0x0000000522007c0c */ /* 0x000fc6000bf46270 */
        /* <DEDUP_REMOVED lines=11> */
[----:B0-----:R-:W-:-:S03]  /*0710*/  ISETP.GE.AND P2, PT, R30, UR5, PT ;  /* 0x000000051e007c0c */ /* 0x001fc6000bf46270 */
[----:B------:R-:W-:-:S03]  /*0720*/  VIADD R46, R6, 0x1 ;  /* 0x00000001062e7836 */ /* 0x000fc60000000000 */
[----:B------:R-:W-:Y:S01]  /*0730*/  @P1 IMAD.MOV R46, RZ, RZ, R6 ;  /* 0x000000ffff2e1224 */ /* 0x000fe200078e0206 */
[----:B-1----:R-:W-:-:S03]  /*0740*/  ISETP.GE.AND P1, PT, R29, UR5, PT ;  /* 0x000000051d007c0c */ /* 0x002fc6000bf26270 */
[----:B------:R-:W-:-:S03]  /*0750*/  VIADD R4, R46, 0x1 ;  /* 0x000000012e047836 */ /* 0x000fc60000000000 */
[----:B------:R-:W-:Y:S01]  /*0760*/  @P2 IMAD.MOV R4, RZ, RZ, R46 ;  /* 0x000000ffff042224 */ /* 0x000fe200078e022e */
[----:B--2---:R-:W-:-:S03]  /*0770*/  ISETP.GE.AND P2, PT, R28, UR5, PT ;  /* 0x000000051c007c0c */ /* 0x004fc6000bf46270 */
[----:B------:R-:W-:-:S03]  /*0780*/  VIADD R44, R4, 0x1 ;  /* 0x00000001042c7836 */ /* 0x000fc60000000000 */
[----:B------:R-:W-:Y:S01]  /*0790*/  @P1 IMAD.MOV R44, RZ, RZ, R4 ;  /* 0x000000ffff2c1224 */ /* 0x000fe200078e0204 */
[----:B------:R-:W-:-:S03]  /*07a0*/  ISETP.GE.AND P1, PT, R27, UR5, PT ;  /* 0x000000051b007c0c */ /* 0x000fc6000bf26270 */
[----:B------:R-:W-:-:S03]  /*07b0*/  VIADD R42, R44, 0x1 ;  /* 0x000000012c2a7836 */ /* 0x000fc60000000000 */
[----:B------:R-:W-:Y:S01]  /*07c0*/  @P2 IMAD.MOV R42, RZ, RZ, R44 ;  /* 0x000000ffff2a2224 */ /* 0x000fe200078e022c */
[----:B---3--:R-:W-:-:S03]  /*07d0*/  ISETP.GE.AND P2, PT, R26, UR5, PT ;  /* 0x000000051a007c0c */ /* 0x008fc6000bf46270 */
[----:B------:R-:W-:-:S03]  /*07e0*/  VIADD R0, R42, 0x1 ;  /* 0x000000012a007836 */ /* 0x000fc60000000000 */
[----:B------:R-:W-:-:S04]  /*07f0*/  @P1 IMAD.MOV R0, RZ, RZ, R42 ;  /* 0x000000ffff001224 */ /* 0x000fc800078e022a */
[----:B------:R-:W-:-:S03]  /*0800*/  VIADD R9, R0, 0x1 ;  /* 0x0000000100097836 */ /* 0x000fc60000000000 */
[----:B------:R-:W-:Y:S01]  /*0810*/  @P2 IMAD.MOV R9, RZ, RZ, R0 ;  /* 0x000000ffff092224 */ /* 0x000fe200078e0200 */
[----:B------:R-:W-:-:S04]  /*0820*/  ISETP.NE.AND P2, PT, R5, 0x1f, PT ;  /* 0x0000001f0500780c */ /* 0x000fc80003f45270 */
[----:B------:R-:W0:Y:S09]  /*0830*/  SHFL.UP P1, R2, R9, 0x1, RZ ;  /* 0x0420000009027989 */ /* 0x000e3200000200ff */
[----:B------:R-:W-:Y:S01]  /*0840*/  @!P2 LEA R47, R24, UR4, 0x2 ;  /* 0x00000004182fac11 */ /* 0x000fe2000f8e10ff */
[----:B0-----:R-:W-:-:S05]  /*0850*/  @P1 IMAD.IADD R2, R2, 0x1, R9 ;  /* 0x0000000102021824 */ /* 0x001fca00078e0209 */
[----:B------:R-:W0:Y:S02]  /*0860*/  SHFL.UP P1, R3, R2, 0x2, RZ ;  /* 0x0440000002037989 */ /* 0x000e2400000200ff */
[----:B0-----:R-:W-:-:S05]  /*0870*/  @P1 IMAD.IADD R3, R2, 0x1, R3 ;  /* 0x0000000102031824 */ /* 0x001fca00078e0203 */
[----:B------:R-:W0:Y:S02]  /*0880*/  SHFL.UP P1, R12, R3, 0x4, RZ ;  /* 0x04800000030c7989 */ /* 0x000e2400000200ff */
[----:B0-----:R-:W-:-:S05]  /*0890*/  @P1 IMAD.IADD R12, R3, 0x1, R12 ;  /* 0x00000001030c1824 */ /* 0x001fca00078e020c */
[----:B------:R-:W0:Y:S02]  /*08a0*/  SHFL.UP P1, R25, R12, 0x8, RZ ;  /* 0x050000000c197989 */ /* 0x000e2400000200ff */
[----:B0-----:R-:W-:-:S05]  /*08b0*/  @P1 IMAD.IADD R25, R12, 0x1, R25 ;  /* 0x000000010c191824 */ /* 0x001fca00078e0219 */
[----:B------:R-:W0:Y:S02]  /*08c0*/  SHFL.UP P1, R11, R25, 0x10, RZ ;  /* 0x06000000190b7989 */ /* 0x000e2400000200ff */
[----:B0-----:R-:W-:Y:S01]  /*08d0*/  @P1 IMAD.IADD R11, R25, 0x1, R11 ;  /* 0x00000001190b1824 */ /* 0x001fe200078e020b */
[----:B------:R-:W-:-:S03]  /*08e0*/  ISETP.NE.AND P1, PT, R24, 0x2, PT ;  /* 0x000000021800780c */ /* 0x000fc60003f25270 */
[----:B------:R-:W-:Y:S01]  /*08f0*/  IMAD.IADD R9, R11, 0x1, -R9 ;  /* 0x000000010b097824 */ /* 0x000fe200078e0a09 */
[----:B------:R-:W-:Y:S01]  /*0900*/  @!P2 STS [R47], R11 ;  /* 0x0000000b2f00a388 */ /* 0x000fe20000000800 */
[----:B------:R-:W-:Y:S01]  /*0910*/  BAR.SYNC.DEFER_BLOCKING 0x0 ;  /* 0x0000000000007b1d */ /* 0x000fe20000010000 */
[----:B------:R-:W-:Y:S02]  /*0920*/  ISETP.NE.AND P2, PT, R24, 0x3, PT ;  /* 0x000000031800780c */ /* 0x000fe40003f45270 */
[----:B------:R-:W-:-:S03]  /*0930*/  SEL R9, R9, RZ, P4 ;  /* 0x000000ff09097207 */ /* 0x000fc60002000000 */
[----:B------:R-:W0:Y:S04]  /*0940*/  LDS.128 R20, [UR4] ;  /* 0x00000004ff147984 */ /* 0x000e280008000c00 */
[----:B------:R-:W1:Y:S04]  /*0950*/  LDS.128 R16, [UR4+0x10] ;  /* 0x00001004ff107984 */ /* 0x000e680008000c00 */
[----:B------:R-:W2:Y:S01]  /*0960*/  LDS.128 R12, [UR4+0x20] ;  /* 0x00002004ff0c7984 */ /* 0x000ea20008000c00 */
[----:B0-----:R-:W-:-:S05]  /*0970*/  IMAD.IADD R3, R20, 0x1, R21 ;  /* 0x0000000114037824 */ /* 0x001fca00078e0215 */
[----:B------:R-:W-:Y:S01]  /*0980*/  SEL R2, R3, R20, !P1 ;  /* 0x0000001403027207 */ /* 0x000fe20004800000 */
[----:B------:R-:W-:Y:S01]  /*0990*/  IMAD.IADD R3, R22, 0x1, R3 ;  /* 0x0000000116037824 */ /* 0x000fe200078e0203 */
[----:B------:R-:W-:-:S04]  /*09a0*/  ISETP.NE.AND P1, PT, R24, 0x4, PT ;  /* 0x000000041800780c */ /* 0x000fc80003f25270 */
[----:B------:R-:W-:Y:S01]  /*09b0*/  SEL R2, R3, R2, !P2 ;  /* 0x0000000203027207 */ /* 0x000fe20005000000 */
[----:B------:R-:W-:Y:S01]  /*09c0*/  IMAD.IADD R3, R23, 0x1, R3 ;  /* 0x0000000117037824 */ /* 0x000fe200078e0203 */
[----:B------:R-:W-:-:S04]  /*09d0*/  ISETP.NE.AND P2, PT, R24, 0x5, PT ;  /* 0x000000051800780c */ /* 0x000fc80003f45270 */
[C---:B------:R-:W-:Y:S01]  /*09e0*/  SEL R2, R3.reuse, R2, !P1 ;  /* 0x0000000203027207 */ /* 0x040fe20004800000 */
[----:B-1----:R-:W-:Y:S01]  /*09f0*/  IMAD.IADD R3, R3, 0x1, R16 ;  /* 0x0000000103037824 */ /* 0x002fe200078e0210 */
[----:B------:R-:W-:-:S04]  /*0a00*/  ISETP.NE.AND P1, PT, R40, RZ, PT ;  /* 0x000000ff2800720c */ /* 0x000fc80003f25270 */
[----:B------:R-:W-:Y:S01]  /*0a10*/  SEL R2, R3, R2, !P2 ;  /* 0x0000000203027207 */ /* 0x000fe20005000000 */
[----:B------:R-:W-:Y:S01]  /*0a20*/  IMAD.IADD R3, R17, 0x1, R3 ;  /* 0x0000000111037824 */ /* 0x000fe200078e0203 */
[----:B------:R-:W-:-:S04]  /*0a30*/  ISETP.NE.AND P2, PT, R24, 0x7, PT ;  /* 0x000000071800780c */ /* 0x000fc80003f45270 */
[----:B------:R-:W-:Y:S01]  /*0a40*/  SEL R2, R3, R2, !P3 ;  /* 0x0000000203027207 */ /* 0x000fe20005800000 */
[----:B------:R-:W-:Y:S01]  /*0a50*/  IMAD.IADD R3, R18, 0x1, R3 ;  /* 0x0000000112037824 */ /* 0x000fe200078e0203 */
[----:B------:R-:W-:-:S03]  /*0a60*/  ISETP.NE.AND P3, PT, R24, 0x8, PT ;  /* 0x000000081800780c */ /* 0x000fc60003f65270 */
[----:B------:R-:W-:Y:S01]  /*0a70*/  IMAD.IADD R47, R19, 0x1, R3 ;  /* 0x00000001132f7824 */ /* 0x000fe200078e0203 */
[----:B------:R-:W-:Y:S02]  /*0a80*/  SEL R25, R3, R2, !P2 ;  /* 0x0000000203197207 */ /* 0x000fe40005000000 */
[----:B------:R-:W0:Y:S01]  /*0a90*/  @!P1 LDC.64 R2, c[0x0][0x3a0] ;  /* 0x0000e800ff029b82 */ /* 0x000e220000000a00 */
[C---:B------:R-:W-:Y:S02]  /*0aa0*/  ISETP.NE.AND P2, PT, R24.reuse, 0x9, PT ;  /* 0x000000091800780c */ /* 0x040fe40003f45270 */
[C---:B------:R-:W-:Y:S01]  /*0ab0*/  SEL R25, R47.reuse, R25, !P3 ;  /* 0x000000192f197207 */ /* 0x040fe20005800000 */
[----:B--2---:R-:W-:Y:S01]  /*0ac0*/  IMAD.IADD R47, R47, 0x1, R12 ;  /* 0x000000012f2f7824 */ /* 0x004fe200078e020c */
[----:B------:R-:W-:-:S04]  /*0ad0*/  ISETP.NE.AND P3, PT, R24, 0xa, PT ;  /* 0x0000000a1800780c */ /* 0x000fc80003f65270 */
[----:B------:R-:W-:Y:S01]  /*0ae0*/  SEL R25, R47, R25, !P2 ;  /* 0x000000192f197207 */ /* 0x000fe20005000000 */
[----:B------:R-:W-:Y:S01]  /*0af0*/  IMAD.IADD R47, R13, 0x1, R47 ;  /* 0x000000010d2f7824 */ /* 0x000fe200078e022f */
[----:B------:R-:W-:Y:S01]  /*0b00*/  ISETP.NE.AND P2, PT, R24, 0xb, PT ;  /* 0x0000000b1800780c */ /* 0x000fe20003f45270 */
[----:B------:R-:W-:-:S03]  /*0b10*/  @!P1 IMAD.MOV.U32 R24, RZ, RZ, 0x65 ;  /* 0x00000065ff189424 */ /* 0x000fc600078e00ff */
[----:B------:R-:W-:Y:S01]  /*0b20*/  SEL R25, R47, R25, !P3 ;  /* 0x000000192f197207 */ /* 0x000fe20005800000 */
[----:B------:R-:W-:Y:S01]  /*0b30*/  IMAD.IADD R47, R14, 0x1, R47 ;  /* 0x000000010e2f7824 */ /* 0x000fe200078e022f */
[----:B------:R-:W-:-:S04]  /*0b40*/  ISETP.GE.U32.AND P3, PT, R40, 0x20, PT ;  /* 0x000000202800780c */ /* 0x000fc80003f66070 */
[----:B------:R-:W-:Y:S01]  /*0b50*/  SEL R5, R47, R25, !P2 ;  /* 0x000000192f057207 */ /* 0x000fe20005000000 */
[----:B------:R-:W-:-:S03]  /*0b60*/  IMAD.IADD R25, R15, 0x1, R47 ;  /* 0x000000010f197824 */ /* 0x000fc600078e022f */
[----:B------:R-:W-:Y:S02]  /*0b70*/  SEL R5, R5, RZ, P3 ;  /* 0x000000ff05057207 */ /* 0x000fe40001800000 */
[----:B0-----:R0:W-:Y:S01]  /*0b80*/  @!P1 ST.E.64.STRONG.GPU desc[UR8][R2.64+0x100], R24 ;  /* 0x0001001802009985 */ /* 0x0011e2000c10fb08 */
[----:B------:R-:W-:Y:S02]  /*0b90*/  ISETP.GT.AND P1, PT, R25, 0x180, PT ;  /* 0x000001801900780c */ /* 0x000fe40003f24270 */
[----:B------:R-:W-:-:S04]  /*0ba0*/  IMAD.IADD R47, R5, 0x1, R9 ;  /* 0x00000001052f7824 */ /* 0x000fc800078e0209 */
[--C-:B------:R-:W-:Y:S02]  /*0bb0*/  IMAD.IADD R43, R43, 0x1, R47.reuse ;  /* 0x000000012b2b7824 */ /* 0x100fe400078e022f */
[--C-:B------:R-:W-:Y:S02]  /*0bc0*/  IMAD.IADD R39, R39, 0x1, R47.reuse ;  /* 0x0000000127277824 */ /* 0x100fe400078e022f */
[--C-:B------:R-:W-:Y:S02]  /*0bd0*/  IMAD.IADD R11, R52, 0x1, R47.reuse ;  /* 0x00000001340b7824 */ /* 0x100fe400078e022f */
[--C-:B------:R-:W-:Y:S02]  /*0be0*/  IMAD.IADD R10, R10, 0x1, R47.reuse ;  /* 0x000000010a0a7824 */ /* 0x100fe400078e022f */
[--C-:B0-----:R-:W-:Y:S02]  /*0bf0*/  IMAD.IADD R24, R7, 0x1, R47.reuse ;  /* 0x0000000107187824 */ /* 0x101fe400078e022f */
[----:B------:R-:W-:-:S02]  /*0c00*/  IMAD.IADD R9, R50, 0x1, R47 ;  /* 0x0000000132097824 */ /* 0x000fc400078e022f */
[--C-:B------:R-:W-:Y:S02]  /*0c10*/  IMAD.IADD R8, R8, 0x1, R47.reuse ;  /* 0x0000000108087824 */ /* 0x100fe400078e022f */
[--C-:B------:R-:W-:Y:S02]  /*0c20*/  IMAD.IADD R7, R48, 0x1, R47.reuse ;  /* 0x0000000130077824 */ /* 0x100fe400078e022f */
[--C-:B------:R-:W-:Y:S02]  /*0c30*/  IMAD.IADD R6, R6, 0x1, R47.reuse ;  /* 0x0000000106067824 */ /* 0x100fe400078e022f */
[--C-:B------:R-:W-:Y:S02]  /*0c40*/  IMAD.IADD R5, R46, 0x1, R47.reuse ;  /* 0x000000012e057824 */ /* 0x100fe400078e022f */
[--C-:B------:R-:W-:Y:S02]  /*0c50*/  IMAD.IADD R4, R4, 0x1, R47.reuse ;  /* 0x0000000104047824 */ /* 0x100fe400078e022f */
[----:B------:R-:W-:-:S02]  /*0c60*/  IMAD.IADD R3, R44, 0x1, R47 ;  /* 0x000000012c037824 */ /* 0x000fc400078e022f */
[--C-:B------:R-:W-:Y:S02]  /*0c70*/  IMAD.IADD R2, R42, 0x1, R47.reuse ;  /* 0x000000012a027824 */ /* 0x100fe400078e022f */
[----:B------:R-:W-:Y:S01]  /*0c80*/  IMAD.IADD R0, R0, 0x1, R47 ;  /* 0x0000000100007824 */ /* 0x000fe200078e022f */
[----:B------:R-:W-:Y:S06]  /*0c90*/  @P1 BRA `(.L_x_3) ;  /* 0x0000000c007c1947 */ /* 0x000fec0003800000 */
[----:B------:R-:W-:Y:S04]  /*0ca0*/  BSSY.RECONVERGENT B0, `(.L_x_4) ;  /* 0x000000d000007945 */ /* 0x000fe80003800200 */
[----:B------:R-:W-:Y:S05]  /*0cb0*/  @P0 BRA `(.L_x_5) ;  /* 0x00000000002c0947 */ /* 0x000fea0003800000 */
[----:B------:R-:W-:Y:S01]  /*0cc0*/  UISETP.NE.AND UP0, UPT, UR6, URZ, UPT ;  /* 0x000000ff0600728c */ /* 0x000fe2000bf05270 */
[----:B------:R-:W-:Y:S01]  /*0cd0*/  CS2R R12, SRZ ;  /* 0x00000000000c7805 */ /* 0x000fe2000001ff00 */
[----:B------:R-:W0:Y:S07]  /*0ce0*/  LDCU.64 UR10, c[0x0][0x390] ;  /* 0x00007200ff0a77ac */ /* 0x000e2e0008000a00 */
[----:B------:R-:W-:Y:S05]  /*0cf0*/  BRA.U UP0, `(.L_x_6) ;  /* 0x0000000100087547 */ /* 0x000fea000b800000 */
[----:B------:R-:W1:Y:S02]  /*0d00*/  LDC.64 R12, c[0x0][0x3d0] ;  /* 0x0000f400ff0c7b82 */ /* 0x000e640000000a00 */
[----:B-1----:R-:W5:Y:S02]  /*0d10*/  LDG.E.64 R12, desc[UR8][R12.64] ;  /* 0x000000080c0c7981 */ /* 0x002f64000c1e1b00 */
.L_x_6:
[----:B-----5:R-:W-:-:S04]  /*0d20*/  IADD3 R14, P0, PT, R47, R12, RZ ;  /* 0x0000000c2f0e7210 */ /* 0x020fc80007f1e0ff */
[----:B------:R-:W-:Y:S02]  /*0d30*/  LEA.HI.X.SX32 R13, R47, R13, 0x1, P0 ;  /* 0x0000000d2f0d7211 */ /* 0x000fe400000f0eff */
[----:B0-----:R-:W-:-:S04]  /*0d40*/  LEA R12, P0, R14, UR10, 0x2 ;  /* 0x0000000a0e0c7c11 */ /* 0x001fc8000f8010ff */
[----:B------:R-:W-:-:S05]  /*0d50*/  LEA.HI.X R13, R14, UR11, R13, 0x2, P0 ;  /* 0x0000000b0e0d7c11 */ /* 0x000fca00080f140d */
[----:B------:R0:W-:Y:S04]  /*0d60*/  STG.E desc[UR8][R12.64], R45 ;  /* 0x0000002d0c007986 */ /* 0x0001e8000c101908 */
.L_x_5:
[----:B------:R-:W-:Y:S05]  /*0d70*/  BSYNC.RECONVERGENT B0 ;  /* 0x0000000000007941 */ /* 0x000fea0003800200 */
.L_x_4:
[----:B------:R-:W-:Y:S01]  /*0d80*/  ISETP.GE.AND P0, PT, R41, UR5, PT ;  /* 0x0000000529007c0c */ /* 0x000fe2000bf06270 */
[----:B------:R-:W-:-:S12]  /*0d90*/  BSSY.RECONVERGENT B0, `(.L_x_7) ;  /* 0x000000d000007945 */ /* 0x000fd80003800200 */
[----:B------:R-:W-:Y:S05]  /*0da0*/  @P0 BRA `(.L_x_8) ;  /* 0x00000000002c0947 */ /* 0x000fea0003800000 */
[----:B------:R-:W-:Y:S01]  /*0db0*/  UISETP.NE.AND UP0, UPT, UR6, URZ, UPT ;  /* 0x000000ff0600728c */ /* 0x000fe2000bf05270 */
[----:B0-----:R-:W-:Y:S01]  /*0dc0*/  CS2R R12, SRZ ;  /* 0x00000000000c7805 */ /* 0x001fe2000001ff00 */
[----:B------:R-:W0:Y:S07]  /*0dd0*/  LDCU.64 UR10, c[0x0][0x390] ;  /* 0x00007200ff0a77ac */ /* 0x000e2e0008000a00 */
[----:B------:R-:W-:Y:S05]  /*0de0*/  BRA.U UP0, `(.L_x_9) ;  /* 0x0000000100087547 */ /* 0x000fea000b800000 */
[----:B------:R-:W1:Y:S02]  /*0df0*/  LDC.64 R12, c[0x0][0x3d0] ;  /* 0x0000f400ff0c7b82 */ /* 0x000e640000000a00 */
[----:B-1----:R-:W5:Y:S02]  /*0e00*/  LDG.E.64 R12, desc[UR8][R12.64] ;  /* 0x000000080c0c7981 */ /* 0x002f64000c1e1b00 */
.L_x_9:
[----:B-----5:R-:W-:-:S04]  /*0e10*/  IADD3 R14, P0, PT, R43, R12, RZ ;  /* 0x0000000c2b0e7210 */ /* 0x020fc80007f1e0ff */
[----:B------:R-:W-:Y:S02]  /*0e20*/  LEA.HI.X.SX32 R13, R43, R13, 0x1, P0 ;  /* 0x0000000d2b0d7211 */ /* 0x000fe400000f0eff */
[----:B0-----:R-:W-:-:S04]  /*0e30*/  LEA R12, P0, R14, UR10, 0x2 ;  /* 0x0000000a0e0c7c11 */ /* 0x001fc8000f8010ff */
[----:B------:R-:W-:-:S05]  /*0e40*/  LEA.HI.X R13, R14, UR11, R13, 0x2, P0 ;  /* 0x0000000b0e0d7c11 */ /* 0x000fca00080f140d */
[----:B------:R1:W-:Y:S04]  /*0e50*/  STG.E desc[UR8][R12.64], R41 ;  /* 0x000000290c007986 */ /* 0x0003e8000c101908 */
.L_x_8:
[----:B------:R-:W-:Y:S05]  /*0e60*/  BSYNC.RECONVERGENT B0 ;  /* 0x0000000000007941 */ /* 0x000fea0003800200 */
.L_x_7:
[----:B------:R-:W-:Y:S01]  /*0e70*/  ISETP.GE.AND P0, PT, R38, UR5, PT ;  /* 0x0000000526007c0c */ /* 0x000fe2000bf06270 */
[----:B------:R-:W-:-:S12]  /*0e80*/  BSSY.RECONVERGENT B0, `(.L_x_10) ;  /* 0x000000d000007945 */ /* 0x000fd80003800200 */
[----:B------:R-:W-:Y:S05]  /*0e90*/  @P0 BRA `(.L_x_11) ;  /* 0x00000000002c0947 */ /* 0x000fea0003800000 */
[----:B------:R-:W-:Y:S01]  /*0ea0*/  UISETP.NE.AND UP0, UPT, UR6, URZ, UPT ;  /* 0x000000ff0600728c */ /* 0x000fe2000bf05270 */
[----:B01----:R-:W-:Y:S01]  /*0eb0*/  CS2R R12, SRZ ;  /* 0x00000000000c7805 */ /* 0x003fe2000001ff00 */
[----:B------:R-:W0:Y:S07]  /*0ec0*/  LDCU.64 UR10, c[0x0][0x390] ;  /* 0x00007200ff0a77ac */ /* 0x000e2e0008000a00 */
[----:B------:R-:W-:Y:S05]  /*0ed0*/  BRA.U UP0, `(.L_x_12) ;  /* 0x0000000100087547 */ /* 0x000fea000b800000 */
[----:B------:R-:W1:Y:S02]  /*0ee0*/  LDC.64 R12, c[0x0][0x3d0] ;  /* 0x0000f400ff0c7b82 */ /* 0x000e640000000a00 */
[----:B-1----:R-:W5:Y:S02]  /*0ef0*/  LDG.E.64 R12, desc[UR8][R12.64] ;  /* 0x000000080c0c7981 */ /* 0x002f64000c1e1b00 */
.L_x_12:
[----:B-----5:R-:W-:-:S04]  /*0f00*/  IADD3 R14, P0, PT, R39, R12, RZ ;  /* 0x0000000c270e7210 */ /* 0x020fc80007f1e0ff */
[----:B------:R-:W-:Y:S02]  /*0f10*/  LEA.HI.X.SX32 R13, R39, R13, 0x1, P0 ;  /* 0x0000000d270d7211 */ /* 0x000fe400000f0eff */
[----:B0-----:R-:W-:-:S04]  /*0f20*/  LEA R12, P0, R14, UR10, 0x2 ;  /* 0x0000000a0e0c7c11 */ /* 0x001fc8000f8010ff */
[----:B------:R-:W-:-:S05]  /*0f30*/  LEA.HI.X R13, R14, UR11, R13, 0x2, P0 ;  /* 0x0000000b0e0d7c11 */ /* 0x000fca00080f140d */
[----:B------:R2:W-:Y:S04]  /*0f40*/  STG.E desc[UR8][R12.64], R38 ;  /* 0x000000260c007986 */ /* 0x0005e8000c101908 */
.L_x_11:
[----:B------:R-:W-:Y:S05]  /*0f50*/  BSYNC.RECONVERGENT B0 ;  /* 0x0000000000007941 */ /* 0x000fea0003800200 */
.L_x_10:
[----:B------:R-:W-:Y:S01]  /*0f60*/  ISETP.GE.AND P0, PT, R37, UR5, PT ;  /* 0x0000000525007c0c */ /* 0x000fe2000bf06270 */
[----:B------:R-:W-:-:S12]  /*0f70*/  BSSY.RECONVERGENT B0, `(.L_x_13) ;  /* 0x000000d000007945 */ /* 0x000fd80003800200 */
[----:B------:R-:W-:Y:S05]  /*0f80*/  @P0 BRA `(.L_x_14) ;  /* 0x00000000002c0947 */ /* 0x000fea0003800000 */
[----:B------:R-:W-:Y:S01]  /*0f90*/  UISETP.NE.AND UP0, UPT, UR6, URZ, UPT ;  /* 0x000000ff0600728c */ /* 0x000fe2000bf05270 */
[----:B012---:R-:W-:Y:S01]  /*0fa0*/  CS2R R12, SRZ ;  /* 0x00000000000c7805 */ /* 0x007fe2000001ff00 */
[----:B------:R-:W0:Y:S07]  /*0fb0*/  LDCU.64 UR10, c[0x0][0x390] ;  /* 0x00007200ff0a77ac */ /* 0x000e2e0008000a00 */
[----:B------:R-:W-:Y:S05]  /*0fc0*/  BRA.U UP0, `(.L_x_15) ;  /* 0x0000000100087547 */ /* 0x000fea000b800000 */
[----:B------:R-:W1:Y:S02]  /*0fd0*/  LDC.64 R12, c[0x0][0x3d0] ;  /* 0x0000f400ff0c7b82 */ /* 0x000e640000000a00 */
[----:B-1----:R-:W5:Y:S02]  /*0fe0*/  LDG.E.64 R12, desc[UR8][R12.64] ;  /* 0x000000080c0c7981 */ /* 0x002f64000c1e1b00 */
.L_x_15:
[----:B-----5:R-:W-:-:S04]  /*0ff0*/  IADD3 R14, P0, PT, R24, R12, RZ ;  /* 0x0000000c180e7210 */ /* 0x020fc80007f1e0ff */
[----:B------:R-:W-:Y:S02]  /*1000*/  LEA.HI.X.SX32 R13, R24, R13, 0x1, P0 ;  /* 0x0000000d180d7211 */ /* 0x000fe400000f0eff */
[----:B0-----:R-:W-:-:S04]  /*1010*/  LEA R12, P0, R14, UR10, 0x2 ;  /* 0x0000000a0e0c7c11 */ /* 0x001fc8000f8010ff */
[----:B------:R-:W-:-:S05]  /*1020*/  LEA.HI.X R13, R14, UR11, R13, 0x2, P0 ;  /* 0x0000000b0e0d7c11 */ /* 0x000fca00080f140d */
[----:B------:R3:W-:Y:S04]  /*1030*/  STG.E desc[UR8][R12.64], R37 ;  /* 0x000000250c007986 */ /* 0x0007e8000c101908 */
.L_x_14:
[----:B------:R-:W-:Y:S05]  /*1040*/  BSYNC.RECONVERGENT B0 ;  /* 0x0000000000007941 */ /* 0x000fea0003800200 */
.L_x_13:
[----:B------:R-:W-:Y:S01]  /*1050*/  ISETP.GE.AND P0, PT, R36, UR5, PT ;  /* 0x0000000524007c0c */ /* 0x000fe2000bf06270 */
[----:B------:R-:W-:-:S12]  /*1060*/  BSSY.RECONVERGENT B0, `(.L_x_16) ;  /* 0x000000d000007945 */ /* 0x000fd80003800200 */
[----:B------:R-:W-:Y:S05]  /*1070*/  @P0 BRA `(.L_x_17) ;  /* 0x00000000002c0947 */ /* 0x000fea0003800000 */
[----:B------:R-:W-:Y:S01]  /*1080*/  UISETP.NE.AND UP0, UPT, UR6, URZ, UPT ;  /* 0x000000ff0600728c */ /* 0x000fe2000bf05270 */
[----:B0123--:R-:W-:Y:S01]  /*1090*/  CS2R R12, SRZ ;  /* 0x00000000000c7805 */ /* 0x00ffe2000001ff00 */
[----:B------:R-:W0:Y:S07]  /*10a0*/  LDCU.64 UR10, c[0x0][0x390] ;  /* 0x00007200ff0a77ac */ /* 0x000e2e0008000a00 */
[----:B------:R-:W-:Y:S05]  /*10b0*/  BRA.U UP0, `(.L_x_18) ;  /* 0x0000000100087547 */ /* 0x000fea000b800000 */
[----:B------:R-:W1:Y:S02]  /*10c0*/  LDC.64 R12, c[0x0][0x3d0] ;  /* 0x0000f400ff0c7b82 */ /* 0x000e640000000a00 */
[----:B-1----:R-:W5:Y:S02]  /*10d0*/  LDG.E.64 R12, desc[UR8][R12.64] ;  /* 0x000000080c0c7981 */ /* 0x002f64000c1e1b00 */
.L_x_18:
[----:B-----5:R-:W-:-:S04]  /*10e0*/  IADD3 R14, P0, PT, R11, R12, RZ ;  /* 0x0000000c0b0e7210 */ /* 0x020fc80007f1e0ff */
[----:B------:R-:W-:Y:S02]  /*10f0*/  LEA.HI.X.SX32 R11, R11, R13, 0x1, P0 ;  /* 0x0000000d0b0b7211 */ /* 0x000fe400000f0eff */
[----:B0-----:R-:W-:-:S04]  /*1100*/  LEA R12, P0, R14, UR10, 0x2 ;  /* 0x0000000a0e0c7c11 */ /* 0x001fc8000f8010ff */
[----:B------:R-:W-:-:S05]  /*1110*/  LEA.HI.X R13, R14, UR11, R11, 0x2, P0 ;  /* 0x0000000b0e0d7c11 */ /* 0x000fca00080f140b */
[----:B------:R4:W-:Y:S04]  /*1120*/  STG.E desc[UR8][R12.64], R36 ;  /* 0x000000240c007986 */ /* 0x0009e8000c101908 */
.L_x_17:
[----:B------:R-:W-:Y:S05]  /*1130*/  BSYNC.RECONVERGENT B0 ;  /* 0x0000000000007941 */ /* 0x000fea0003800200 */
.L_x_16:
[----:B------:R-:W-:Y:S01]  /*1140*/  ISETP.GE.AND P0, PT, R35, UR5, PT ;  /* 0x0000000523007c0c */ /* 0x000fe2000bf06270 */
[----:B------:R-:W-:-:S12]  /*1150*/  BSSY.RECONVERGENT B0, `(.L_x_19) ;  /* 0x000000d000007945 */ /* 0x000fd80003800200 */
[----:B------:R-:W-:Y:S05]  /*1160*/  @P0 BRA `(.L_x_20) ;  /* 0x00000000002c0947 */ /* 0x000fea0003800000 */
[----:B------:R-:W-:Y:S01]  /*1170*/  UISETP.NE.AND UP0, UPT, UR6, URZ, UPT ;  /* 0x000000ff0600728c */ /* 0x000fe2000bf05270 */
[----:B01234-:R-:W-:Y:S01]  /*1180*/  CS2R R12, SRZ ;  /* 0x00000000000c7805 */ /* 0x01ffe2000001ff00 */
[----:B------:R-:W0:Y:S07]  /*1190*/  LDCU.64 UR10, c[0x0][0x390] ;  /* 0x00007200ff0a77ac */ /* 0x000e2e0008000a00 */
[----:B------:R-:W-:Y:S05]  /*11a0*/  BRA.U UP0, `(.L_x_21) ;  /* 0x0000000100087547 */ /* 0x000fea000b800000 */
[----:B------:R-:W1:Y:S02]  /*11b0*/  LDC.64 R12, c[0x0][0x3d0] ;  /* 0x0000f400ff0c7b82 */ /* 0x000e640000000a00 */
[----:B-1----:R-:W5:Y:S02]  /*11c0*/  LDG.E.64 R12, desc[UR8][R12.64] ;  /* 0x000000080c0c7981 */ /* 0x002f64000c1e1b00 */
.L_x_21:
[----:B-----5:R-:W-:-:S04]  /*11d0*/  IADD3 R11, P0, PT, R10, R12, RZ ;  /* 0x0000000c0a0b7210 */ /* 0x020fc80007f1e0ff */
[----:B------:R-:W-:Y:S02]  /*11e0*/  LEA.HI.X.SX32 R12, R10, R13, 0x1, P0 ;  /* 0x0000000d0a0c7211 */ /* 0x000fe400000f0eff */
[----:B0-----:R-:W-:-:S04]  /*11f0*/  LEA R10, P0, R11, UR10, 0x2 ;  /* 0x0000000a0b0a7c11 */ /* 0x001fc8000f8010ff */
[----:B------:R-:W-:-:S05]  /*1200*/  LEA.HI.X R11, R11, UR11, R12, 0x2, P0 ;  /* 0x0000000b0b0b7c11 */ /* 0x000fca00080f140c */
[----:B------:R0:W-:Y:S04]  /*1210*/  STG.E desc[UR8][R10.64], R35 ;  /* 0x000000230a007986 */ /* 0x0001e8000c101908 */
.L_x_20:
[----:B------:R-:W-:Y:S05]  /*1220*/  BSYNC.RECONVERGENT B0 ;  /* 0x0000000000007941 */ /* 0x000fea0003800200 */
.L_x_19:
        /* <DEDUP_REMOVED lines=9> */
.L_x_24:
[----:B-12345:R-:W-:-:S04]  /*12c0*/  IADD3 R12, P0, PT, R9, R10, RZ ;  /* 0x0000000a090c7210 */ /* 0x03efc80007f1e0ff */
[----:B------:R-:W-:Y:S02]  /*12d0*/  LEA.HI.X.SX32 R9, R9, R11, 0x1, P0 ;  /* 0x0000000b09097211 */ /* 0x000fe400000f0eff */
[----:B0-----:R-:W-:-:S04]  /*12e0*/  LEA R10, P0, R12, UR10, 0x2 ;  /* 0x0000000a0c0a7c11 */ /* 0x001fc8000f8010ff */
[----:B------:R-:W-:-:S05]  /*12f0*/  LEA.HI.X R11, R12, UR11, R9, 0x2, P0 ;  /* 0x0000000b0c0b7c11 */ /* 0x000fca00080f1409 */
[----:B------:R0:W-:Y:S04]  /*1300*/  STG.E desc[UR8][R10.64], R34 ;  /* 0x000000220a007986 */ /* 0x0001e8000c101908 */
.L_x_23:
[----:B------:R-:W-:Y:S05]  /*1310*/  BSYNC.RECONVERGENT B0 ;  /* 0x0000000000007941 */ /* 0x000fea0003800200 */
.L_x_22:
        /* <DEDUP_REMOVED lines=9> */
.L_x_27:
[----:B-----5:R-:W-:-:S04]  /*13b0*/  IADD3 R9, P0, PT, R8, R10, RZ ;  /* 0x0000000a08097210 */ /* 0x020fc80007f1e0ff */
[----:B------:R-:W-:Y:S02]  /*13c0*/  LEA.HI.X.SX32 R10, R8, R11, 0x1, P0 ;  /* 0x0000000b080a7211 */ /* 0x000fe400000f0eff */
[----:B0-----:R-:W-:-:S04]  /*13d0*/  LEA R8, P0, R9, UR10, 0x2 ;  /* 0x0000000a09087c11 */ /* 0x001fc8000f8010ff */
[----:B------:R-:W-:-:S05]  /*13e0*/  LEA.HI.X R9, R9, UR11, R10, 0x2, P0 ;  /* 0x0000000b09097c11 */ /* 0x000fca00080f140a */
[----:B------:R0:W-:Y:S04]  /*13f0*/  STG.E desc[UR8][R8.64], R33 ;  /* 0x0000002108007986 */ /* 0x0001e8000c101908 */
.L_x_26:
[----:B------:R-:W-:Y:S05]  /*1400*/  BSYNC.RECONVERGENT B0 ;  /* 0x0000000000007941 */ /* 0x000fea0003800200 */
.L_x_25:
        /* <DEDUP_REMOVED lines=9> */
.L_x_30:
[----:B-----5:R-:W-:-:S04]  /*14a0*/  IADD3 R10, P0, PT, R7, R8, RZ ;  /* 0x00000008070a7210 */ /* 0x020fc80007f1e0ff */
[----:B------:R-:W-:Y:S02]  /*14b0*/  LEA.HI.X.SX32 R7, R7, R9, 0x1, P0 ;  /* 0x0000000907077211 */ /* 0x000fe400000f0eff */
[----:B0-----:R-:W-:-:S04]  /*14c0*/  LEA R8, P0, R10, UR10, 0x2 ;  /* 0x0000000a0a087c11 */ /* 0x001fc8000f8010ff */
[----:B------:R-:W-:-:S05]  /*14d0*/  LEA.HI.X R9, R10, UR11, R7, 0x2, P0 ;  /* 0x0000000b0a097c11 */ /* 0x000fca00080f1407 */
[----:B------:R0:W-:Y:S04]  /*14e0*/  STG.E desc[UR8][R8.64], R32 ;  /* 0x0000002008007986 */ /* 0x0001e8000c101908 */
.L_x_29:
[----:B------:R-:W-:Y:S05]  /*14f0*/  BSYNC.RECONVERGENT B0 ;  /* 0x0000000000007941 */ /* 0x000fea0003800200 */
.L_x_28:
        /* <DEDUP_REMOVED lines=9> */
.L_x_33:
[----:B-----5:R-:W-:-:S04]  /*1590*/  IADD3 R7, P0, PT, R6, R8, RZ ;  /* 0x0000000806077210 */ /* 0x020fc80007f1e0ff */
[----:B------:R-:W-:Y:S02]  /*15a0*/  LEA.HI.X.SX32 R8, R6, R9, 0x1, P0 ;  /* 0x0000000906087211 */ /* 0x000fe400000f0eff */
[----:B0-----:R-:W-:-:S04]  /*15b0*/  LEA R6, P0, R7, UR10, 0x2 ;  /* 0x0000000a07067c11 */ /* 0x001fc8000f8010ff */
[----:B------:R-:W-:-:S05]  /*15c0*/  LEA.HI.X R7, R7, UR11, R8, 0x2, P0 ;  /* 0x0000000b07077c11 */ /* 0x000fca00080f1408 */
[----:B------:R0:W-:Y:S04]  /*15d0*/  STG.E desc[UR8][R6.64], R31 ;  /* 0x0000001f06007986 */ /* 0x0001e8000c101908 */
.L_x_32:
[----:B------:R-:W-:Y:S05]  /*15e0*/  BSYNC.RECONVERGENT B0 ;  /* 0x0000000000007941 */ /* 0x000fea0003800200 */
.L_x_31:
        /* <DEDUP_REMOVED lines=9> */
.L_x_36:
[----:B-----5:R-:W-:-:S04]  /*1680*/  IADD3 R8, P0, PT, R5, R6, RZ ;  /* 0x0000000605087210 */ /* 0x020fc80007f1e0ff */
[----:B------:R-:W-:Y:S02]  /*1690*/  LEA.HI.X.SX32 R5, R5, R7, 0x1, P0 ;  /* 0x0000000705057211 */ /* 0x000fe400000f0eff */
[----:B0-----:R-:W-:-:S04]  /*16a0*/  LEA R6, P0, R8, UR10, 0x2 ;  /* 0x0000000a08067c11 */ /* 0x001fc8000f8010ff */
[----:B------:R-:W-:-:S05]  /*16b0*/  LEA.HI.X R7, R8, UR11, R5, 0x2, P0 ;  /* 0x0000000b08077c11 */ /* 0x000fca00080f1405 */
[----:B------:R0:W-:Y:S04]  /*16c0*/  STG.E desc[UR8][R6.64], R30 ;  /* 0x0000001e06007986 */ /* 0x0001e8000c101908 */
.L_x_35:
[----:B------:R-:W-:Y:S05]  /*16d0*/  BSYNC.RECONVERGENT B0 ;  /* 0x0000000000007941 */ /* 0x000fea0003800200 */
.L_x_34:
        /* <DEDUP_REMOVED lines=9> */
.L_x_39:
[----:B-----5:R-:W-:-:S04]  /*1770*/  IADD3 R5, P0, PT, R4, R6, RZ ;  /* 0x0000000604057210 */ /* 0x020fc80007f1e0ff */
[----:B------:R-:W-:Y:S02]  /*1780*/  LEA.HI.X.SX32 R6, R4, R7, 0x1, P0 ;  /* 0x0000000704067211 */ /* 0x000fe400000f0eff */
[----:B0-----:R-:W-:-:S04]  /*1790*/  LEA R4, P0, R5, UR10, 0x2 ;  /* 0x0000000a05047c11 */ /* 0x001fc8000f8010ff */
[----:B------:R-:W-:-:S05]  /*17a0*/  LEA.HI.X R5, R5, UR11, R6, 0x2, P0 ;  /* 0x0000000b05057c11 */ /* 0x000fca00080f1406 */
[----:B------:R0:W-:Y:S04]  /*17b0*/  STG.E desc[UR8][R4.64], R29 ;  /* 0x0000001d04007986 */ /* 0x0001e8000c101908 */
.L_x_38:
[----:B------:R-:W-:Y:S05]  /*17c0*/  BSYNC.RECONVERGENT B0 ;  /* 0x0000000000007941 */ /* 0x000fea0003800200 */
.L_x_37:
        /* <DEDUP_REMOVED lines=9> */
.L_x_42:
[----:B-----5:R-:W-:-:S04]  /*1860*/  IADD3 R6, P0, PT, R3, R4, RZ ;  /* 0x0000000403067210 */ /* 0x020fc80007f1e0ff */
[----:B------:R-:W-:Y:S02]  /*1870*/  LEA.HI.X.SX32 R3, R3, R5, 0x1, P0 ;  /* 0x0000000503037211 */ /* 0x000fe400000f0eff */
[----:B0-----:R-:W-:-:S04]  /*1880*/  LEA R4, P0, R6, UR10, 0x2 ;  /* 0x0000000a06047c11 */ /* 0x001fc8000f8010ff */
[----:B------:R-:W-:-:S05]  /*1890*/  LEA.HI.X R5, R6, UR11, R3, 0x2, P0 ;  /* 0x0000000b06057c11 */ /* 0x000fca00080f1403 */
[----:B------:R0:W-:Y:S04]  /*18a0*/  STG.E desc[UR8][R4.64], R28 ;  /* 0x0000001c04007986 */ /* 0x0001e8000c101908 */
.L_x_41:
[----:B------:R-:W-:Y:S05]  /*18b0*/  BSYNC.RECONVERGENT B0 ;  /* 0x0000000000007941 */ /* 0x000fea0003800200 */
.L_x_40:
        /* <DEDUP_REMOVED lines=9> */
.L_x_45:
[----:B-----5:R-:W-:-:S04]  /*1950*/  IADD3 R3, P0, PT, R2, R4, RZ ;  /* 0x0000000402037210 */ /* 0x020fc80007f1e0ff */
[----:B------:R-:W-:Y:S02]  /*1960*/  LEA.HI.X.SX32 R4, R2, R5, 0x1, P0 ;  /* 0x0000000502047211 */ /* 0x000fe400000f0eff */
[----:B0-----:R-:W-:-:S04]  /*1970*/  LEA R2, P0, R3, UR10, 0x2 ;  /* 0x0000000a03027c11 */ /* 0x001fc8000f8010ff */
[----:B------:R-:W-:-:S05]  /*1980*/  LEA.HI.X R3, R3, UR11, R4, 0x2, P0 ;  /* 0x0000000b03037c11 */ /* 0x000fca00080f1404 */
[----:B------:R0:W-:Y:S04]  /*1990*/  STG.E desc[UR8][R2.64], R27 ;  /* 0x0000001b02007986 */ /* 0x0001e8000c101908 */
.L_x_44:
[----:B------:R-:W-:Y:S05]  /*19a0*/  BSYNC.RECONVERGENT B0 ;  /* 0x0000000000007941 */ /* 0x000fea0003800200 */
.L_x_43:
[----:B------:R-:W-:-:S13]  /*19b0*/  ISETP.GE.AND P0, PT, R26, UR5, PT ;  /* 0x000000051a007c0c */ /* 0x000fda000bf06270 */
[----:B------:R-:W-:Y:S05]  /*19c0*/  @P0 EXIT ;  /* 0x000000000000094d */ /* 0x000fea0003800000 */
[----:B------:R-:W-:Y:S01]  /*19d0*/  UISETP.NE.AND UP0, UPT, UR6, URZ, UPT ;  /* 0x000000ff0600728c */ /* 0x000fe2000bf05270 */
[----:B0-----:R-:W-:-:S08]  /*19e0*/  CS2R R2, SRZ ;  /* 0x0000000000027805 */ /* 0x001fd0000001ff00 */
[----:B------:R-:W-:Y:S05]  /*19f0*/  BRA.U UP0, `(.L_x_46) ;  /* 0x0000000100087547 */ /* 0x000fea000b800000 */
[----:B------:R-:W0:Y:S02]  /*1a00*/  LDC.64 R2, c[0x0][0x3d0] ;  /* 0x0000f400ff027b82 */ /* 0x000e240000000a00 */
[----:B0-----:R-:W5:Y:S02]  /*1a10*/  LDG.E.64 R2, desc[UR8][R2.64] ;  /* 0x0000000802027981 */ /* 0x001f64000c1e1b00 */
.L_x_46:
[----:B------:R-:W0:Y:S01]  /*1a20*/  LDCU.64 UR4, c[0x0][0x390] ;  /* 0x00007200ff0477ac */ /* 0x000e220008000a00 */
[----:B-----5:R-:W-:-:S04]  /*1a30*/  IADD3 R4, P0, PT, R0, R2, RZ ;  /* 0x0000000200047210 */ /* 0x020fc80007f1e0ff */
[----:B------:R-:W-:Y:S02]  /*1a40*/  LEA.HI.X.SX32 R3, R0, R3, 0x1, P0 ;  /* 0x0000000300037211 */ /* 0x000fe400000f0eff */
[----:B0-----:R-:W-:-:S04]  /*1a50*/  LEA R2, P0, R4, UR4, 0x2 ;  /* 0x0000000404027c11 */ /* 0x001fc8000f8010ff */
[----:B------:R-:W-:-:S05]  /*1a60*/  LEA.HI.X R3, R4, UR5, R3, 0x2, P0 ;  /* 0x0000000504037c11 */ /* 0x000fca00080f1403 */
[----:B------:R-:W-:Y:S01]  /*1a70*/  STG.E desc[UR8][R2.64], R26 ;  /* 0x0000001a02007986 */ /* 0x000fe2000c101908 */
[----:B------:R-:W-:Y:S05]  /*1a80*/  EXIT ;  /* 0x000000000000794d */ /* 0x000fea0003800000 */
.L_x_3:
[----:B------:R-:W-:Y:S01]  /*1a90*/  BAR.SYNC.DEFER_BLOCKING 0x0 ;  /* 0x0000000000007b1d */ /* 0x000fe20000010000 */
[----:B------:R-:W-:Y:S02]  /*1aa0*/  ISETP.GE.AND P3, PT, R45, UR5, PT ;  /* 0x000000052d007c0c */ /* 0x000fe4000bf66270 */
[----:B------:R-:W-:Y:S02]  /*1ab0*/  ISETP.GE.AND P0, PT, R41, UR5, PT ;  /* 0x0000000529007c0c */ /* 0x000fe4000bf06270 */
[----:B------:R-:W-:Y:S02]  /*1ac0*/  ISETP.GE.AND P1, PT, R38, UR5, PT ;  /* 0x0000000526007c0c */ /* 0x000fe4000bf26270 */
[----:B------:R-:W-:Y:S02]  /*1ad0*/  ISETP.GE.AND P2, PT, R37, UR5, PT ;  /* 0x0000000525007c0c */ /* 0x000fe4000bf46270 */
[----:B------:R-:W-:Y:S02]  /*1ae0*/  ISETP.GE.AND P4, PT, R36, UR5, PT ;  /* 0x0000000524007c0c */ /* 0x000fe4000bf86270 */
[----:B------:R-:W-:-:S02]  /*1af0*/  ISETP.GE.AND P5, PT, R35, UR5, PT ;  /* 0x0000000523007c0c */ /* 0x000fc4000bfa6270 */
[----:B------:R-:W-:Y:S02]  /*1b00*/  ISETP.GE.AND P6, PT, R34, UR5, PT ;  /* 0x0000000522007c0c */ /* 0x000fe4000bfc6270 */
[----:B------:R-:W-:Y:S02]  /*1b10*/  @!P3 LEA R42, R47, UR4, 0x2 ;  /* 0x000000042f2abc11 */ /* 0x000fe4000f8e10ff */
[----:B------:R-:W-:Y:S02]  /*1b20*/  @!P0 LEA R44, R43, UR4, 0x2 ;  /* 0x000000042b2c8c11 */ /* 0x000fe4000f8e10ff */
[----:B------:R-:W-:Y:S02]  /*1b30*/  @!P1 LEA R39, R39, UR4, 0x2 ;  /* 0x0000000427279c11 */ /* 0x000fe4000f8e10ff */
[----:B------:R-:W-:Y:S02]  /*1b40*/  @!P2 LEA R24, R24, UR4, 0x2 ;  /* 0x000000041818ac11 */ /* 0x000fe4000f8e10ff */
[----:B------:R-:W-:Y:S01]  /*1b50*/  @!P4 LEA R11, R11, UR4, 0x2 ;  /* 0x000000040b0bcc11 */ /* 0x000fe2000f8e10ff */
[----:B------:R-:W-:Y:S01]  /*1b60*/  @!P3 STS [R42], R45 ;  /* 0x0000002d2a00b388 */ /* 0x000fe20000000800 */
[----:B------:R-:W-:-:S02]  /*1b70*/  ISETP.GE.AND P3, PT, R33, UR5, PT ;  /* 0x0000000521007c0c */ /* 0x000fc4000bf66270 */
[----:B------:R-:W-:Y:S01]  /*1b80*/  @!P5 LEA R10, R10, UR4, 0x2 ;  /* 0x000000040a0adc11 */ /* 0x000fe2000f8e10ff */
[----:B------:R-:W-:Y:S01]  /*1b90*/  @!P0 STS [R44], R41 ;  /* 0x000000292c008388 */ /* 0x000fe20000000800 */
[----:B------:R-:W-:Y:S02]  /*1ba0*/  @!P6 LEA R9, R9, UR4, 0x2 ;  /* 0x000000040909ec11 */ /* 0x000fe4000f8e10ff */
[----:B------:R-:W-:Y:S01]  /*1bb0*/  ISETP.GE.AND P0, PT, R30, UR5, PT ;  /* 0x000000051e007c0c */ /* 0x000fe2000bf06270 */
[----:B------:R-:W-:Y:S01]  /*1bc0*/  @!P1 STS [R39], R38 ;  /* 0x0000002627009388 */ /* 0x000fe20000000800 */
[----:B------:R-:W-:-:S03]  /*1bd0*/  ISETP.GE.AND P1, PT, R32, UR5, PT ;  /* 0x0000000520007c0c */ /* 0x000fc6000bf26270 */
[----:B------:R-:W-:Y:S01]  /*1be0*/  @!P2 STS [R24], R37 ;  /* 0x000000251800a388 */ /* 0x000fe20000000800 */
[----:B------:R-:W-:Y:S02]  /*1bf0*/  ISETP.GE.AND P2, PT, R31, UR5, PT ;  /* 0x000000051f007c0c */ /* 0x000fe4000bf46270 */
[----:B------:R-:W-:Y:S01]  /*1c00*/  @!P3 LEA R8, R8, UR4, 0x2 ;  /* 0x000000040808bc11 */ /* 0x000fe2000f8e10ff */
[----:B------:R-:W-:Y:S01]  /*1c10*/  @!P4 STS [R11], R36 ;  /* 0x000000240b00c388 */ /* 0x000fe20000000800 */
[----:B------:R-:W-:-:S03]  /*1c20*/  ISETP.GE.AND P4, PT, R29, UR5, PT ;  /* 0x000000051d007c0c */ /* 0x000fc6000bf86270 */
[----:B------:R-:W-:Y:S01]  /*1c30*/  @!P5 STS [R10], R35 ;  /* 0x000000230a00d388 */ /* 0x000fe20000000800 */
[----:B------:R-:W-:Y:S02]  /*1c40*/  ISETP.GE.AND P5, PT, R27, UR5, PT ;  /* 0x000000051b007c0c */ /* 0x000fe4000bfa6270 */
[----:B------:R-:W-:Y:S01]  /*1c50*/  @!P1 LEA R7, R7, UR4, 0x2 ;  /* 0x0000000407079c11 */ /* 0x000fe2000f8e10ff */
[----:B------:R0:W-:Y:S01]  /*1c60*/  @!P6 STS [R9], R34 ;  /* 0x000000220900e388 */ /* 0x0001e20000000800 */
[----:B------:R-:W-:Y:S02]  /*1c70*/  ISETP.GE.AND P6, PT, R28, UR5, PT ;  /* 0x000000051c007c0c */ /* 0x000fe4000bfc6270 */
[----:B------:R-:W-:Y:S01]  /*1c80*/  @!P2 LEA R6, R6, UR4, 0x2 ;  /* 0x000000040606ac11 */ /* 0x000fe2000f8e10ff */
[----:B------:R1:W-:Y:S01]  /*1c90*/  @!P3 STS [R8], R33 ;  /* 0x000000210800b388 */ /* 0x0003e20000000800 */
[----:B------:R-:W-:Y:S02]  /*1ca0*/  ISETP.GE.AND P3, PT, R26, UR5, PT ;  /* 0x000000051a007c0c */ /* 0x000fe4000bf66270 */
[----:B------:R-:W-:Y:S01]  /*1cb0*/  @!P0 LEA R5, R5, UR4, 0x2 ;  /* 0x0000000405058c11 */ /* 0x000fe2000f8e10ff */
[----:B------:R1:W-:Y:S01]  /*1cc0*/  @!P1 STS [R7], R32 ;  /* 0x0000002007009388 */ /* 0x0003e20000000800 */
[----:B------:R-:W-:-:S02]  /*1cd0*/  @!P4 LEA R4, R4, UR4, 0x2 ;  /* 0x000000040404cc11 */ /* 0x000fc4000f8e10ff */
[----:B------:R-:W-:Y:S01]  /*1ce0*/  @!P5 LEA R2, R2, UR4, 0x2 ;  /* 0x000000040202dc11 */ /* 0x000fe2000f8e10ff */
[----:B------:R1:W-:Y:S02]  /*1cf0*/  @!P2 STS [R6], R31 ;  /* 0x0000001f0600a388 */ /* 0x0003e40000000800 */
[----:B------:R-:W-:Y:S02]  /*1d00*/  @!P6 LEA R3, R3, UR4, 0x2 ;  /* 0x000000040303ec11 */ /* 0x000fe4000f8e10ff */
[----:B------:R1:W-:Y:S01]  /*1d10*/  @!P0 STS [R5], R30 ;  /* 0x0000001e05008388 */ /* 0x0003e20000000800 */
[----:B------:R-:W-:Y:S02]  /*1d20*/  ISETP.GE.U32.AND P0, PT, R40, R25, PT ;  /* 0x000000192800720c */ /* 0x000fe40003f06070 */
[----:B0-----:R-:W-:Y:S01]  /*1d30*/  @!P3 LEA R9, R0, UR4, 0x2 ;  /* 0x000000040009bc11 */ /* 0x001fe2000f8e10ff */
[----:B------:R1:W-:Y:S04]  /*1d40*/  @!P4 STS [R4], R29 ;  /* 0x0000001d0400c388 */ /* 0x0003e80000000800 */
[----:B------:R1:W-:Y:S04]  /*1d50*/  @!P6 STS [R3], R28 ;  /* 0x0000001c0300e388 */ /* 0x0003e80000000800 */
[----:B------:R1:W-:Y:S04]  /*1d60*/  @!P5 STS [R2], R27 ;  /* 0x0000001b0200d388 */ /* 0x0003e80000000800 */
[----:B------:R1:W-:Y:S01]  /*1d70*/  @!P3 STS [R9], R26 ;  /* 0x0000001a0900b388 */ /* 0x0003e20000000800 */
[----:B------:R-:W-:Y:S06]  /*1d80*/  BAR.SYNC.DEFER_BLOCKING 0x0 ;  /* 0x0000000000007b1d */ /* 0x000fec0000010000 */
[----:B------:R-:W-:Y:S05]  /*1d90*/  @P0 EXIT ;  /* 0x000000000000094d */ /* 0x000fea0003800000 */
[----:B------:R-:W-:Y:S01]  /*1da0*/  IADD3 R21, PT, PT, R23, R21, R22 ;  /* 0x0000001517157210 */ /* 0x000fe20007ffe016 */
[----:B------:R-:W0:Y:S01]  /*1db0*/  LDCU.64 UR10, c[0x0][0x390] ;  /* 0x00007200ff0a77ac */ /* 0x000e220008000a00 */
[----:B------:R-:W-:Y:S01]  /*1dc0*/  LOP3.LUT R0, RZ, R40, RZ, 0x33, !PT ;  /* 0x00000028ff007212 */ /* 0x000fe200078e33ff */
[----:B------:R-:W-:Y:S01]  /*1dd0*/  BSSY.RECONVERGENT B0, `(.L_x_47) ;  /* 0x0000022000007945 */ /* 0x000fe20003800200 */
[----:B------:R-:W-:-:S04]  /*1de0*/  IADD3 R21, PT, PT, R17, R21, R16 ;  /* 0x0000001511157210 */ /* 0x000fc80007ffe010 */
[----:B------:R-:W-:-:S04]  /*1df0*/  IADD3 R21, PT, PT, R19, R21, R18 ;  /* 0x0000001513157210 */ /* 0x000fc80007ffe012 */
[----:B------:R-:W-:-:S04]  /*1e00*/  IADD3 R21, PT, PT, R13, R21, R12 ;  /* 0x000000150d157210 */ /* 0x000fc80007ffe00c */
[----:B------:R-:W-:-:S04]  /*1e10*/  IADD3 R21, PT, PT, R15, R21, R14 ;  /* 0x000000150f157210 */ /* 0x000fc80007ffe00e */
[----:B------:R-:W-:-:S05]  /*1e20*/  IADD3 R21, PT, PT, R0, R21, R20 ;  /* 0x0000001500157210 */ /* 0x000fca0007ffe014 */
[----:B------:R-:W-:-:S05]  /*1e30*/  IMAD.HI.U32 R0, R21, -0x55555555, RZ ;  /* 0xaaaaaaab15007827 */ /* 0x000fca00078e00ff */
[----:B------:R-:W-:-:S04]  /*1e40*/  SHF.R.U32.HI R0, RZ, 0x8, R0 ;  /* 0x00000008ff007819 */ /* 0x000fc80000011600 */
[----:B-1----:R-:W-:-:S04]  /*1e50*/  LOP3.LUT R2, R0, 0x3, RZ, 0xc0, !PT ;  /* 0x0000000300027812 */ /* 0x002fc800078ec0ff */
[----:B------:R-:W-:-:S13]  /*1e60*/  ISETP.NE.AND P0, PT, R2, 0x3, PT ;  /* 0x000000030200780c */ /* 0x000fda0003f05270 */
[----:B0-----:R-:W-:Y:S05]  /*1e70*/  @!P0 BRA `(.L_x_48) ;  /* 0x00000000005c8947 */ /* 0x001fea0003800000 */
[----:B------:R-:W-:Y:S01]  /*1e80*/  VIADD R0, R0, 0x1 ;  /* 0x0000000100007836 */ /* 0x000fe20000000000 */
[----:B------:R-:W-:Y:S01]  /*1e90*/  BSSY.RECONVERGENT B1, `(.L_x_48) ;  /* 0x0000015000017945 */ /* 0x000fe20003800200 */
[----:B------:R-:W-:Y:S01]  /*1ea0*/  LEA R6, R40, UR4, 0x2 ;  /* 0x0000000428067c11 */ /* 0x000fe2000f8e10ff */
[----:B------:R-:W-:Y:S02]  /*1eb0*/  IMAD.MOV.U32 R9, RZ, RZ, RZ ;  /* 0x000000ffff097224 */ /* 0x000fe400078e00ff */
[----:B------:R-:W-:-:S05]  /*1ec0*/  LOP3.LUT R0, R0, 0x3, RZ, 0xc0, !PT ;  /* 0x0000000300007812 */ /* 0x000fca00078ec0ff */
[----:B------:R-:W-:-:S07]  /*1ed0*/  IMAD.MOV R0, RZ, RZ, -R0 ;  /* 0x000000ffff007224 */ /* 0x000fce00078e0a00 */
.L_x_49:
[----:B------:R-:W-:Y:S02]  /*1ee0*/  ISETP.NE.AND P0, PT, RZ, UR6, PT ;  /* 0x00000006ff007c0c */ /* 0x000fe4000bf05270 */
[----:B0-----:R-:W-:Y:S01]  /*1ef0*/  CS2R R2, SRZ ;  /* 0x0000000000027805 */ /* 0x001fe2000001ff00 */
[----:B------:R0:W1:Y:S10]  /*1f00*/  LDS R11, [R6] ;  /* 0x00000000060b7984 */ /* 0x0000740000000800 */
[----:B------:R-:W2:Y:S02]  /*1f10*/  @!P0 LDC.64 R4, c[0x0][0x3d0] ;  /* 0x0000f400ff048b82 */ /* 0x000ea40000000a00 */
[----:B--2---:R-:W2:Y:S01]  /*1f20*/  @!P0 LDG.E.64 R2, desc[UR8][R4.64] ;  /* 0x0000000804028981 */ /* 0x004ea2000c1e1b00 */
[----:B------:R-:W-:-:S02]  /*1f30*/  VIADD R0, R0, 0x1 ;  /* 0x0000000100007836 */ /* 0x000fc40000000000 */
[----:B0-----:R-:W-:Y:S01]  /*1f40*/  VIADD R6, R6, 0x600 ;  /* 0x0000060006067836 */ /* 0x001fe20000000000 */
[C---:B--2---:R-:W-:Y:S02]  /*1f50*/  IADD3 R7, P0, PT, R40.reuse, R2, RZ ;  /* 0x0000000228077210 */ /* 0x044fe40007f1e0ff */
[----:B------:R-:W-:-:S03]  /*1f60*/  IADD3 R40, P1, PT, R40, 0x180, RZ ;  /* 0x0000018028287810 */ /* 0x000fc60007f3e0ff */
[----:B------:R-:W-:Y:S01]  /*1f70*/  IMAD.X R8, R9, 0x1, R3, P0 ;  /* 0x0000000109087824 */ /* 0x000fe200000e0603 */
[----:B------:R-:W-:Y:S01]  /*1f80*/  LEA R2, P0, R7, UR10, 0x2 ;  /* 0x0000000a07027c11 */ /* 0x000fe2000f8010ff */
[----:B------:R-:W-:-:S03]  /*1f90*/  IMAD.X R9, RZ, RZ, R9, P1 ;  /* 0x000000ffff097224 */ /* 0x000fc600008e0609 */
[----:B------:R-:W-:Y:S02]  /*1fa0*/  LEA.HI.X R3, R7, UR11, R8, 0x2, P0 ;  /* 0x0000000b07037c11 */ /* 0x000fe400080f1408 */
[----:B------:R-:W-:-:S03]  /*1fb0*/  ISETP.NE.AND P0, PT, R0, RZ, PT ;  /* 0x000000ff0000720c */ /* 0x000fc60003f05270 */
[----:B-1----:R0:W-:Y:S10]  /*1fc0*/  STG.E desc[UR8][R2.64], R11 ;  /* 0x0000000b02007986 */ /* 0x0021f4000c101908 */
[----:B------:R-:W-:Y:S05]  /*1fd0*/  @P0 BRA `(.L_x_49) ;  /* 0xfffffffc00c00947 */ /* 0x000fea000383ffff */
[----:B------:R-:W-:Y:S05]  /*1fe0*/  BSYNC.RECONVERGENT B1 ;  /* 0x0000000000017941 */ /* 0x000fea0003800200 */
.L_x_48:
[----:B------:R-:W-:Y:S05]  /*1ff0*/  BSYNC.RECONVERGENT B0 ;  /* 0x0000000000007941 */ /* 0x000fea0003800200 */
.L_x_47:
[----:B------:R-:W-:-:S13]  /*2000*/  ISETP.GE.U32.AND P0, PT, R21, 0x480, PT ;  /* 0x000004801500780c */ /* 0x000fda0003f06070 */
[----:B------:R-:W-:Y:S05]  /*2010*/  @!P0 EXIT ;  /* 0x000000000000894d */ /* 0x000fea0003800000 */
[----:B------:R-:W1:Y:S01]  /*2020*/  S2UR UR5, SR_CgaCtaId ;  /* 0x00000000000579c3 */ /* 0x000e620000008800 */
[----:B------:R-:W-:Y:S01]  /*2030*/  UMOV UR4, 0x400 ;  /* 0x0000040000047882 */ /* 0x000fe20000000000 */
[----:B------:R-:W-:Y:S01]  /*2040*/  UISETP.NE.AND UP0, UPT, UR6, URZ, UPT ;  /* 0x000000ff0600728c */ /* 0x000fe2000bf05270 */
[----:B------:R-:W-:Y:S02]  /*2050*/  IMAD.MOV.U32 R15, RZ, RZ, RZ ;  /* 0x000000ffff0f7224 */ /* 0x000fe400078e00ff */
[----:B------:R-:W-:-:S03]  /*2060*/  IMAD.MOV.U32 R17, RZ, RZ, RZ ;  /* 0x000000ffff117224 */ /* 0x000fc600078e00ff */
[----:B0-----:R-:W0:Y:S01]  /*2070*/  LDC.64 R2, c[0x0][0x390] ;  /* 0x0000e400ff027b82 */ /* 0x001e220000000a00 */
[----:B------:R-:W-:Y:S01]  /*2080*/  PLOP3.LUT P0, PT, PT, PT, UP0, 0x80, 0x8 ;  /* 0x000000000008781c */ /* 0x000fe20003f0f008 */
[----:B------:R-:W-:Y:S02]  /*2090*/  UISETP.NE.AND UP0, UPT, UR6, URZ, UPT ;  /* 0x000000ff0600728c */ /* 0x000fe4000bf05270 */
[----:B-1----:R-:W-:-:S06]  /*20a0*/  ULEA UR4, UR5, UR4, 0x18 ;  /* 0x0000000405047291 */ /* 0x002fcc000f8ec0ff */
[C---:B------:R-:W-:Y:S01]  /*20b0*/  LEA R0, R40.reuse, UR4, 0x2 ;  /* 0x0000000428007c11 */ /* 0x040fe2000f8e10ff */
[----:B0-----:R-:W-:-:S04]  /*20c0*/  IMAD.WIDE.U32 R2, R40, 0x4, R2 ;  /* 0x0000000428027825 */ /* 0x001fc800078e0002 */
[----:B------:R-:W-:-:S07]  /*20d0*/  VIADD R0, R0, 0xc00 ;  /* 0x00000c0000007836 */ /* 0x000fce0000000000 */
.L_x_50:
[----:B------:R-:W0:Y:S01]  /*20e0*/  @!P0 LDC.64 R8, c[0x0][0x3d0] ;  /* 0x0000f400ff088b82 */ /* 0x000e220000000a00 */
[----:B-1----:R-:W-:Y:S01]  /*20f0*/  CS2R R4, SRZ ;  /* 0x0000000000047805 */ /* 0x002fe2000001ff00 */
[----:B------:R-:W1:Y:S04]  /*2100*/  LDS R19, [R0+-0xc00] ;  /* 0xfff4000000137984 */ /* 0x000e680000000800 */
[----:B------:R-:W2:Y:S04]  /*2110*/  LDS R21, [R0+-0x600] ;  /* 0xfffa000000157984 */ /* 0x000ea80000000800 */
[----:B0-----:R-:W3:Y:S01]  /*2120*/  @!P0 LDG.E.64 R4, desc[UR8][R8.64] ;  /* 0x0000000808048981 */ /* 0x001ee2000c1e1b00 */
[----:B------:R-:W-:-:S13]  /*2130*/  PLOP3.LUT P0, PT, PT, PT, UP0, 0x80, 0x8 ;  /* 0x000000000008781c */ /* 0x000fda0003f0f008 */
[----:B------:R-:W0:Y:S01]  /*2140*/  @!P0 LDC.64 R10, c[0x0][0x3d0] ;  /* 0x0000f400ff0a8b82 */ /* 0x000e220000000a00 */
[----:B---3--:R-:W-:-:S04]  /*2150*/  LEA R7, P1, R4, R15, 0x2 ;  /* 0x0000000f04077211 */ /* 0x008fc800078210ff */
[----:B------:R-:W-:Y:S02]  /*2160*/  LEA.HI.X R5, R4, R17, R5, 0x2, P1 ;  /* 0x0000001104057211 */ /* 0x000fe400008f1405 */
[----:B------:R-:W-:-:S05]  /*2170*/  IADD3 R6, P1, PT, R2, R7, RZ ;  /* 0x0000000702067210 */ /* 0x000fca0007f3e0ff */
[----:B------:R-:W-:Y:S01]  /*2180*/  IMAD.X R7, R3, 0x1, R5, P1 ;  /* 0x0000000103077824 */ /* 0x000fe200008e0605 */
[----:B------:R-:W-:-:S04]  /*2190*/  CS2R R4, SRZ ;  /* 0x0000000000047805 */ /* 0x000fc8000001ff00 */
[----:B-1----:R1:W-:Y:S04]  /*21a0*/  STG.E desc[UR8][R6.64], R19 ;  /* 0x0000001306007986 */ /* 0x0023e8000c101908 */
[----:B0-----:R-:W3:Y:S01]  /*21b0*/  @!P0 LDG.E.64 R4, desc[UR8][R10.64] ;  /* 0x000000080a048981 */ /* 0x001ee2000c1e1b00 */
[----:B------:R-:W0:Y:S03]  /*21c0*/  @!P0 LDC.64 R12, c[0x0][0x3d0] ;  /* 0x0000f400ff0c8b82 */ /* 0x000e260000000a00 */
[----:B------:R-:W4:Y:S01]  /*21d0*/  LDS R19, [R0] ;  /* 0x0000000000137984 */ /* 0x000f220000000800 */
[----:B---3--:R-:W-:-:S04]  /*21e0*/  LEA R9, P1, R4, R15, 0x2 ;  /* 0x0000000f04097211 */ /* 0x008fc800078210ff */
[----:B------:R-:W-:Y:S02]  /*21f0*/  LEA.HI.X R5, R4, R17, R5, 0x2, P1 ;  /* 0x0000001104057211 */ /* 0x000fe400008f1405 */
[----:B------:R-:W-:-:S05]  /*2200*/  IADD3 R8, P1, PT, R2, R9, RZ ;  /* 0x0000000902087210 */ /* 0x000fca0007f3e0ff */
[----:B------:R-:W-:Y:S01]  /*2210*/  IMAD.X R9, R3, 0x1, R5, P1 ;  /* 0x0000000103097824 */ /* 0x000fe200008e0605 */
[----:B------:R-:W-:-:S04]  /*2220*/  CS2R R4, SRZ ;  /* 0x0000000000047805 */ /* 0x000fc8000001ff00 */
[----:B--2---:R-:W-:Y:S04]  /*2230*/  STG.E desc[UR8][R8.64+0x600], R21 ;  /* 0x0006001508007986 */ /* 0x004fe8000c101908 */
[----:B0-----:R-:W1:Y:S01]  /*2240*/  @!P0 LDG.E.64 R4, desc[UR8][R12.64] ;  /* 0x000000080c048981 */ /* 0x001e62000c1e1b00 */
[----:B------:R-:W0:Y:S03]  /*2250*/  @!P0 LDC.64 R10, c[0x0][0x3d0] ;  /* 0x0000f400ff0a8b82 */ /* 0x000e260000000a00 */
[----:B------:R2:W3:Y:S01]  /*2260*/  LDS R21, [R0+0x600] ;  /* 0x0006000000157984 */ /* 0x0004e20000000800 */
[----:B-1----:R-:W-:-:S04]  /*2270*/  LEA R7, P1, R4, R15, 0x2 ;  /* 0x0000000f04077211 */ /* 0x002fc800078210ff */
[----:B------:R-:W-:Y:S02]  /*2280*/  LEA.HI.X R5, R4, R17, R5, 0x2, P1 ;  /* 0x0000001104057211 */ /* 0x000fe400008f1405 */
[----:B------:R-:W-:-:S05]  /*2290*/  IADD3 R6, P1, PT, R2, R7, RZ ;  /* 0x0000000702067210 */ /* 0x000fca0007f3e0ff */
[----:B------:R-:W-:Y:S01]  /*22a0*/  IMAD.X R7, R3, 0x1, R5, P1 ;  /* 0x0000000103077824 */ /* 0x000fe200008e0605 */
[----:B------:R-:W-:-:S04]  /*22b0*/  CS2R R4, SRZ ;  /* 0x0000000000047805 */ /* 0x000fc8000001ff00 */
[----:B----4-:R1:W-:Y:S04]  /*22c0*/  STG.E desc[UR8][R6.64+0xc00], R19 ;  /* 0x000c001306007986 */ /* 0x0103e8000c101908 */
[----:B0-----:R-:W4:Y:S01]  /*22d0*/  @!P0 LDG.E.64 R4, desc[UR8][R10.64] ;  /* 0x000000080a048981 */ /* 0x001f22000c1e1b00 */
[----:B------:R-:W-:Y:S02]  /*22e0*/  VIADD R40, R40, 0x600 ;  /* 0x0000060028287836 */ /* 0x000fe40000000000 */
[----:B--2---:R-:W-:Y:S01]  /*22f0*/  VIADD R0, R0, 0x1800 ;  /* 0x0000180000007836 */ /* 0x004fe20000000000 */
[----:B----4-:R-:W-:Y:S02]  /*2300*/  LEA R9, P1, R4, R15, 0x2 ;  /* 0x0000000f04097211 */ /* 0x010fe400078210ff */
[----:B------:R-:W-:-:S02]  /*2310*/  IADD3 R15, P2, PT, R15, 0x1800, RZ ;  /* 0x000018000f0f7810 */ /* 0x000fc40007f5e0ff */
[----:B------:R-:W-:Y:S02]  /*2320*/  LEA.HI.X R5, R4, R17, R5, 0x2, P1 ;  /* 0x0000001104057211 */ /* 0x000fe400008f1405 */
[----:B------:R-:W-:Y:S01]  /*2330*/  IADD3 R4, P1, PT, R2, R9, RZ ;  /* 0x0000000902047210 */ /* 0x000fe20007f3e0ff */
[----:B------:R-:W-:-:S04]  /*2340*/  IMAD.X R17, RZ, RZ, R17, P2 ;  /* 0x000000ffff117224 */ /* 0x000fc800010e0611 */
[----:B------:R-:W-:Y:S01]  /*2350*/  IMAD.X R5, R3, 0x1, R5, P1 ;  /* 0x0000000103057824 */ /* 0x000fe200008e0605 */
[----:B------:R-:W-:-:S04]  /*2360*/  ISETP.GE.AND P1, PT, R40, R25, PT ;  /* 0x000000192800720c */ /* 0x000fc80003f26270 */
[----:B---3--:R1:W-:Y:S09]  /*2370*/  STG.E desc[UR8][R4.64+0x1200], R21 ;  /* 0x0012001504007986 */ /* 0x0083f2000c101908 */
[----:B------:R-:W-:Y:S05]  /*2380*/  @!P1 BRA `(.L_x_50) ;  /* 0xfffffffc00549947 */ /* 0x000fea000383ffff */
[----:B------:R-:W-:Y:S05]  /*2390*/  EXIT ;  /* 0x000000000000794d */ /* 0x000fea0003800000 */
.L_x_2:
[----:B------:R-:W0:Y:S01]  /*23a0*/  S2R R46, SR_TID.X ;  /* 0x00000000002e7919 */ /* 0x000e220000002100 */
[----:B------:R-:W1:Y:S01]  /*23b0*/  LDC.64 R2, c[0x0][0x3c8] ;  /* 0x0000f200ff027b82 */ /* 0x000e620000000a00 */
[----:B------:R-:W2:Y:S01]  /*23c0*/  LDCU.U8 UR4, c[0x0][0x3b8] ;  /* 0x00007700ff0477ac */ /* 0x000ea20008000000 */
[----:B------:R-:W3:Y:S01]  /*23d0*/  LDCU.64 UR10, c[0x0][0x380] ;  /* 0x00007000ff0a77ac */ /* 0x000ee20008000a00 */
[----:B--2---:R-:W-:Y:S01]  /*23e0*/  ISETP.NE.AND P0, PT, RZ, UR4, PT ;  /* 0x00000004ff007c0c */ /* 0x004fe2000bf05270 */
[----:B------:R-:W-:-:S03]  /*23f0*/  USHF.R.S32.HI UR4, URZ, 0x1f, UR7 ;  /* 0x0000001fff047899 */ /* 0x000fc60008011407 */
[----:B-1----:R-:W-:Y:S02]  /*2400*/  SEL R2, R2, RZ, !P0 ;  /* 0x000000ff02027207 */ /* 0x002fe40004000000 */
[C---:B0-----:R-:W-:Y:S02]  /*2410*/  LOP3.LUT R0, R46.reuse, 0x1f, RZ, 0xc0, !PT ;  /* 0x0000001f2e007812 */ /* 0x041fe400078ec0ff */
[----:B------:R-:W-:-:S05]  /*2420*/  LOP3.LUT R5, R46, 0x3e0, RZ, 0xc0, !PT ;  /* 0x000003e02e057812 */ /* 0x000fca00078ec0ff */
[----:B------:R-:W-:Y:S01]  /*2430*/  IMAD R5, R5, 0xf, R0 ;  /* 0x0000000f05057824 */ /* 0x000fe200078e0200 */
[----:B------:R-:W-:-:S04]  /*2440*/  SEL R0, R3, RZ, !P0 ;  /* 0x000000ff03007207 */ /* 0x000fc80004000000 */
[----:B------:R-:W-:-:S04]  /*2450*/  IADD3 R5, P1, P2, R5, UR7, R2 ;  /* 0x0000000705057c10 */ /* 0x000fc8000fa3e002 */
[----:B------:R-:W-:Y:S02]  /*2460*/  IADD3.X R0, PT, PT, RZ, UR4, R0, P1, P2 ;  /* 0x00000004ff007c10 */ /* 0x000fe40008fe4400 */
        /* <DEDUP_REMOVED lines=20> */
[----:B------:R-:W1:Y:S01]  /*25b0*/  S2R R47, SR_LANEID ;  /* 0x00000000002f7919 */ /* 0x000e620000000000 */
[----:B0-----:R-:W-:Y:S01]  /*25c0*/  ULEA UR4, UR5, UR4, 0x18 ;  /* 0x0000000405047291 */ /* 0x001fe2000f8ec0ff */
[----:B------:R-:W0:Y:S01]  /*25d0*/  LDCU UR5, c[0x0][0x3a8] ;  /* 0x00007500ff0577ac */ /* 0x000e220008000800 */
[----:B-1----:R-:W-:Y:S01]  /*25e0*/  IMAD R18, R28, 0x1e0, R47 ;  /* 0x000001e01c127824 */ /* 0x002fe200078e022f */
[----:B------:R-:W-:-:S04]  /*25f0*/  ISETP.NE.AND P2, PT, R47, RZ, PT ;  /* 0x000000ff2f00720c */ /* 0x000fc80003f45270 */
[----:B------:R-:W-:-:S05]  /*2600*/  LEA R18, R18, UR4, 0x2 ;  /* 0x0000000412127c11 */ /* 0x000fca000f8e10ff */
[----:B------:R-:W-:Y:S01]  /*2610*/  IMAD R19, R47, 0x38, R18 ;  /* 0x000000382f137824 */ /* 0x000fe200078e0212 */
[----:B--2---:R-:W-:Y:S04]  /*2620*/  STS [R18], R0 ;  /* 0x0000000012007388 */ /* 0x004fe80000000800 */
[----:B---3--:R-:W-:Y:S04]  /*2630*/  STS [R18+0x80], R4 ;  /* 0x0000800412007388 */ /* 0x008fe80000000800 */
[----:B----4-:R-:W-:Y:S04]  /*2640*/  STS [R18+0x100], R5 ;  /* 0x0001000512007388 */ /* 0x010fe80000000800 */
        /* <DEDUP_REMOVED lines=27> */
[----:B------:R-:W-:-:S03]  /*2800*/  SEL R0, RZ, 0x1, P0 ;  /* 0x00000001ff007807 */ /* 0x000fc60000000000 */
[----:B------:R-:W1:Y:S01]  /*2810*/  LDS R24, [R19+0x30] ;  /* 0x0000300013187984 */ /* 0x000e620000000800 */
[----:B--2---:R-:W-:Y:S01]  /*2820*/  ISETP.GE.AND P0, PT, R43, UR5, PT ;  /* 0x000000052b007c0c */ /* 0x004fe2000bf06270 */
[----:B------:R-:W-:Y:S02]  /*2830*/  VIADD R3, R0, 0x1 ;  /* 0x0000000100037836 */ /* 0x000fe40000000000 */
[----:B------:R-:W2:Y:S01]  /*2840*/  LDS R26, [R19+0x34] ;  /* 0x00003400131a7984 */ /* 0x000ea20000000800 */
[----:B------:R-:W-:Y:S01]  /*2850*/  @P1 IMAD.MOV R3, RZ, RZ, R0 ;  /* 0x000000ffff031224 */ /* 0x000fe200078e0200 */
[----:B---3--:R-:W-:Y:S02]  /*2860*/  ISETP.GE.AND P1, PT, R42, UR5, PT ;  /* 0x000000052a007c0c */ /* 0x008fe4000bf26270 */
[----:B------:R-:W3:Y:S01]  /*2870*/  LDS R30, [R19+0x38] ;  /* 0x00003800131e7984 */ /* 0x000ee20000000800 */
[----:B------:R-:W-:Y:S01]  /*2880*/  VIADD R5, R3, 0x1 ;  /* 0x0000000103057836 */ /* 0x000fe20000000000 */
[----:B------:R-:W-:Y:S04]  /*2890*/  BAR.SYNC.DEFER_BLOCKING 0x0 ;  /* 0x0000000000007b1d */ /* 0x000fe80000010000 */
[----:B------:R-:W-:Y:S01]  /*28a0*/  @P0 IMAD.MOV R5, RZ, RZ, R3 ;  /* 0x000000ffff050224 */ /* 0x000fe200078e0203 */
[----:B----4-:R-:W-:-:S03]  /*28b0*/  ISETP.GE.AND P0, PT, R41, UR5, PT ;  /* 0x0000000529007c0c */ /* 0x010fc6000bf06270 */
[----:B------:R-:W-:Y:S02]  /*28c0*/  VIADD R7, R5, 0x1 ;  /* 0x0000000105077836 */ /* 0x000fe40000000000 */
[----:B------:R-:W-:Y:S01]  /*28d0*/  @P1 IMAD.MOV R7, RZ, RZ, R5 ;  /* 0x000000ffff071224 */ /* 0x000fe200078e0205 */
[----:B-----5:R-:W-:-:S03]  /*28e0*/  ISETP.GE.AND P1, PT, R40, UR5, PT ;  /* 0x0000000528007c0c */ /* 0x020fc6000bf26270 */
[----:B------:R-:W-:-:S04]  /*28f0*/  VIADD R9, R7, 0x1 ;  /* 0x0000000107097836 */ /* 0x000fc80000000000 */
[----:B------:R-:W-:Y:S01]  /*2900*/  @P0 IMAD.MOV R9, RZ, RZ, R7 ;  /* 0x000000ffff090224 */ /* 0x000fe200078e0207 */
[----:B------:R-:W-:-:S03]  /*2910*/  ISETP.GE.AND P0, PT, R37, UR5, PT ;  /* 0x0000000525007c0c */ /* 0x000fc6000bf06270 */
[----:B------:R-:W-:Y:S02]  /*2920*/  VIADD R11, R9, 0x1 ;  /* 0x00000001090b7836 */ /* 0x000fe40000000000 */
[----:B------:R-:W-:Y:S01]  /*2930*/  @P1 IMAD.MOV R11, RZ, RZ, R9 ;  /* 0x000000ffff0b1224 */ /* 0x000fe200078e0209 */
[----:B------:R-:W-:-:S03]  /*2940*/  ISETP.GE.AND P1, PT, R2, UR5, PT ;  /* 0x0000000502007c0c */ /* 0x000fc6000bf26270 */
        /* <DEDUP_REMOVED lines=8> */
[----:B0-----:R-:W-:-:S03]  /*29d0*/  ISETP.GE.AND P0, PT, R8, UR5, PT ;  /* 0x0000000508007c0c */ /* 0x001fc6000bf06270 */
[----:B------:R-:W-:Y:S02]  /*29e0*/  VIADD R32, R31, 0x1 ;  /* 0x000000011f207836 */ /* 0x000fe40000000000 */
[----:B------:R-:W-:Y:S01]  /*29f0*/  @P1 IMAD.MOV R32, RZ, RZ, R31 ;  /* 0x000000ffff201224 */ /* 0x000fe200078e021f */
[----:B-1----:R-:W-:-:S03]  /*2a00*/  ISETP.GE.AND P1, PT, R10, UR5, PT ;  /* 0x000000050a007c0c */ /* 0x002fc6000bf26270 */
[----:B------:R-:W-:-:S04]  /*2a10*/  VIADD R33, R32, 0x1 ;  /* 0x0000000120217836 */ /* 0x000fc80000000000 */
[----:B------:R-:W-:Y:S01]  /*2a20*/  @P0 IMAD.MOV R33, RZ, RZ, R32 ;  /* 0x000000ffff210224 */ /* 0x000fe200078e0220 */
[----:B------:R-:W-:-:S03]  /*2a30*/  ISETP.GE.AND P0, PT, R24, UR5, PT ;  /* 0x0000000518007c0c */ /* 0x000fc6000bf06270 */
[----:B------:R-:W-:Y:S02]  /*2a40*/  VIADD R34, R33, 0x1 ;  /* 0x0000000121227836 */ /* 0x000fe40000000000 */
[----:B------:R-:W-:Y:S01]  /*2a50*/  @P1 IMAD.MOV R34, RZ, RZ, R33 ;  /* 0x000000ffff221224 */ /* 0x000fe200078e0221 */
[----:B--2---:R-:W-:-:S03]  /*2a60*/  ISETP.GE.AND P1, PT, R26, UR5, PT ;  /* 0x000000051a007c0c */ /* 0x004fc6000bf26270 */
[----:B------:R-:W-:-:S04]  /*2a70*/  VIADD R35, R34, 0x1 ;  /* 0x0000000122237836 */ /* 0x000fc80000000000 */
[----:B------:R-:W-:Y:S01]  /*2a80*/  @P0 IMAD.MOV R35, RZ, RZ, R34 ;  /* 0x000000ffff230224 */ /* 0x000fe200078e0222 */
[----:B---3--:R-:W-:-:S03]  /*2a90*/  ISETP.GE.AND P0, PT, R30, UR5, PT ;  /* 0x000000051e007c0c */ /* 0x008fc6000bf06270 */
[----:B------:R-:W-:Y:S02]  /*2aa0*/  VIADD R36, R35, 0x1 ;  /* 0x0000000123247836 */ /* 0x000fe40000000000 */
[----:B------:R-:W-:Y:S01]  /*2ab0*/  @P1 IMAD.MOV R36, RZ, RZ, R35 ;  /* 0x000000ffff241224 */ /* 0x000fe200078e0223 */
[----:B------:R-:W-:-:S03]  /*2ac0*/  ISETP.NE.AND P1, PT, R47, 0x1f, PT ;  /* 0x0000001f2f00780c */ /* 0x000fc60003f25270 */
[----:B------:R-:W-:-:S04]  /*2ad0*/  VIADD R29, R36, 0x1 ;  /* 0x00000001241d7836 */ /* 0x000fc80000000000 */
[----:B------:R-:W-:-:S05]  /*2ae0*/  @P0 IMAD.MOV R29, RZ, RZ, R36 ;  /* 0x000000ffff1d0224 */ /* 0x000fca00078e0224 */
[----:B------:R-:W0:Y:S01]  /*2af0*/  SHFL.UP P0, R12, R29, 0x1, RZ ;  /* 0x042000001d0c7989 */ /* 0x000e2200000000ff */
        /* <DEDUP_REMOVED lines=10> */
[----:B------:R-:W-:-:S04]  /*2ba0*/  ISETP.NE.AND P0, PT, R28, 0x2, PT ;  /* 0x000000021c00780c */ /* 0x000fc80003f05270 */
[----:B------:R-:W-:Y:S01]  /*2bb0*/  @!P1 STS [R39], R48 ;  /* 0x0000003027009388 */ /* 0x000fe20000000800 */
[----:B------:R-:W-:Y:S01]  /*2bc0*/  BAR.SYNC.DEFER_BLOCKING 0x0 ;  /* 0x0000000000007b1d */ /* 0x000fe20000010000 */
[----:B------:R-:W-:-:S05]  /*2bd0*/  ISETP.NE.AND P1, PT, R28, 0x9, PT ;  /* 0x000000091c00780c */ /* 0x000fca0003f25270 */
[----:B------:R-:W0:Y:S04]  /*2be0*/  LDS.128 R12, [UR4] ;  /* 0x00000004ff0c7984 */ /* 0x000e280008000c00 */
[----:B------:R-:W1:Y:S04]  /*2bf0*/  LDS.128 R16, [UR4+0x10] ;  /* 0x00001004ff107984 */ /* 0x000e680008000c00 */
[----:B------:R-:W2:Y:S01]  /*2c00*/  LDS.128 R20, [UR4+0x20] ;  /* 0x00002004ff147984 */ /* 0x000ea20008000c00 */
[----:B0-----:R-:W-:-:S04]  /*2c10*/  IMAD.IADD R13, R12, 0x1, R13 ;  /* 0x000000010c0d7824 */ /* 0x001fc800078e020d */
[----:B------:R-:W-:Y:S01]  /*2c20*/  IMAD.IADD R14, R14, 0x1, R13 ;  /* 0x000000010e0e7824 */ /* 0x000fe200078e020d */
[----:B------:R-:W-:Y:S02]  /*2c30*/  SEL R12, R13, R12, !P0 ;  /* 0x0000000c0d0c7207 */ /* 0x000fe40004000000 */
[----:B------:R-:W-:Y:S01]  /*2c40*/  ISETP.NE.AND P0, PT, R28, 0x3, PT ;  /* 0x000000031c00780c */ /* 0x000fe20003f05270 */
[----:B------:R-:W-:-:S03]  /*2c50*/  IMAD.IADD R15, R15, 0x1, R14 ;  /* 0x000000010f0f7824 */ /* 0x000fc600078e020e */
[----:B------:R-:W-:Y:S01]  /*2c60*/  SEL R12, R14, R12, !P0 ;  /* 0x0000000c0e0c7207 */ /* 0x000fe20004000000 */
[----:B-1----:R-:W-:Y:S01]  /*2c70*/  IMAD.IADD R16, R15, 0x1, R16 ;  /* 0x000000010f107824 */ /* 0x002fe200078e0210 */
[----:B------:R-:W-:-:S03]  /*2c80*/  ISETP.NE.AND P0, PT, R28, 0x4, PT ;  /* 0x000000041c00780c */ /* 0x000fc60003f05270 */
[----:B------:R-:W-:Y:S01]  /*2c90*/  IMAD.IADD R17, R17, 0x1, R16 ;  /* 0x0000000111117824 */ /* 0x000fe200078e0210 */
[----:B------:R-:W-:Y:S02]  /*2ca0*/  SEL R12, R15, R12, !P0 ;  /* 0x0000000c0f0c7207 */ /* 0x000fe40004000000 */
[----:B------:R-:W-:Y:S01]  /*2cb0*/  ISETP.NE.AND P0, PT, R28, 0x5, PT ;  /* 0x000000051c00780c */ /* 0x000fe20003f05270 */
[----:B------:R-:W-:-:S03]  /*2cc0*/  IMAD.IADD R18, R18, 0x1, R17 ;  /* 0x0000000112127824 */ /* 0x000fc600078e0211 */
[----:B------:R-:W-:Y:S01]  /*2cd0*/  SEL R12, R16, R12, !P0 ;  /* 0x0000000c100c7207 */ /* 0x000fe20004000000 */
[----:B------:R-:W-:Y:S01]  /*2ce0*/  IMAD.IADD R19, R19, 0x1, R18 ;  /* 0x0000000113137824 */ /* 0x000fe200078e0212 */
[----:B------:R-:W-:-:S03]  /*2cf0*/  ISETP.NE.AND P0, PT, R28, 0x6, PT ;  /* 0x000000061c00780c */ /* 0x000fc60003f05270 */
[----:B--2---:R-:W-:Y:S01]  /*2d00*/  IMAD.IADD R20, R19, 0x1, R20 ;  /* 0x0000000113147824 */ /* 0x004fe200078e0214 */
[----:B------:R-:W-:Y:S02]  /*2d10*/  SEL R12, R17, R12, !P0 ;  /* 0x0000000c110c7207 */ /* 0x000fe40004000000 */
[----:B------:R-:W-:Y:S01]  /*2d20*/  ISETP.NE.AND P0, PT, R28, 0x7, PT ;  /* 0x000000071c00780c */ /* 0x000fe20003f05270 */
[----:B------:R-:W-:-:S03]  /*2d30*/  IMAD.IADD R21, R21, 0x1, R20 ;  /* 0x0000000115157824 */ /* 0x000fc600078e0214 */
[----:B------:R-:W-:Y:S01]  /*2d40*/  SEL R12, R18, R12, !P0 ;  /* 0x0000000c120c7207 */ /* 0x000fe20004000000 */
[----:B------:R-:W-:Y:S01]  /*2d50*/  IMAD.IADD R22, R22, 0x1, R21 ;  /* 0x0000000116167824 */ /* 0x000fe200078e0215 */
[----:B------:R-:W-:Y:S01]  /*2d60*/  ISETP.NE.AND P0, PT, R28, 0x8, PT ;  /* 0x000000081c00780c */ /* 0x000fe20003f05270 */
[----:B------:R-:W-:Y:S02]  /*2d70*/  IMAD.IADD R18, R48, 0x1, -R29 ;  /* 0x0000000130127824 */ /* 0x000fe400078e0a1d */
[----:B------:R-:W-:Y:S01]  /*2d80*/  IMAD.IADD R23, R23, 0x1, R22 ;  /* 0x0000000117177824 */ /* 0x000fe200078e0216 */
[----:B------:R-:W-:Y:S02]  /*2d90*/  SEL R12, R19, R12, !P0 ;  /* 0x0000000c130c7207 */ /* 0x000fe40004000000 */
[----:B------:R-:W-:Y:S02]  /*2da0*/  ISETP.NE.AND P0, PT, R28, 0xa, PT ;  /* 0x0000000a1c00780c */ /* 0x000fe40003f05270 */
[----:B------:R-:W-:-:S02]  /*2db0*/  SEL R12, R20, R12, !P1 ;  /* 0x0000000c140c7207 */ /* 0x000fc40004800000 */
[----:B------:R-:W-:Y:S02]  /*2dc0*/  ISETP.NE.AND P1, PT, R28, 0xb, PT ;  /* 0x0000000b1c00780c */ /* 0x000fe40003f25270 */
[----:B------:R-:W-:Y:S02]  /*2dd0*/  SEL R12, R21, R12, !P0 ;  /* 0x0000000c150c7207 */ /* 0x000fe40004000000 */
[----:B------:R-:W-:Y:S02]  /*2de0*/  SEL R13, R18, RZ, P2 ;  /* 0x000000ff120d7207 */ /* 0x000fe40001000000 */
[----:B------:R-:W-:Y:S02]  /*2df0*/  SEL R12, R22, R12, !P1 ;  /* 0x0000000c160c7207 */ /* 0x000fe40004800000 */
[C---:B------:R-:W-:Y:S02]  /*2e00*/  ISETP.GT.U32.AND P1, PT, R46.reuse, 0x1f, PT ;  /* 0x0000001f2e00780c */ /* 0x040fe40003f24070 */
[----:B------:R-:W-:Y:S01]  /*2e10*/  ISETP.GE.U32.AND P0, PT, R46, 0x20, PT ;  /* 0x000000202e00780c */ /* 0x000fe20003f06070 */
[----:B------:R-:W-:-:S05]  /*2e20*/  IMAD.IADD R17, R12, 0x1, R13 ;  /* 0x000000010c117824 */ /* 0x000fca00078e020d */
[----:B------:R-:W-:-:S05]  /*2e30*/  SEL R18, R18, R17, !P0 ;  /* 0x0000001112127207 */ /* 0x000fca0004000000 */
[----:B------:R-:W-:Y:S05]  /*2e40*/  @P1 BRA `(.L_x_51) ;  /* 0x0000000800c41947 */ /* 0x000fea0003800000 */
[----:B------:R-:W0:Y:S01]  /*2e50*/  LDC.64 R16, c[0x0][0x3a0] ;  /* 0x0000e800ff107b82 */ /* 0x000e220000000a00 */
[----:B------:R-:W-:Y:S02]  /*2e60*/  ISETP.NE.AND P0, PT, R46, RZ, PT ;  /* 0x000000ff2e00720c */ /* 0x000fe40003f05270 */
[----:B------:R-:W-:-:S05]  /*2e70*/  LOP3.LUT R19, RZ, R46, RZ, 0x33, !PT ;  /* 0x0000002eff137212 */ /* 0x000fca00078e33ff */
[----:B------:R-:W-:-:S06]  /*2e80*/  IMAD.IADD R19, R38, 0x1, R19 ;  /* 0x0000000126137824 */ /* 0x000fcc00078e0213 */
[----:B------:R-:W-:Y:S01]  /*2e90*/  @!P0 IMAD.MOV.U32 R22, RZ, RZ, 0x64 ;  /* 0x00000064ff168424 */ /* 0x000fe200078e00ff */
[----:B------:R1:W-:Y:S01]  /*2ea0*/  @!P0 STS [UR4+0x4c], R23 ;  /* 0x00004c17ff008988 */ /* 0x0003e20008000804 */
[----:B0-----:R-:W-:-:S04]  /*2eb0*/  IMAD.WIDE R50, R38, 0x8, R16 ;  /* 0x0000000826327825 */ /* 0x001fc800078e0210 */
[----:B------:R-:W-:Y:S01]  /*2ec0*/  IMAD.WIDE R16, R19, 0x8, R16 ;  /* 0x0000000813107825 */ /* 0x000fe200078e0210 */
[----:B------:R1:W-:Y:S01]  /*2ed0*/  @!P0 ST.E.64.STRONG.GPU desc[UR8][R50.64+0x100], R22 ;  /* 0x0001001632008985 */ /* 0x0003e2000c10fb08 */
[----:B------:R-:W-:Y:S05]  /*2ee0*/  NANOSLEEP 0x249 ;  /* 0x000002490000795d */ /* 0x000fea0003800000 */
[----:B------:R-:W2:Y:S01]  /*2ef0*/  LD.E.64.STRONG.GPU R12, desc[UR8][R16.64+0x100] ;  /* 0x00010008100c7980 */ /* 0x000ea2000c10fb00 */
[----:B------:R-:W-:Y:S01]  /*2f00*/  UMOV UR5, 0xffffffff ;  /* 0xffffffff00057882 */ /* 0x000fe20000000000 */
[----:B--2---:R-:W-:Y:S02]  /*2f10*/  ISETP.NE.AND P6, PT, R12, 0x63, PT ;  /* 0x000000630c00780c */ /* 0x004fe40003fc5270 */
[----:B-1----:R-:W-:Y:S11]  /*2f20*/  BRA.DIV UR5, `(.L_x_52) ;  /* 0x0000008205d47947 */ /* 0x002ff6000b800000 */
[----:B------:R-:W-:-:S13]  /*2f30*/  VOTE.ANY P6, !P6 ;  /* 0x0000000000ff7806 */ /* 0x000fda00070c0100 */
.L_x_231:
[----:B------:R-:W-:Y:S05]  /*2f40*/  @!P6 BRA `(.L_x_53) ;  /* 0x00000000007ce947 */ /* 0x000fea0003800000 */
[----:B------:R-:W-:-:S07]  /*2f50*/  IMAD.MOV.U32 R15, RZ, RZ, 0x2f2 ;  /* 0x000002f2ff0f7424 */ /* 0x000fce00078e00ff */
.L_x_55:
[----:B------:R-:W-:Y:S01]  /*2f60*/  SHF.R.U32.HI R14, RZ, 0x1, R15 ;  /* 0x00000001ff0e7819 */ /* 0x000fe2000001160f */
[----:B------:R-:W-:-:S03]  /*2f70*/  IMAD R38, R38, 0x41a7, RZ ;  /* 0x000041a726267824 */ /* 0x000fc600078e02ff */
[----:B------:R-:W-:Y:S02]  /*2f80*/  IADD3 R15, PT, PT, R15, 0x1, -R14 ;  /* 0x000000010f0f7810 */ /* 0x000fe40007ffe80e */
[----:B------:R-:W-:Y:S02]  /*2f90*/  LOP3.LUT R38, R38, 0x7fffffff, RZ, 0xc0, !PT ;  /* 0x7fffffff26267812 */ /* 0x000fe400078ec0ff */
[----:B------:R-:W0:Y:S01]  /*2fa0*/  I2F.U32.RP R20, R15 ;  /* 0x0000000f00147306 */ /* 0x000e220000209000 */
[----:B------:R-:W-:Y:S01]  /*2fb0*/  IMAD.MOV R21, RZ, RZ, -R15 ;  /* 0x000000ffff157224 */ /* 0x000fe200078e0a0f */
[----:B------:R-:W-:-:S06]  /*2fc0*/  ISETP.NE.U32.AND P1, PT, R15, RZ, PT ;  /* 0x000000ff0f00720c */ /* 0x000fcc0003f25070 */
[----:B0-----:R-:W0:Y:S02]  /*2fd0*/  MUFU.RCP R20, R20 ;  /* 0x0000001400147308 */ /* 0x001e240000001000 */
[----:B0-----:R-:W-:-:S06]  /*2fe0*/  VIADD R12, R20, 0xffffffe ;  /* 0x0ffffffe140c7836 */ /* 0x001fcc0000000000 */
[----:B------:R0:W1:Y:S02]  /*2ff0*/  F2I.FTZ.U32.TRUNC.NTZ R13, R12 ;  /* 0x0000000c000d7305 */ /* 0x000064000021f000 */
[----:B0-----:R-:W-:Y:S02]  /*3000*/  IMAD.MOV.U32 R12, RZ, RZ, RZ ;  /* 0x000000ffff0c7224 */ /* 0x001fe400078e00ff */
[----:B-1----:R-:W-:-:S04]  /*3010*/  IMAD R21, R21, R13, RZ ;  /* 0x0000000d15157224 */ /* 0x002fc800078e02ff */
[----:B------:R-:W-:-:S06]  /*3020*/  IMAD.HI.U32 R13, R13, R21, R12 ;  /* 0x000000150d0d7227 */ /* 0x000fcc00078e000c */
[----:B------:R-:W-:-:S04]  /*3030*/  IMAD.HI.U32 R13, R13, R38, RZ ;  /* 0x000000260d0d7227 */ /* 0x000fc800078e00ff */
[----:B------:R-:W-:-:S04]  /*3040*/  IMAD.MOV R13, RZ, RZ, -R13 ;  /* 0x000000ffff0d7224 */ /* 0x000fc800078e0a0d */
[----:B------:R-:W-:-:S05]  /*3050*/  IMAD R20, R15, R13, R38 ;  /* 0x0000000d0f147224 */ /* 0x000fca00078e0226 */
[----:B------:R-:W-:-:S13]  /*3060*/  ISETP.GE.U32.AND P0, PT, R20, R15, PT ;  /* 0x0000000f1400720c */ /* 0x000fda0003f06070 */
[----:B------:R-:W-:-:S05]  /*3070*/  @P0 IMAD.IADD R20, R20, 0x1, -R15 ;  /* 0x0000000114140824 */ /* 0x000fca00078e0a0f */
[----:B------:R-:W-:-:S13]  /*3080*/  ISETP.GE.U32.AND P0, PT, R20, R15, PT ;  /* 0x0000000f1400720c */ /* 0x000fda0003f06070 */
[----:B------:R-:W-:Y:S01]  /*3090*/  @P0 IMAD.IADD R20, R20, 0x1, -R15 ;  /* 0x0000000114140824 */ /* 0x000fe200078e0a0f */
[----:B------:R-:W-:-:S05]  /*30a0*/  @!P1 LOP3.LUT R20, RZ, R15, RZ, 0x33, !PT ;  /* 0x0000000fff149212 */ /* 0x000fca00078e33ff */
[----:B------:R-:W-:-:S04]  /*30b0*/  IMAD.IADD R20, R14, 0x1, R20 ;  /* 0x000000010e147824 */ /* 0x000fc800078e0214 */
[----:B------:R-:W-:Y:S05]  /*30c0*/  NANOSLEEP R20 ;  /* 0x000000140000735d */ /* 0x000fea0003800000 */
[----:B------:R-:W2:Y:S01]  /*30d0*/  LD.E.64.STRONG.GPU R12, desc[UR8][R16.64+0x100] ;  /* 0x00010008100c7980 */ /* 0x000ea2000c10fb00 */
[----:B------:R-:W-:Y:S01]  /*30e0*/  UMOV UR5, 0xffffffff ;  /* 0xffffffff00057882 */ /* 0x000fe20000000000 */
[----:B------:R-:W-:Y:S01]  /*30f0*/  IMAD.MOV.U32 R15, RZ, RZ, R14 ;  /* 0x000000ffff0f7224 */ /* 0x000fe200078e000e */
[----:B--2---:R-:W-:Y:S01]  /*3100*/  ISETP.NE.AND P6, PT, R12, 0x63, PT ;  /* 0x000000630c00780c */ /* 0x004fe20003fc5270 */
[----:B------:R-:W-:-:S12]  /*3110*/  BRA.DIV UR5, `(.L_x_54) ;  /* 0x0000008205787947 */ /* 0x000fd8000b800000 */
[----:B------:R-:W-:-:S13]  /*3120*/  VOTE.ANY P6, !P6 ;  /* 0x0000000000ff7806 */ /* 0x000fda00070c0100 */
.L_x_234:
[----:B------:R-:W-:Y:S05]  /*3130*/  @P6 BRA `(.L_x_55) ;  /* 0xfffffffc00886947 */ /* 0x000fea000383ffff */
.L_x_53:
[----:B------:R-:W-:Y:S01]  /*3140*/  UMOV UR5, 0xffffffff ;  /* 0xffffffff00057882 */ /* 0x000fe20000000000 */
[----:B------:R-:W-:Y:S02]  /*3150*/  ISETP.NE.AND P6, PT, R12, 0x65, PT ;  /* 0x000000650c00780c */ /* 0x000fe40003fc5270 */
[----:B------:R-:W-:Y:S11]  /*3160*/  BRA.DIV UR5, `(.L_x_56) ;  /* 0x0000008205847947 */ /* 0x000ff6000b800000 */
[----:B------:R-:W0:Y:S01]  /*3170*/  S2R R20, SR_GEMASK ;  /* 0x0000000000147919 */ /* 0x000e220000003c00 */
[----:B------:R-:W-:Y:S01]  /*3180*/  VOTE.ANY R14, PT, !P6 ;  /* 0x00000000000e7806 */ /* 0x000fe200070e0100 */
[C---:B------:R-:W-:Y:S01]  /*3190*/  VIADD R48, R47.reuse, 0x2 ;  /* 0x000000022f307836 */ /* 0x040fe20000000000 */
[----:B------:R-:W-:Y:S01]  /*31a0*/  ISETP.NE.AND P6, PT, R12, 0x65, PT ;  /* 0x000000650c00780c */ /* 0x000fe20003fc5270 */
[C---:B------:R-:W-:Y:S02]  /*31b0*/  VIADD R21, R47.reuse, 0x4 ;  /* 0x000000042f157836 */ /* 0x040fe40000000000 */
[C---:B------:R-:W-:Y:S02]  /*31c0*/  VIADD R22, R47.reuse, 0x8 ;  /* 0x000000082f167836 */ /* 0x040fe40000000000 */
[----:B------:R-:W-:-:S08]  /*31d0*/  VIADD R49, R47, 0x10 ;  /* 0x000000102f317836 */ /* 0x000fd00000000000 */
[----:B------:R-:W-:Y:S02]  /*31e0*/  VOTE.ALL P6, P6 ;  /* 0x0000000000ff7806 */ /* 0x000fe400030c0000 */
[----:B0-----:R-:W-:-:S05]  /*31f0*/  LOP3.LUT R14, R14, 0x80000000, R20, 0xec, !PT ;  /* 0x800000000e0e7812 */ /* 0x001fca00078eec14 */
[----:B------:R-:W-:-:S05]  /*3200*/  VIADD R15, R14, 0xffffffff ;  /* 0xffffffff0e0f7836 */ /* 0x000fca0000000000 */
[----:B------:R-:W-:-:S04]  /*3210*/  LOP3.LUT R15, R14, R15, RZ, 0xc, !PT ;  /* 0x0000000f0e0f7212 */ /* 0x000fc800078e0cff */
[----:B------:R-:W0:Y:S02]  /*3220*/  POPC R29, R15 ;  /* 0x0000000f001d7309 */ /* 0x000e240000000000 */
[----:B0-----:R-:W0:Y:S01]  /*3230*/  SHFL.DOWN PT, R39, R13, 0x1, R29 ;  /* 0x082000000d277989 */ /* 0x001e2200000e001d */
[----:B------:R-:W-:-:S04]  /*3240*/  ISETP.GE.AND P0, PT, R47, R29, PT ;  /* 0x0000001d2f00720c */ /* 0x000fc80003f06270 */
[----:B0-----:R-:W-:Y:S02]  /*3250*/  SEL R14, R39, RZ, !P0 ;  /* 0x000000ff270e7207 */ /* 0x001fe40004000000 */
[----:B------:R-:W-:-:S03]  /*3260*/  ISETP.GT.AND P0, PT, R48, R29, PT ;  /* 0x0000001d3000720c */ /* 0x000fc60003f04270 */
[----:B------:R-:W-:-:S05]  /*3270*/  IMAD.IADD R16, R14, 0x1, R13 ;  /* 0x000000010e107824 */ /* 0x000fca00078e020d */
[----:B------:R-:W0:Y:S02]  /*3280*/  SHFL.DOWN PT, R39, R16, 0x2, R29 ;  /* 0x0840000010277989 */ /* 0x000e2400000e001d */
        /* <DEDUP_REMOVED lines=10> */
[----:B------:R-:W-:Y:S02]  /*3330*/  IMAD.IADD R13, R17, 0x1, R14 ;  /* 0x00000001110d7824 */ /* 0x000fe400078e020e */
[----:B------:R-:W0:Y:S03]  /*3340*/  LDC.64 R14, c[0x0][0x3a0] ;  /* 0x0000e800ff0e7b82 */ /* 0x000e260000000a00 */
[----:B------:R-:W1:Y:S01]  /*3350*/  SHFL.DOWN PT, R39, R13, 0x10, R29 ;  /* 0x0a0000000d277989 */ /* 0x000e6200000e001d */
[----:B0-----:R-:W-:Y:S02]  /*3360*/  IADD3 R16, P1, PT, R14, 0x100, RZ ;  /* 0x000001000e107810 */ /* 0x001fe40007f3e0ff */
[----:B-1----:R-:W-:-:S03]  /*3370*/  SEL R12, R39, RZ, !P0 ;  /* 0x000000ff270c7207 */ /* 0x002fc60004000000 */
[----:B------:R-:W-:Y:S02]  /*3380*/  IMAD.X R17, RZ, RZ, R15, P1 ;  /* 0x000000ffff117224 */ /* 0x000fe400008e060f */
[----:B------:R-:W-:-:S07]  /*3390*/  IMAD.IADD R15, R13, 0x1, R12 ;  /* 0x000000010d0f7824 */ /* 0x000fce00078e020c */
.L_x_243:
[----:B------:R-:W-:Y:S05]  /*33a0*/  @!P6 BRA `(.L_x_57) ;  /* 0x00000004002ce947 */ /* 0x000fea0003800000 */
[----:B------:R-:W-:-:S07]  /*33b0*/  IMAD.MOV.U32 R52, RZ, RZ, 0x2f2 ;  /* 0x000002f2ff347424 */ /* 0x000fce00078e00ff */
.L_x_63:
[----:B------:R-:W-:Y:S02]  /*33c0*/  IMAD.MOV.U32 R12, RZ, RZ, R16 ;  /* 0x000000ffff0c7224 */ /* 0x000fe400078e0010 */
[----:B------:R-:W-:Y:S02]  /*33d0*/  IMAD.MOV.U32 R13, RZ, RZ, R17 ;  /* 0x000000ffff0d7224 */ /* 0x000fe400078e0011 */
[----:B------:R-:W-:-:S05]  /*33e0*/  IMAD.WIDE R28, R19, 0x8, R12 ;  /* 0x00000008131c7825 */ /* 0x000fca00078e020c */
[----:B------:R-:W2:Y:S01]  /*33f0*/  LD.E.64.STRONG.GPU R12, desc[UR8][R28.64+-0x100] ;  /* 0xffff00081c0c7980 */ /* 0x000ea2000c10fb00 */
[----:B------:R-:W-:Y:S05]  /*3400*/  YIELD ;  /* 0x0000000000007946 */ /* 0x000fea0003800000 */
[----:B------:R-:W-:Y:S01]  /*3410*/  UMOV UR5, 0xffffffff ;  /* 0xffffffff00057882 */ /* 0x000fe20000000000 */
[----:B------:R-:W-:Y:S02]  /*3420*/  SHF.R.U32.HI R52, RZ, 0x1, R52 ;  /* 0x00000001ff347819 */ /* 0x000fe40000011634 */
[----:B--2---:R-:W-:Y:S01]  /*3430*/  ISETP.NE.AND P6, PT, R12, 0x63, PT ;  /* 0x000000630c00780c */ /* 0x004fe20003fc5270 */
[----:B------:R-:W-:-:S12]  /*3440*/  BRA.DIV UR5, `(.L_x_58) ;  /* 0x0000008205c87947 */ /* 0x000fd8000b800000 */
[----:B------:R-:W-:-:S13]  /*3450*/  VOTE.ANY P6, !P6 ;  /* 0x0000000000ff7806 */ /* 0x000fda00070c0100 */
.L_x_246:
[----:B------:R-:W-:Y:S05]  /*3460*/  @!P6 BRA `(.L_x_59) ;  /* 0x00000000007ce947 */ /* 0x000fea0003800000 */
[----:B------:R-:W-:-:S07]  /*3470*/  IMAD.MOV.U32 R39, RZ, RZ, R52 ;  /* 0x000000ffff277224 */ /* 0x000fce00078e0034 */
.L_x_61:
        /* <DEDUP_REMOVED lines=9> */
[----:B------:R-:W0:Y:S02]  /*3510*/  F2I.FTZ.U32.TRUNC.NTZ R13, R13 ;  /* 0x0000000d000d7305 */ /* 0x000e24000021f000 */
[----:B0-----:R-:W-:Y:S02]  /*3520*/  IMAD R53, R12, R13, RZ ;  /* 0x0000000d0c357224 */ /* 0x001fe400078e02ff */
[----:B------:R-:W-:-:S04]  /*3530*/  IMAD.MOV.U32 R12, RZ, RZ, RZ ;  /* 0x000000ffff0c7224 */ /* 0x000fc800078e00ff */
        /* <DEDUP_REMOVED lines=17> */
.L_x_249:
[----:B------:R-:W-:Y:S05]  /*3650*/  @P6 BRA `(.L_x_61) ;  /* 0xfffffffc00886947 */ /* 0x000fea000383ffff */
.L_x_59:
[----:B------:R-:W-:Y:S01]  /*3660*/  UMOV UR5, 0xffffffff ;  /* 0xffffffff00057882 */ /* 0x000fe20000000000 */
[----:B------:R-:W-:Y:S02]  /*3670*/  ISETP.NE.AND P6, PT, R12, 0x65, PT ;  /* 0x000000650c00780c */ /* 0x000fe40003fc5270 */
[----:B------:R-:W-:Y:S11]  /*3680*/  BRA.DIV UR5, `(.L_x_62) ;  /* 0x0000008205787947 */ /* 0x000ff6000b800000 */
[----:B------:R-:W-:Y:S01]  /*3690*/  VOTE.ANY R14, PT, !P6 ;  /* 0x00000000000e7806 */ /* 0x000fe200070e0100 */
[----:B------:R-:W-:Y:S01]  /*36a0*/  VIADD R19, R19, 0xffffffe0 ;  /* 0xffffffe013137836 */ /* 0x000fe20000000000 */
[----:B------:R-:W-:Y:S02]  /*36b0*/  ISETP.NE.AND P6, PT, R12, 0x65, PT ;  /* 0x000000650c00780c */ /* 0x000fe40003fc5270 */
[----:B------:R-:W-:-:S05]  /*36c0*/  LOP3.LUT R14, R14, 0x80000000, R20, 0xec, !PT ;  /* 0x800000000e0e7812 */ /* 0x000fca00078eec14 */
[----:B------:R-:W-:-:S05]  /*36d0*/  VIADD R29, R14, 0xffffffff ;  /* 0xffffffff0e1d7836 */ /* 0x000fca0000000000 */
[----:B------:R-:W-:Y:S02]  /*36e0*/  LOP3.LUT R29, R14, R29, RZ, 0xc, !PT ;  /* 0x0000001d0e1d7212 */ /* 0x000fe400078e0cff */
[----:B------:R-:W-:-:S04]  /*36f0*/  VOTE.ALL P6, P6 ;  /* 0x0000000000ff7806 */ /* 0x000fc800030c0000 */
        /* <DEDUP_REMOVED lines=19> */
[----:B0-----:R-:W-:-:S04]  /*3830*/  SEL R12, R39, RZ, !P0 ;  /* 0x000000ff270c7207 */ /* 0x001fc80004000000 */
[----:B------:R-:W-:-:S07]  /*3840*/  IADD3 R15, PT, PT, R53, R12, R15 ;  /* 0x0000000c350f7210 */ /* 0x000fce0007ffe00f */
.L_x_258:
[----:B------:R-:W-:Y:S05]  /*3850*/  @P6 BRA `(.L_x_63) ;  /* 0xfffffff800d86947 */ /* 0x000fea000383ffff */
.L_x_57:
[----:B------:R-:W-:Y:S02]  /*3860*/  ISETP.NE.AND P1, PT, R46, RZ, PT ;  /* 0x000000ff2e00720c */ /* 0x000fe40003f25270 */
[----:B------:R-:W-:-:S11]  /*3870*/  ISETP.NE.AND P0, PT, R47, RZ, PT ;  /* 0x000000ff2f00720c */ /* 0x000fd60003f05270 */
[----:B------:R-:W0:Y:S01]  /*3880*/  @!P1 S2R R13, SR_CgaCtaId ;  /* 0x00000000000d9919 */ /* 0x000e220000008800 */
[----:B------:R-:W-:Y:S01]  /*3890*/  @!P1 MOV R12, 0x400 ;  /* 0x00000400000c9802 */ /* 0x000fe20000000f00 */
[----:B------:R-:W-:Y:S01]  /*38a0*/  @!P1 IMAD.IADD R23, R23, 0x1, R15 ;  /* 0x0000000117179824 */ /* 0x000fe200078e020f */
[----:B------:R-:W-:Y:S01]  /*38b0*/  @!P0 MOV R14, 0x400 ;  /* 0x00000400000e8802 */ /* 0x000fe20000000f00 */
[----:B------:R-:W1:Y:S01]  /*38c0*/  @!P0 S2R R17, SR_CgaCtaId ;  /* 0x0000000000118919 */ /* 0x000e620000008800 */
[----:B------:R-:W-:-:S05]  /*38d0*/  @!P1 IMAD.MOV.U32 R22, RZ, RZ, 0x65 ;  /* 0x00000065ff169424 */ /* 0x000fca00078e00ff */
[----:B------:R2:W-:Y:S01]  /*38e0*/  @!P1 ST.E.64.STRONG.GPU desc[UR8][R50.64+0x100], R22 ;  /* 0x0001001632009985 */ /* 0x0005e2000c10fb08 */
[----:B0-----:R-:W-:Y:S02]  /*38f0*/  @!P1 LEA R12, R13, R12, 0x18 ;  /* 0x0000000c0d0c9211 */ /* 0x001fe400078ec0ff */
[----:B-1----:R-:W-:-:S03]  /*3900*/  @!P0 LEA R14, R17, R14, 0x18 ;  /* 0x0000000e110e8211 */ /* 0x002fc600078ec0ff */
[----:B------:R2:W-:Y:S01]  /*3910*/  @!P1 STS [R12+0x48], R23 ;  /* 0x000048170c009388 */ /* 0x0005e20000000800 */
[----:B------:R-:W-:Y:S02]  /*3920*/  IMAD.MOV.U32 R17, RZ, RZ, R18 ;  /* 0x000000ffff117224 */ /* 0x000fe400078e0012 */
[----:B------:R-:W-:Y:S01]  /*3930*/  @!P0 IMAD.MOV.U32 R17, RZ, RZ, R15 ;  /* 0x000000ffff118224 */ /* 0x000fe200078e000f */
[----:B------:R2:W-:Y:S04]  /*3940*/  @!P1 STS [R12+0x44], R15 ;  /* 0x0000440f0c009388 */ /* 0x0005e80000000800 */
[----:B------:R2:W-:Y:S02]  /*3950*/  @!P0 STS [R14+0x3c], R15 ;  /* 0x00003c0f0e008388 */ /* 0x0005e40000000800 */
.L_x_51:
[----:B------:R-:W-:Y:S05]  /*3960*/  WARPSYNC.ALL ;  /* 0x0000000000007948 */ /* 0x000fea0003800000 */
[----:B------:R-:W0:Y:S08]  /*3970*/  S2UR UR5, SR_CgaCtaId ;  /* 0x00000000000579c3 */ /* 0x000e300000008800 */
[----:B------:R-:W-:Y:S01]  /*3980*/  BAR.SYNC.DEFER_BLOCKING 0x0 ;  /* 0x0000000000007b1d */ /* 0x000fe20000010000 */
[----:B------:R-:W-:-:S05]  /*3990*/  ISETP.NE.AND P0, PT, R46, RZ, PT ;  /* 0x000000ff2e00720c */ /* 0x000fca0003f05270 */
[----:B------:R-:W-:Y:S02]  /*39a0*/  UMOV UR4, 0x400 ;  /* 0x0000040000047882 */ /* 0x000fe40000000000 */
[----:B0-----:R-:W-:-:S09]  /*39b0*/  ULEA UR4, UR5, UR4, 0x18 ;  /* 0x0000000405047291 */ /* 0x001fd2000f8ec0ff */
[----:B--2---:R-:W0:Y:S04]  /*39c0*/  LDS R14, [UR4+0x3c] ;  /* 0x00003c04ff0e7984 */ /* 0x004e280008000800 */
[----:B------:R-:W1:Y:S04]  /*39d0*/  LDS R13, [UR4+0x4c] ;  /* 0x00004c04ff0d7984 */ /* 0x000e680008000800 */
[----:B------:R-:W2:Y:S01]  /*39e0*/  LDS R12, [UR4+0x44] ;  /* 0x00004404ff0c7984 */ /* 0x000ea20008000800 */
[----:B0-----:R-:W-:Y:S02]  /*39f0*/  SEL R14, R14, RZ, P0 ;  /* 0x000000ff0e0e7207 */ /* 0x001fe40000000000 */
[----:B-1----:R-:W-:-:S03]  /*3a00*/  ISETP.GT.AND P0, PT, R13, 0x180, PT ;  /* 0x000001800d00780c */ /* 0x002fc60003f04270 */
[----:B------:R-:W-:-:S04]  /*3a10*/  IMAD.IADD R14, R14, 0x1, R17 ;  /* 0x000000010e0e7824 */ /* 0x000fc800078e0211 */
[--C-:B------:R-:W-:Y:S02]  /*3a20*/  IMAD.IADD R15, R0, 0x1, R14.reuse ;  /* 0x00000001000f7824 */ /* 0x100fe400078e020e */
[--C-:B------:R-:W-:Y:S02]  /*3a30*/  IMAD.IADD R3, R3, 0x1, R14.reuse ;  /* 0x0000000103037824 */ /* 0x100fe400078e020e */
[--C-:B------:R-:W-:Y:S02]  /*3a40*/  IMAD.IADD R5, R5, 0x1, R14.reuse ;  /* 0x0000000105057824 */ /* 0x100fe400078e020e */
[--C-:B------:R-:W-:Y:S02]  /*3a50*/  IMAD.IADD R7, R7, 0x1, R14.reuse ;  /* 0x0000000107077824 */ /* 0x100fe400078e020e */
[--C-:B------:R-:W-:Y:S02]  /*3a60*/  IMAD.IADD R9, R9, 0x1, R14.reuse ;  /* 0x0000000109097824 */ /* 0x100fe400078e020e */
        /* <DEDUP_REMOVED lines=9> */
[----:B--2---:R-:W-:Y:S06]  /*3b00*/  @P0 BRA `(.L_x_64) ;  /* 0x0000000c00880947 */ /* 0x004fec0003800000 */
[----:B------:R-:W0:Y:S01]  /*3b10*/  LDCU UR4, c[0x0][0x3a8] ;  /* 0x00007500ff0477ac */ /* 0x000e220008000800 */
[----:B------:R-:W-:Y:S01]  /*3b20*/  BSSY.RECONVERGENT B0, `(.L_x_65) ;  /* 0x000000f000007945 */ /* 0x000fe20003800200 */
[----:B------:R-:W1:Y:S01]  /*3b30*/  LDCU.U8 UR5, c[0x0][0x3b8] ;  /* 0x00007700ff0577ac */ /* 0x000e620008000000 */
[----:B0-----:R-:W-:-:S13]  /*3b40*/  ISETP.GE.AND P0, PT, R45, UR4, PT ;  /* 0x000000042d007c0c */ /* 0x001fda000bf06270 */
[----:B-1----:R-:W-:Y:S05]  /*3b50*/  @P0 BRA `(.L_x_66) ;  /* 0x00000000002c0947 */ /* 0x002fea0003800000 */
[----:B------:R-:W-:Y:S01]  /*3b60*/  UISETP.NE.AND UP0, UPT, UR5, URZ, UPT ;  /* 0x000000ff0500728c */ /* 0x000fe2000bf05270 */
[----:B------:R-:W-:Y:S01]  /*3b70*/  CS2R R12, SRZ ;  /* 0x00000000000c7805 */ /* 0x000fe2000001ff00 */
[----:B------:R-:W0:Y:S07]  /*3b80*/  LDCU.64 UR6, c[0x0][0x390] ;  /* 0x00007200ff0677ac */ /* 0x000e2e0008000a00 */
[----:B------:R-:W-:Y:S05]  /*3b90*/  BRA.U UP0, `(.L_x_67) ;  /* 0x0000000100087547 */ /* 0x000fea000b800000 */
[----:B------:R-:W1:Y:S02]  /*3ba0*/  LDC.64 R12, c[0x0][0x3d0] ;  /* 0x0000f400ff0c7b82 */ /* 0x000e640000000a00 */
[----:B-1----:R-:W5:Y:S02]  /*3bb0*/  LDG.E.64 R12, desc[UR8][R12.64] ;  /* 0x000000080c0c7981 */ /* 0x002f64000c1e1b00 */
.L_x_67:
[----:B-----5:R-:W-:-:S04]  /*3bc0*/  IADD3 R0, P0, PT, R14, R12, RZ ;  /* 0x0000000c0e007210 */ /* 0x020fc80007f1e0ff */
[----:B------:R-:W-:Y:S02]  /*3bd0*/  LEA.HI.X.SX32 R13, R14, R13, 0x1, P0 ;  /* 0x0000000d0e0d7211 */ /* 0x000fe400000f0eff */
[----:B0-----:R-:W-:-:S04]  /*3be0*/  LEA R12, P0, R0, UR6, 0x2 ;  /* 0x00000006000c7c11 */ /* 0x001fc8000f8010ff */
[----:B------:R-:W-:-:S05]  /*3bf0*/  LEA.HI.X R13, R0, UR7, R13, 0x2, P0 ;  /* 0x00000007000d7c11 */ /* 0x000fca00080f140d */
[----:B------:R0:W-:Y:S04]  /*3c00*/  STG.E desc[UR8][R12.64], R45 ;  /* 0x0000002d0c007986 */ /* 0x0001e8000c101908 */
.L_x_66:
[----:B------:R-:W-:Y:S05]  /*3c10*/  BSYNC.RECONVERGENT B0 ;  /* 0x0000000000007941 */ /* 0x000fea0003800200 */
.L_x_65:
        /* <DEDUP_REMOVED lines=9> */
.L_x_70:
[----:B-----5:R-:W-:-:S04]  /*3cb0*/  IADD3 R0, P0, PT, R15, R12, RZ ;  /* 0x0000000c0f007210 */ /* 0x020fc80007f1e0ff */
[----:B------:R-:W-:Y:S02]  /*3cc0*/  LEA.HI.X.SX32 R13, R15, R13, 0x1, P0 ;  /* 0x0000000d0f0d7211 */ /* 0x000fe400000f0eff */
[----:B0-----:R-:W-:-:S04]  /*3cd0*/  LEA R12, P0, R0, UR6, 0x2 ;  /* 0x00000006000c7c11 */ /* 0x001fc8000f8010ff */
[----:B------:R-:W-:-:S05]  /*3ce0*/  LEA.HI.X R13, R0, UR7, R13, 0x2, P0 ;  /* 0x00000007000d7c11 */ /* 0x000fca00080f140d */
[----:B------:R1:W-:Y:S04]  /*3cf0*/  STG.E desc[UR8][R12.64], R44 ;  /* 0x0000002c0c007986 */ /* 0x0003e8000c101908 */
.L_x_69:
[----:B------:R-:W-:Y:S05]  /*3d00*/  BSYNC.RECONVERGENT B0 ;  /* 0x0000000000007941 */ /* 0x000fea0003800200 */
.L_x_68:
        /* <DEDUP_REMOVED lines=9> */
.L_x_73:
[----:B-----5:R-:W-:-:S04]  /*3da0*/  IADD3 R0, P0, PT, R3, R12, RZ ;  /* 0x0000000c03007210 */ /* 0x020fc80007f1e0ff */
[----:B------:R-:W-:Y:S02]  /*3db0*/  LEA.HI.X.SX32 R3, R3, R13, 0x1, P0 ;  /* 0x0000000d03037211 */ /* 0x000fe400000f0eff */
[----:B0-----:R-:W-:-:S04]  /*3dc0*/  LEA R12, P0, R0, UR6, 0x2 ;  /* 0x00000006000c7c11 */ /* 0x001fc8000f8010ff */
[----:B------:R-:W-:-:S05]  /*3dd0*/  LEA.HI.X R13, R0, UR7, R3, 0x2, P0 ;  /* 0x00000007000d7c11 */ /* 0x000fca00080f1403 */
[----:B------:R2:W-:Y:S04]  /*3de0*/  STG.E desc[UR8][R12.64], R43 ;  /* 0x0000002b0c007986 */ /* 0x0005e8000c101908 */
.L_x_72:
[----:B------:R-:W-:Y:S05]  /*3df0*/  BSYNC.RECONVERGENT B0 ;  /* 0x0000000000007941 */ /* 0x000fea0003800200 */
.L_x_71:
        /* <DEDUP_REMOVED lines=9> */
.L_x_76:
[----:B-----5:R-:W-:-:S04]  /*3e90*/  IADD3 R0, P0, PT, R5, R12, RZ ;  /* 0x0000000c05007210 */ /* 0x020fc80007f1e0ff */
[----:B------:R-:W-:Y:S02]  /*3ea0*/  LEA.HI.X.SX32 R5, R5, R13, 0x1, P0 ;  /* 0x0000000d05057211 */ /* 0x000fe400000f0eff */
[----:B0-----:R-:W-:-:S04]  /*3eb0*/  LEA R12, P0, R0, UR6, 0x2 ;  /* 0x00000006000c7c11 */ /* 0x001fc8000f8010ff */
[----:B------:R-:W-:-:S05]  /*3ec0*/  LEA.HI.X R13, R0, UR7, R5, 0x2, P0 ;  /* 0x00000007000d7c11 */ /* 0x000fca00080f1405 */
[----:B------:R3:W-:Y:S04]  /*3ed0*/  STG.E desc[UR8][R12.64], R42 ;  /* 0x0000002a0c007986 */ /* 0x0007e8000c101908 */
.L_x_75:
[----:B------:R-:W-:Y:S05]  /*3ee0*/  BSYNC.RECONVERGENT B0 ;  /* 0x0000000000007941 */ /* 0x000fea0003800200 */
.L_x_74:
        /* <DEDUP_REMOVED lines=9> */
.L_x_79:
[----:B-----5:R-:W-:-:S04]  /*3f80*/  IADD3 R0, P0, PT, R7, R12, RZ ;  /* 0x0000000c07007210 */ /* 0x020fc80007f1e0ff */
[----:B------:R-:W-:Y:S02]  /*3f90*/  LEA.HI.X.SX32 R7, R7, R13, 0x1, P0 ;  /* 0x0000000d07077211 */ /* 0x000fe400000f0eff */
[----:B0-----:R-:W-:-:S04]  /*3fa0*/  LEA R12, P0, R0, UR6, 0x2 ;  /* 0x00000006000c7c11 */ /* 0x001fc8000f8010ff */
[----:B------:R-:W-:-:S05]  /*3fb0*/  LEA.HI.X R13, R0, UR7, R7, 0x2, P0 ;  /* 0x00000007000d7c11 */ /* 0x000fca00080f1407 */
[----:B------:R4:W-:Y:S04]  /*3fc0*/  STG.E desc[UR8][R12.64], R41 ;  /* 0x000000290c007986 */ /* 0x0009e8000c101908 */
.L_x_78:
[----:B------:R-:W-:Y:S05]  /*3fd0*/  BSYNC.RECONVERGENT B0 ;  /* 0x0000000000007941 */ /* 0x000fea0003800200 */
.L_x_77:
        /* <DEDUP_REMOVED lines=9> */
.L_x_82:
[----:B-----5:R-:W-:-:S04]  /*4070*/  IADD3 R0, P0, PT, R9, R12, RZ ;  /* 0x0000000c09007210 */ /* 0x020fc80007f1e0ff */
[----:B------:R-:W-:Y:S02]  /*4080*/  LEA.HI.X.SX32 R9, R9, R13, 0x1, P0 ;  /* 0x0000000d09097211 */ /* 0x000fe400000f0eff */
[----:B0-----:R-:W-:-:S04]  /*4090*/  LEA R12, P0, R0, UR6, 0x2 ;  /* 0x00000006000c7c11 */ /* 0x001fc8000f8010ff */
[----:B------:R-:W-:-:S05]  /*40a0*/  LEA.HI.X R13, R0, UR7, R9, 0x2, P0 ;  /* 0x00000007000d7c11 */ /* 0x000fca00080f1409 */
[----:B------:R0:W-:Y:S04]  /*40b0*/  STG.E desc[UR8][R12.64], R40 ;  /* 0x000000280c007986 */ /* 0x0001e8000c101908 */
.L_x_81:
[----:B------:R-:W-:Y:S05]  /*40c0*/  BSYNC.RECONVERGENT B0 ;  /* 0x0000000000007941 */ /* 0x000fea0003800200 */
.L_x_80:
        /* <DEDUP_REMOVED lines=9> */
.L_x_85:
[----:B-----5:R-:W-:-:S04]  /*4160*/  IADD3 R0, P0, PT, R11, R12, RZ ;  /* 0x0000000c0b007210 */ /* 0x020fc80007f1e0ff */
[----:B------:R-:W-:Y:S02]  /*4170*/  LEA.HI.X.SX32 R11, R11, R13, 0x1, P0 ;  /* 0x0000000d0b0b7211 */ /* 0x000fe400000f0eff */
[----:B0-----:R-:W-:-:S04]  /*4180*/  LEA R12, P0, R0, UR6, 0x2 ;  /* 0x00000006000c7c11 */ /* 0x001fc8000f8010ff */
[----:B------:R-:W-:-:S05]  /*4190*/  LEA.HI.X R13, R0, UR7, R11, 0x2, P0 ;  /* 0x00000007000d7c11 */ /* 0x000fca00080f140b */
[----:B------:R0:W-:Y:S04]  /*41a0*/  STG.E desc[UR8][R12.64], R37 ;  /* 0x000000250c007986 */ /* 0x0001e8000c101908 */
.L_x_84:
[----:B------:R-:W-:Y:S05]  /*41b0*/  BSYNC.RECONVERGENT B0 ;  /* 0x0000000000007941 */ /* 0x000fea0003800200 */
.L_x_83:
        /* <DEDUP_REMOVED lines=9> */
.L_x_88:
[----:B-----5:R-:W-:-:S04]  /*4250*/  IADD3 R0, P0, PT, R25, R12, RZ ;  /* 0x0000000c19007210 */ /* 0x020fc80007f1e0ff */
[----:B------:R-:W-:Y:S02]  /*4260*/  LEA.HI.X.SX32 R13, R25, R13, 0x1, P0 ;  /* 0x0000000d190d7211 */ /* 0x000fe400000f0eff */
[----:B0-----:R-:W-:-:S04]  /*4270*/  LEA R12, P0, R0, UR6, 0x2 ;  /* 0x00000006000c7c11 */ /* 0x001fc8000f8010ff */
[----:B------:R-:W-:-:S05]  /*4280*/  LEA.HI.X R13, R0, UR7, R13, 0x2, P0 ;  /* 0x00000007000d7c11 */ /* 0x000fca00080f140d */
[----:B------:R0:W-:Y:S04]  /*4290*/  STG.E desc[UR8][R12.64], R2 ;  /* 0x000000020c007986 */ /* 0x0001e8000c101908 */
.L_x_87:
[----:B------:R-:W-:Y:S05]  /*42a0*/  BSYNC.RECONVERGENT B0 ;  /* 0x0000000000007941 */ /* 0x000fea0003800200 */
.L_x_86:
        /* <DEDUP_REMOVED lines=9> */
.L_x_91:
[----:B-----5:R-:W-:-:S04]  /*4340*/  IADD3 R0, P0, PT, R27, R2, RZ ;  /* 0x000000021b007210 */ /* 0x020fc80007f1e0ff */
[----:B------:R-:W-:Y:S02]  /*4350*/  LEA.HI.X.SX32 R3, R27, R3, 0x1, P0 ;  /* 0x000000031b037211 */ /* 0x000fe400000f0eff */
[----:B0-----:R-:W-:-:S04]  /*4360*/  LEA R2, P0, R0, UR6, 0x2 ;  /* 0x0000000600027c11 */ /* 0x001fc8000f8010ff */
[----:B------:R-:W-:-:S05]  /*4370*/  LEA.HI.X R3, R0, UR7, R3, 0x2, P0 ;  /* 0x0000000700037c11 */ /* 0x000fca00080f1403 */
[----:B------:R0:W-:Y:S04]  /*4380*/  STG.E desc[UR8][R2.64], R4 ;  /* 0x0000000402007986 */ /* 0x0001e8000c101908 */
.L_x_90:
[----:B------:R-:W-:Y:S05]  /*4390*/  BSYNC.RECONVERGENT B0 ;  /* 0x0000000000007941 */ /* 0x000fea0003800200 */
.L_x_89:
        /* <DEDUP_REMOVED lines=9> */
.L_x_94:
[----:B-----5:R-:W-:-:S04]  /*4430*/  IADD3 R0, P0, PT, R31, R2, RZ ;  /* 0x000000021f007210 */ /* 0x020fc80007f1e0ff */
[----:B------:R-:W-:Y:S02]  /*4440*/  LEA.HI.X.SX32 R3, R31, R3, 0x1, P0 ;  /* 0x000000031f037211 */ /* 0x000fe400000f0eff */
[----:B0-----:R-:W-:-:S04]  /*4450*/  LEA R2, P0, R0, UR6, 0x2 ;  /* 0x0000000600027c11 */ /* 0x001fc8000f8010ff */
[----:B------:R-:W-:-:S05]  /*4460*/  LEA.HI.X R3, R0, UR7, R3, 0x2, P0 ;  /* 0x0000000700037c11 */ /* 0x000fca00080f1403 */
[----:B------:R0:W-:Y:S04]  /*4470*/  STG.E desc[UR8][R2.64], R6 ;  /* 0x0000000602007986 */ /* 0x0001e8000c101908 */
.L_x_93:
[----:B------:R-:W-:Y:S05]  /*4480*/  BSYNC.RECONVERGENT B0 ;  /* 0x0000000000007941 */ /* 0x000fea0003800200 */
.L_x_92:
        /* <DEDUP_REMOVED lines=9> */
.L_x_97:
[----:B-----5:R-:W-:-:S04]  /*4520*/  IADD3 R0, P0, PT, R32, R2, RZ ;  /* 0x0000000220007210 */ /* 0x020fc80007f1e0ff */
[----:B------:R-:W-:Y:S02]  /*4530*/  LEA.HI.X.SX32 R3, R32, R3, 0x1, P0 ;  /* 0x0000000320037211 */ /* 0x000fe400000f0eff */
[----:B0-----:R-:W-:-:S04]  /*4540*/  LEA R2, P0, R0, UR6, 0x2 ;  /* 0x0000000600027c11 */ /* 0x001fc8000f8010ff */
[----:B------:R-:W-:-:S05]  /*4550*/  LEA.HI.X R3, R0, UR7, R3, 0x2, P0 ;  /* 0x0000000700037c11 */ /* 0x000fca00080f1403 */
[----:B------:R0:W-:Y:S04]  /*4560*/  STG.E desc[UR8][R2.64], R8 ;  /* 0x0000000802007986 */ /* 0x0001e8000c101908 */
.L_x_96:
[----:B------:R-:W-:Y:S05]  /*4570*/  BSYNC.RECONVERGENT B0 ;  /* 0x0000000000007941 */ /* 0x000fea0003800200 */
.L_x_95:
        /* <DEDUP_REMOVED lines=9> */
.L_x_100:
[----:B-----5:R-:W-:-:S04]  /*4610*/  IADD3 R0, P0, PT, R33, R2, RZ ;  /* 0x0000000221007210 */ /* 0x020fc80007f1e0ff */
[----:B------:R-:W-:Y:S02]  /*4620*/  LEA.HI.X.SX32 R3, R33, R3, 0x1, P0 ;  /* 0x0000000321037211 */ /* 0x000fe400000f0eff */
[----:B0-----:R-:W-:-:S04]  /*4630*/  LEA R2, P0, R0, UR6, 0x2 ;  /* 0x0000000600027c11 */ /* 0x001fc8000f8010ff */
[----:B------:R-:W-:-:S05]  /*4640*/  LEA.HI.X R3, R0, UR7, R3, 0x2, P0 ;  /* 0x0000000700037c11 */ /* 0x000fca00080f1403 */
[----:B------:R0:W-:Y:S04]  /*4650*/  STG.E desc[UR8][R2.64], R10 ;  /* 0x0000000a02007986 */ /* 0x0001e8000c101908 */
.L_x_99:
[----:B------:R-:W-:Y:S05]  /*4660*/  BSYNC.RECONVERGENT B0 ;  /* 0x0000000000007941 */ /* 0x000fea0003800200 */
.L_x_98:
        /* <DEDUP_REMOVED lines=9> */
.L_x_103:
[----:B-----5:R-:W-:-:S04]  /*4700*/  IADD3 R0, P0, PT, R34, R2, RZ ;  /* 0x0000000222007210 */ /* 0x020fc80007f1e0ff */
[----:B------:R-:W-:Y:S02]  /*4710*/  LEA.HI.X.SX32 R3, R34, R3, 0x1, P0 ;  /* 0x0000000322037211 */ /* 0x000fe400000f0eff */
[----:B0-----:R-:W-:-:S04]  /*4720*/  LEA R2, P0, R0, UR6, 0x2 ;  /* 0x0000000600027c11 */ /* 0x001fc8000f8010ff */
[----:B------:R-:W-:-:S05]  /*4730*/  LEA.HI.X R3, R0, UR7, R3, 0x2, P0 ;  /* 0x0000000700037c11 */ /* 0x000fca00080f1403 */
[----:B------:R0:W-:Y:S04]  /*4740*/  STG.E desc[UR8][R2.64], R24 ;  /* 0x0000001802007986 */ /* 0x0001e8000c101908 */
.L_x_102:
[----:B------:R-:W-:Y:S05]  /*4750*/  BSYNC.RECONVERGENT B0 ;  /* 0x0000000000007941 */ /* 0x000fea0003800200 */
.L_x_101:
        /* <DEDUP_REMOVED lines=9> */
.L_x_106:
[----:B-----5:R-:W-:-:S04]  /*47f0*/  IADD3 R0, P0, PT, R35, R2, RZ ;  /* 0x0000000223007210 */ /* 0x020fc80007f1e0ff */
[----:B------:R-:W-:Y:S02]  /*4800*/  LEA.HI.X.SX32 R3, R35, R3, 0x1, P0 ;  /* 0x0000000323037211 */ /* 0x000fe400000f0eff */
[----:B0-----:R-:W-:-:S04]  /*4810*/  LEA R2, P0, R0, UR6, 0x2 ;  /* 0x0000000600027c11 */ /* 0x001fc8000f8010ff */
[----:B------:R-:W-:-:S05]  /*4820*/  LEA.HI.X R3, R0, UR7, R3, 0x2, P0 ;  /* 0x0000000700037c11 */ /* 0x000fca00080f1403 */
[----:B------:R0:W-:Y:S04]  /*4830*/  STG.E desc[UR8][R2.64], R26 ;  /* 0x0000001a02007986 */ /* 0x0001e8000c101908 */
.L_x_105:
[----:B------:R-:W-:Y:S05]  /*4840*/  BSYNC.RECONVERGENT B0 ;  /* 0x0000000000007941 */ /* 0x000fea0003800200 */
.L_x_104:
[----:B------:R-:W-:-:S13]  /*4850*/  ISETP.GE.AND P0, PT, R30, UR4, PT ;  /* 0x000000041e007c0c */ /* 0x000fda000bf06270 */
[----:B------:R-:W-:Y:S05]  /*4860*/  @P0 EXIT ;  /* 0x000000000000094d */ /* 0x000fea0003800000 */
[----:B------:R-:W-:Y:S01]  /*4870*/  UISETP.NE.AND UP0, UPT, UR5, URZ, UPT ;  /* 0x000000ff0500728c */ /* 0x000fe2000bf05270 */
[----:B0-----:R-:W-:-:S08]  /*4880*/  CS2R R2, SRZ ;  /* 0x0000000000027805 */ /* 0x001fd0000001ff00 */
[----:B------:R-:W-:Y:S05]  /*4890*/  BRA.U UP0, `(.L_x_107) ;  /* 0x0000000100087547 */ /* 0x000fea000b800000 */
[----:B------:R-:W0:Y:S02]  /*48a0*/  LDC.64 R2, c[0x0][0x3d0] ;  /* 0x0000f400ff027b82 */ /* 0x000e240000000a00 */
[----:B0-----:R-:W5:Y:S02]  /*48b0*/  LDG.E.64 R2, desc[UR8][R2.64] ;  /* 0x0000000802027981 */ /* 0x001f64000c1e1b00 */
.L_x_107:
[----:B------:R-:W0:Y:S01]  /*48c0*/  LDCU.64 UR4, c[0x0][0x390] ;  /* 0x00007200ff0477ac */ /* 0x000e220008000a00 */
[----:B-----5:R-:W-:-:S04]  /*48d0*/  IADD3 R0, P0, PT, R36, R2, RZ ;  /* 0x0000000224007210 */ /* 0x020fc80007f1e0ff */
[----:B------:R-:W-:Y:S02]  /*48e0*/  LEA.HI.X.SX32 R3, R36, R3, 0x1, P0 ;  /* 0x0000000324037211 */ /* 0x000fe400000f0eff */
[----:B0-----:R-:W-:-:S04]  /*48f0*/  LEA R2, P0, R0, UR4, 0x2 ;  /* 0x0000000400027c11 */ /* 0x001fc8000f8010ff */
[----:B------:R-:W-:-:S05]  /*4900*/  LEA.HI.X R3, R0, UR5, R3, 0x2, P0 ;  /* 0x0000000500037c11 */ /* 0x000fca00080f1403 */
[----:B------:R-:W-:Y:S01]  /*4910*/  STG.E desc[UR8][R2.64], R30 ;  /* 0x0000001e02007986 */ /* 0x000fe2000c101908 */
[----:B------:R-:W-:Y:S05]  /*4920*/  EXIT ;  /* 0x000000000000794d */ /* 0x000fea0003800000 */
.L_x_64:
[----:B------:R-:W0:Y:S01]  /*4930*/  LDCU UR5, c[0x0][0x3a8] ;  /* 0x00007500ff0577ac */ /* 0x000e220008000800 */
[----:B------:R-:W-:Y:S01]  /*4940*/  BAR.SYNC.DEFER_BLOCKING 0x0 ;  /* 0x0000000000007b1d */ /* 0x000fe20000010000 */
[----:B0-----:R-:W-:Y:S02]  /*4950*/  ISETP.GE.AND P0, PT, R45, UR5, PT ;  /* 0x000000052d007c0c */ /* 0x001fe4000bf06270 */
[----:B------:R-:W-:Y:S02]  /*4960*/  ISETP.GE.AND P5, PT, R44, UR5, PT ;  /* 0x000000052c007c0c */ /* 0x000fe4000bfa6270 */
[----:B------:R-:W-:Y:S02]  /*4970*/  ISETP.GE.AND P6, PT, R43, UR5, PT ;  /* 0x000000052b007c0c */ /* 0x000fe4000bfc6270 */
[----:B------:R-:W-:Y:S02]  /*4980*/  ISETP.GE.AND P1, PT, R41, UR5, PT ;  /* 0x0000000529007c0c */ /* 0x000fe4000bf26270 */
[----:B------:R-:W-:-:S02]  /*4990*/  ISETP.GE.AND P2, PT, R40, UR5, PT ;  /* 0x0000000528007c0c */ /* 0x000fc4000bf46270 */
[----:B------:R-:W-:Y:S02]  /*49a0*/  ISETP.GE.AND P3, PT, R37, UR5, PT ;  /* 0x0000000525007c0c */ /* 0x000fe4000bf66270 */
[----:B------:R-:W-:Y:S01]  /*49b0*/  ISETP.GE.AND P4, PT, R2, UR5, PT ;  /* 0x0000000502007c0c */ /* 0x000fe2000bf86270 */
[--C-:B------:R-:W-:Y:S02]  /*49c0*/  @!P0 IMAD.IADD R0, R14, 0x1, -R12.reuse ;  /* 0x000000010e008824 */ /* 0x100fe400078e0a0c */
[--C-:B------:R-:W-:Y:S02]  /*49d0*/  @!P5 IMAD.IADD R15, R15, 0x1, -R12.reuse ;  /* 0x000000010f0fd824 */ /* 0x100fe400078e0a0c */
[--C-:B------:R-:W-:Y:S01]  /*49e0*/  @!P6 IMAD.IADD R3, R3, 0x1, -R12.reuse ;  /* 0x000000010303e824 */ /* 0x100fe200078e0a0c */
[----:B------:R-:W-:Y:S01]  /*49f0*/  @!P0 LEA R0, R0, UR4, 0x2 ;  /* 0x0000000400008c11 */ /* 0x000fe2000f8e10ff */
[--C-:B------:R-:W-:Y:S01]  /*4a00*/  @!P1 IMAD.IADD R7, R7, 0x1, -R12.reuse ;  /* 0x0000000107079824 */ /* 0x100fe200078e0a0c */
[----:B------:R-:W-:Y:S01]  /*4a10*/  @!P5 LEA R15, R15, UR4, 0x2 ;  /* 0x000000040f0fdc11 */ /* 0x000fe2000f8e10ff */
[--C-:B------:R-:W-:Y:S01]  /*4a20*/  @!P2 IMAD.IADD R9, R9, 0x1, -R12.reuse ;  /* 0x000000010909a824 */ /* 0x100fe200078e0a0c */
[----:B------:R-:W-:Y:S01]  /*4a30*/  @!P6 LEA R14, R3, UR4, 0x2 ;  /* 0x00000004030eec11 */ /* 0x000fe2000f8e10ff */
[----:B------:R0:W-:Y:S01]  /*4a40*/  @!P0 STS [R0], R45 ;  /* 0x0000002d00008388 */ /* 0x0001e20000000800 */
[----:B------:R-:W-:Y:S01]  /*4a50*/  ISETP.GE.AND P0, PT, R42, UR5, PT ;  /* 0x000000052a007c0c */ /* 0x000fe2000bf06270 */
[--C-:B------:R-:W-:Y:S01]  /*4a60*/  @!P3 IMAD.IADD R11, R11, 0x1, -R12.reuse ;  /* 0x000000010b0bb824 */ /* 0x100fe200078e0a0c */
[----:B------:R-:W-:Y:S01]  /*4a70*/  @!P2 LEA R9, R9, UR4, 0x2 ;  /* 0x000000040909ac11 */ /* 0x000fe2000f8e10ff */
[----:B------:R-:W-:Y:S01]  /*4a80*/  @!P4 IMAD.IADD R25, R25, 0x1, -R12 ;  /* 0x000000011919c824 */ /* 0x000fe200078e0a0c */
[----:B------:R-:W-:Y:S01]  /*4a90*/  @!P5 STS [R15], R44 ;  /* 0x0000002c0f00d388 */ /* 0x000fe20000000800 */
[----:B------:R-:W-:-:S03]  /*4aa0*/  ISETP.GE.AND P5, PT, R6, UR5, PT ;  /* 0x0000000506007c0c */ /* 0x000fc6000bfa6270 */
[----:B------:R1:W-:Y:S01]  /*4ab0*/  @!P6 STS [R14], R43 ;  /* 0x0000002b0e00e388 */ /* 0x0003e20000000800 */
[----:B0-----:R-:W-:Y:S02]  /*4ac0*/  @!P1 LEA R0, R7, UR4, 0x2 ;  /* 0x0000000407009c11 */ /* 0x001fe4000f8e10ff */
[----:B------:R-:W-:Y:S02]  /*4ad0*/  @!P4 LEA R25, R25, UR4, 0x2 ;  /* 0x000000041919cc11 */ /* 0x000fe4000f8e10ff */
[----:B------:R-:W-:Y:S01]  /*4ae0*/  @!P0 IMAD.IADD R5, R5, 0x1, -R12 ;  /* 0x0000000105058824 */ /* 0x000fe200078e0a0c */
[----:B------:R-:W-:-:S04]  /*4af0*/  ISETP.GE.AND P6, PT, R4, UR5, PT ;  /* 0x0000000504007c0c */ /* 0x000fc8000bfc6270 */
[----:B------:R-:W-:Y:S01]  /*4b00*/  @!P0 LEA R5, R5, UR4, 0x2 ;  /* 0x0000000405058c11 */ /* 0x000fe2000f8e10ff */
[----:B------:R-:W-:Y:S01]  /*4b10*/  @!P5 IMAD.IADD R31, R31, 0x1, -R12 ;  /* 0x000000011f1fd824 */ /* 0x000fe200078e0a0c */
[----:B-1----:R-:W-:-:S03]  /*4b20*/  @!P3 LEA R14, R11, UR4, 0x2 ;  /* 0x000000040b0ebc11 */ /* 0x002fc6000f8e10ff */
[----:B------:R0:W-:Y:S01]  /*4b30*/  @!P0 STS [R5], R42 ;  /* 0x0000002a05008388 */ /* 0x0001e20000000800 */
[----:B------:R-:W-:Y:S02]  /*4b40*/  ISETP.GE.AND P0, PT, R30, UR5, PT ;  /* 0x000000051e007c0c */ /* 0x000fe4000bf06270 */
[----:B------:R-:W-:Y:S01]  /*4b50*/  @!P5 LEA R31, R31, UR4, 0x2 ;  /* 0x000000041f1fdc11 */ /* 0x000fe2000f8e10ff */
[----:B------:R1:W-:Y:S01]  /*4b60*/  @!P1 STS [R0], R41 ;  /* 0x0000002900009388 */ /* 0x0003e20000000800 */
[----:B------:R-:W-:Y:S01]  /*4b70*/  ISETP.GE.AND P1, PT, R26, UR5, PT ;  /* 0x000000051a007c0c */ /* 0x000fe2000bf26270 */
[--C-:B------:R-:W-:Y:S02]  /*4b80*/  @!P6 IMAD.IADD R27, R27, 0x1, -R12.reuse ;  /* 0x000000011b1be824 */ /* 0x100fe400078e0a0c */
[----:B------:R1:W-:Y:S01]  /*4b90*/  @!P2 STS [R9], R40 ;  /* 0x000000280900a388 */ /* 0x0003e20000000800 */
[----:B------:R-:W-:Y:S02]  /*4ba0*/  ISETP.GE.AND P2, PT, R24, UR5, PT ;  /* 0x0000000518007c0c */ /* 0x000fe4000bf46270 */
[----:B------:R-:W-:Y:S01]  /*4bb0*/  @!P6 LEA R27, R27, UR4, 0x2 ;  /* 0x000000041b1bec11 */ /* 0x000fe2000f8e10ff */
[----:B------:R1:W-:Y:S01]  /*4bc0*/  @!P3 STS [R14], R37 ;  /* 0x000000250e00b388 */ /* 0x0003e20000000800 */
[----:B------:R-:W-:Y:S01]  /*4bd0*/  ISETP.GE.AND P3, PT, R10, UR5, PT ;  /* 0x000000050a007c0c */ /* 0x000fe2000bf66270 */
[----:B------:R-:W-:-:S02]  /*4be0*/  @!P0 IMAD.IADD R36, R36, 0x1, -R12 ;  /* 0x0000000124248824 */ /* 0x000fc400078e0a0c */
[----:B------:R1:W-:Y:S01]  /*4bf0*/  @!P4 STS [R25], R2 ;  /* 0x000000021900c388 */ /* 0x0003e20000000800 */
[----:B------:R-:W-:Y:S01]  /*4c00*/  ISETP.GE.AND P4, PT, R8, UR5, PT ;  /* 0x0000000508007c0c */ /* 0x000fe2000bf86270 */
[--C-:B------:R-:W-:Y:S01]  /*4c10*/  @!P1 IMAD.IADD R35, R35, 0x1, -R12.reuse ;  /* 0x0000000123239824 */ /* 0x100fe200078e0a0c */
[----:B------:R-:W-:Y:S01]  /*4c20*/  @!P0 LEA R7, R36, UR4, 0x2 ;  /* 0x0000000424078c11 */ /* 0x000fe2000f8e10ff */
[----:B------:R1:W-:Y:S02]  /*4c30*/  @!P6 STS [R27], R4 ;  /* 0x000000041b00e388 */ /* 0x0003e40000000800 */
[--C-:B------:R-:W-:Y:S01]  /*4c40*/  @!P2 IMAD.IADD R34, R34, 0x1, -R12.reuse ;  /* 0x000000012222a824 */ /* 0x100fe200078e0a0c */
[----:B------:R-:W-:Y:S01]  /*4c50*/  @!P1 LEA R35, R35, UR4, 0x2 ;  /* 0x0000000423239c11 */ /* 0x000fe2000f8e10ff */
[----:B------:R1:W-:Y:S01]  /*4c60*/  @!P5 STS [R31], R6 ;  /* 0x000000061f00d388 */ /* 0x0003e20000000800 */
[----:B------:R-:W-:Y:S01]  /*4c70*/  ISETP.GE.AND P5, PT, R46, R13, PT ;  /* 0x0000000d2e00720c */ /* 0x000fe20003fa6270 */
[----:B------:R-:W-:Y:S01]  /*4c80*/  @!P3 IMAD.IADD R33, R33, 0x1, -R12 ;  /* 0x000000012121b824 */ /* 0x000fe200078e0a0c */
[----:B0-----:R-:W-:-:S03]  /*4c90*/  @!P2 LEA R5, R34, UR4, 0x2 ;  /* 0x000000042205ac11 */ /* 0x001fc6000f8e10ff */
[----:B------:R-:W-:Y:S01]  /*4ca0*/  @!P4 IMAD.IADD R32, R32, 0x1, -R12 ;  /* 0x000000012020c824 */ /* 0x000fe200078e0a0c */
[----:B------:R-:W-:-:S04]  /*4cb0*/  @!P3 LEA R33, R33, UR4, 0x2 ;  /* 0x000000042121bc11 */ /* 0x000fc8000f8e10ff */
[----:B------:R-:W-:-:S05]  /*4cc0*/  @!P4 LEA R3, R32, UR4, 0x2 ;  /* 0x000000042003cc11 */ /* 0x000fca000f8e10ff */
[----:B------:R1:W-:Y:S04]  /*4cd0*/  @!P4 STS [R3], R8 ;  /* 0x000000080300c388 */ /* 0x0003e80000000800 */
[----:B------:R1:W-:Y:S04]  /*4ce0*/  @!P3 STS [R33], R10 ;  /* 0x0000000a2100b388 */ /* 0x0003e80000000800 */
[----:B------:R1:W-:Y:S04]  /*4cf0*/  @!P2 STS [R5], R24 ;  /* 0x000000180500a388 */ /* 0x0003e80000000800 */
[----:B------:R1:W-:Y:S04]  /*4d00*/  @!P1 STS [R35], R26 ;  /* 0x0000001a23009388 */ /* 0x0003e80000000800 */
[----:B------:R1:W-:Y:S01]  /*4d10*/  @!P0 STS [R7], R30 ;  /* 0x0000001e07008388 */ /* 0x0003e20000000800 */
[----:B------:R-:W-:Y:S06]  /*4d20*/  BAR.SYNC.DEFER_BLOCKING 0x0 ;  /* 0x0000000000007b1d */ /* 0x000fec0000010000 */
[----:B------:R-:W-:Y:S05]  /*4d30*/  @P5 EXIT ;  /* 0x000000000000594d */ /* 0x000fea0003800000 */
[----:B-1----:R-:W-:Y:S01]  /*4d40*/  LOP3.LUT R2, RZ, R46, RZ, 0x33, !PT ;  /* 0x0000002eff027212 */ /* 0x002fe200078e33ff */
[----:B------:R-:W0:Y:S01]  /*4d50*/  LDCU.U8 UR6, c[0x0][0x3b8] ;  /* 0x00007700ff0677ac */ /* 0x000e220008000000 */
[----:B------:R-:W-:Y:S03]  /*4d60*/  BSSY.RECONVERGENT B0, `(.L_x_108) ;  /* 0x000001e000007945 */ /* 0x000fe60003800200 */
[----:B------:R-:W-:Y:S01]  /*4d70*/  IMAD.IADD R2, R2, 0x1, R13 ;  /* 0x0000000102027824 */ /* 0x000fe200078e020d */
[----:B------:R-:W1:Y:S03]  /*4d80*/  LDCU.64 UR10, c[0x0][0x390] ;  /* 0x00007200ff0a77ac */ /* 0x000e660008000a00 */
[C---:B------:R-:W-:Y:S01]  /*4d90*/  IMAD.HI.U32 R0, R2.reuse, -0x55555555, RZ ;  /* 0xaaaaaaab02007827 */ /* 0x040fe200078e00ff */
[----:B------:R-:W-:-:S04]  /*4da0*/  ISETP.GE.U32.AND P1, PT, R2, 0x480, PT ;  /* 0x000004800200780c */ /* 0x000fc80003f26070 */
[----:B------:R-:W-:-:S04]  /*4db0*/  SHF.R.U32.HI R0, RZ, 0x8, R0 ;  /* 0x00000008ff007819 */ /* 0x000fc80000011600 */
[----:B------:R-:W-:-:S04]  /*4dc0*/  LOP3.LUT R3, R0, 0x3, RZ, 0xc0, !PT ;  /* 0x0000000300037812 */ /* 0x000fc800078ec0ff */
[----:B------:R-:W-:-:S13]  /*4dd0*/  ISETP.NE.AND P0, PT, R3, 0x3, PT ;  /* 0x000000030300780c */ /* 0x000fda0003f05270 */
[----:B01----:R-:W-:Y:S05]  /*4de0*/  @!P0 BRA `(.L_x_109) ;  /* 0x0000000000548947 */ /* 0x003fea0003800000 */
[----:B------:R-:W-:Y:S01]  /*4df0*/  VIADD R3, R0, 0x1 ;  /* 0x0000000100037836 */ /* 0x000fe20000000000 */
[C---:B------:R-:W-:Y:S01]  /*4e00*/  LEA R0, R46.reuse, UR4, 0x2 ;  /* 0x000000042e007c11 */ /* 0x040fe2000f8e10ff */
[----:B------:R-:W-:Y:S01]  /*4e10*/  IMAD.IADD R7, R46, 0x1, R12 ;  /* 0x000000012e077824 */ /* 0x000fe200078e020c */
[----:B------:R-:W-:Y:S02]  /*4e20*/  ISETP.NE.AND P2, PT, RZ, UR6, PT ;  /* 0x00000006ff007c0c */ /* 0x000fe4000bf45270 */
[----:B------:R-:W-:-:S05]  /*4e30*/  LOP3.LUT R3, R3, 0x3, RZ, 0xc0, !PT ;  /* 0x0000000303037812 */ /* 0x000fca00078ec0ff */
[----:B------:R-:W-:Y:S02]  /*4e40*/  IMAD R46, R3, 0x180, R46 ;  /* 0x00000180032e7824 */ /* 0x000fe400078e022e */
[----:B------:R-:W-:-:S07]  /*4e50*/  IMAD.MOV R6, RZ, RZ, -R3 ;  /* 0x000000ffff067224 */ /* 0x000fce00078e0a03 */
.L_x_110:
[----:B0-----:R-:W0:Y:S01]  /*4e60*/  @!P2 LDC.64 R4, c[0x0][0x3d0] ;  /* 0x0000f400ff04ab82 */ /* 0x001e220000000a00 */
[----:B------:R-:W-:Y:S01]  /*4e70*/  CS2R R2, SRZ ;  /* 0x0000000000027805 */ /* 0x000fe2000001ff00 */
[----:B------:R1:W2:Y:S05]  /*4e80*/  LDS R9, [R0] ;  /* 0x0000000000097984 */ /* 0x0002aa0000000800 */
[----:B0-----:R-:W3:Y:S01]  /*4e90*/  @!P2 LDG.E.64 R2, desc[UR8][R4.64] ;  /* 0x000000080402a981 */ /* 0x001ee2000c1e1b00 */
[----:B------:R-:W-:Y:S02]  /*4ea0*/  VIADD R6, R6, 0x1 ;  /* 0x0000000106067836 */ /* 0x000fe40000000000 */
[----:B-1----:R-:W-:Y:S01]  /*4eb0*/  VIADD R0, R0, 0x600 ;  /* 0x0000060000007836 */ /* 0x002fe20000000000 */
[----:B---3--:R-:W-:-:S04]  /*4ec0*/  IADD3 R8, P0, PT, R7, R2, RZ ;  /* 0x0000000207087210 */ /* 0x008fc80007f1e0ff */
[C---:B------:R-:W-:Y:S01]  /*4ed0*/  LEA.HI.X.SX32 R3, R7.reuse, R3, 0x1, P0 ;  /* 0x0000000307037211 */ /* 0x040fe200000f0eff */
[----:B------:R-:W-:Y:S01]  /*4ee0*/  VIADD R7, R7, 0x180 ;  /* 0x0000018007077836 */ /* 0x000fe20000000000 */
[----:B------:R-:W-:-:S04]  /*4ef0*/  LEA R2, P0, R8, UR10, 0x2 ;  /* 0x0000000a08027c11 */ /* 0x000fc8000f8010ff */
[----:B------:R-:W-:Y:S02]  /*4f00*/  LEA.HI.X R3, R8, UR11, R3, 0x2, P0 ;  /* 0x0000000b08037c11 */ /* 0x000fe400080f1403 */
[----:B------:R-:W-:-:S03]  /*4f10*/  ISETP.NE.AND P0, PT, R6, RZ, PT ;  /* 0x000000ff0600720c */ /* 0x000fc60003f05270 */
[----:B--2---:R0:W-:Y:S10]  /*4f20*/  STG.E desc[UR8][R2.64], R9 ;  /* 0x0000000902007986 */ /* 0x0041f4000c101908 */
[----:B------:R-:W-:Y:S05]  /*4f30*/  @P0 BRA `(.L_x_110) ;  /* 0xfffffffc00c80947 */ /* 0x000fea000383ffff */
.L_x_109:
[----:B------:R-:W-:Y:S05]  /*4f40*/  BSYNC.RECONVERGENT B0 ;  /* 0x0000000000007941 */ /* 0x000fea0003800200 */
.L_x_108:
[----:B------:R-:W-:Y:S05]  /*4f50*/  @!P1 EXIT ;  /* 0x000000000000994d */ /* 0x000fea0003800000 */
[----:B------:R-:W1:Y:S01]  /*4f60*/  S2UR UR5, SR_CgaCtaId ;  /* 0x00000000000579c3 */ /* 0x000e620000008800 */
[----:B------:R-:W-:Y:S01]  /*4f70*/  UMOV UR4, 0x400 ;  /* 0x0000040000047882 */ /* 0x000fe20000000000 */
[----:B------:R-:W-:Y:S01]  /*4f80*/  UISETP.NE.AND UP0, UPT, UR6, URZ, UPT ;  /* 0x000000ff0600728c */ /* 0x000fe2000bf05270 */
[----:B------:R-:W-:Y:S01]  /*4f90*/  IMAD.IADD R15, R46, 0x1, R12 ;  /* 0x000000012e0f7824 */ /* 0x000fe200078e020c */
[----:B------:R-:W2:Y:S04]  /*4fa0*/  LDCU.64 UR10, c[0x0][0x390] ;  /* 0x00007200ff0a77ac */ /* 0x000ea80008000a00 */
[----:B------:R-:W-:Y:S01]  /*4fb0*/  PLOP3.LUT P0, PT, PT, PT, UP0, 0x80, 0x8 ;  /* 0x000000000008781c */ /* 0x000fe20003f0f008 */
[----:B-1----:R-:W-:-:S06]  /*4fc0*/  ULEA UR4, UR5, UR4, 0x18 ;  /* 0x0000000405047291 */ /* 0x002fcc000f8ec0ff */
[----:B------:R-:W-:-:S05]  /*4fd0*/  LEA R0, R46, UR4, 0x2 ;  /* 0x000000042e007c11 */ /* 0x000fca000f8e10ff */
[----:B--2---:R-:W-:-:S07]  /*4fe0*/  VIADD R0, R0, 0xc00 ;  /* 0x00000c0000007836 */ /* 0x004fce0000000000 */
.L_x_111:
[----:B--2---:R-:W1:Y:S01]  /*4ff0*/  @!P0 LDC.64 R6, c[0x0][0x3d0] ;  /* 0x0000f400ff068b82 */ /* 0x004e620000000a00 */
[----:B0-----:R-:W-:Y:S01]  /*5000*/  CS2R R2, SRZ ;  /* 0x0000000000027805 */ /* 0x001fe2000001ff00 */
[----:B------:R-:W-:Y:S01]  /*5010*/  UISETP.NE.AND UP0, UPT, UR6, URZ, UPT ;  /* 0x000000ff0600728c */ /* 0x000fe2000bf05270 */
[----:B------:R-:W0:Y:S01]  /*5020*/  LDS R19, [R0+-0xc00] ;  /* 0xfff4000000137984 */ /* 0x000e220000000800 */
[----:B------:R-:W-:-:S03]  /*5030*/  SHF.R.S32.HI R17, RZ, 0x1f, R15 ;  /* 0x0000001fff117819 */ /* 0x000fc6000001140f */
[----:B------:R-:W2:Y:S04]  /*5040*/  LDS R21, [R0+-0x600] ;  /* 0xfffa000000157984 */ /* 0x000ea80000000800 */
[----:B-1----:R-:W3:Y:S01]  /*5050*/  @!P0 LDG.E.64 R2, desc[UR8][R6.64] ;  /* 0x0000000806028981 */ /* 0x002ee2000c1e1b00 */
[----:B------:R-:W-:-:S13]  /*5060*/  PLOP3.LUT P0, PT, PT, PT, UP0, 0x80, 0x8 ;  /* 0x000000000008781c */ /* 0x000fda0003f0f008 */
[----:B------:R-:W1:Y:S01]  /*5070*/  @!P0 LDC.64 R8, c[0x0][0x3d0] ;  /* 0x0000f400ff088b82 */ /* 0x000e620000000a00 */
[----:B---3--:R-:W-:-:S05]  /*5080*/  IADD3 R2, P1, PT, R15, R2, RZ ;  /* 0x000000020f027210 */ /* 0x008fca0007f3e0ff */
[----:B------:R-:W-:Y:S01]  /*5090*/  IMAD.X R3, R17, 0x1, R3, P1 ;  /* 0x0000000111037824 */ /* 0x000fe200008e0603 */
[----:B------:R-:W-:-:S04]  /*50a0*/  LEA R4, P1, R2, UR10, 0x2 ;  /* 0x0000000a02047c11 */ /* 0x000fc8000f8210ff */
[----:B------:R-:W-:Y:S02]  /*50b0*/  LEA.HI.X R5, R2, UR11, R3, 0x2, P1 ;  /* 0x0000000b02057c11 */ /* 0x000fe400088f1403 */
[----:B------:R-:W-:-:S03]  /*50c0*/  CS2R R2, SRZ ;  /* 0x0000000000027805 */ /* 0x000fc6000001ff00 */
[----:B0-----:R0:W-:Y:S04]  /*50d0*/  STG.E desc[UR8][R4.64], R19 ;  /* 0x0000001304007986 */ /* 0x0011e8000c101908 */
[----:B-1----:R-:W3:Y:S01]  /*50e0*/  @!P0 LDG.E.64 R2, desc[UR8][R8.64] ;  /* 0x0000000808028981 */ /* 0x002ee2000c1e1b00 */
[----:B------:R-:W1:Y:S03]  /*50f0*/  @!P0 LDC.64 R10, c[0x0][0x3d0] ;  /* 0x0000f400ff0a8b82 */ /* 0x000e660000000a00 */
[----:B------:R-:W4:Y:S01]  /*5100*/  LDS R19, [R0] ;  /* 0x0000000000137984 */ /* 0x000f220000000800 */
[----:B---3--:R-:W-:-:S05]  /*5110*/  IADD3 R2, P1, PT, R15, R2, RZ ;  /* 0x000000020f027210 */ /* 0x008fca0007f3e0ff */
[----:B------:R-:W-:Y:S01]  /*5120*/  IMAD.X R3, R17, 0x1, R3, P1 ;  /* 0x0000000111037824 */ /* 0x000fe200008e0603 */
[----:B------:R-:W-:-:S04]  /*5130*/  LEA R6, P1, R2, UR10, 0x2 ;  /* 0x0000000a02067c11 */ /* 0x000fc8000f8210ff */
[----:B------:R-:W-:Y:S02]  /*5140*/  LEA.HI.X R7, R2, UR11, R3, 0x2, P1 ;  /* 0x0000000b02077c11 */ /* 0x000fe400088f1403 */
[----:B------:R-:W-:-:S03]  /*5150*/  CS2R R2, SRZ ;  /* 0x0000000000027805 */ /* 0x000fc6000001ff00 */
[----:B--2---:R-:W-:Y:S04]  /*5160*/  STG.E desc[UR8][R6.64+0x600], R21 ;  /* 0x0006001506007986 */ /* 0x004fe8000c101908 */
[----:B-1----:R-:W2:Y:S01]  /*5170*/  @!P0 LDG.E.64 R2, desc[UR8][R10.64] ;  /* 0x000000080a028981 */ /* 0x002ea2000c1e1b00 */
[----:B------:R-:W1:Y:S03]  /*5180*/  @!P0 LDC.64 R8, c[0x0][0x3d0] ;  /* 0x0000f400ff088b82 */ /* 0x000e660000000a00 */
[----:B------:R3:W5:Y:S01]  /*5190*/  LDS R7, [R0+0x600] ;  /* 0x0006000000077984 */ /* 0x0007620000000800 */
[----:B--2---:R-:W-:-:S05]  /*51a0*/  IADD3 R2, P1, PT, R15, R2, RZ ;  /* 0x000000020f027210 */ /* 0x004fca0007f3e0ff */
[----:B------:R-:W-:Y:S01]  /*51b0*/  IMAD.X R3, R17, 0x1, R3, P1 ;  /* 0x0000000111037824 */ /* 0x000fe200008e0603 */
[----:B0-----:R-:W-:-:S04]  /*51c0*/  LEA R4, P1, R2, UR10, 0x2 ;  /* 0x0000000a02047c11 */ /* 0x001fc8000f8210ff */
[----:B------:R-:W-:Y:S02]  /*51d0*/  LEA.HI.X R5, R2, UR11, R3, 0x2, P1 ;  /* 0x0000000b02057c11 */ /* 0x000fe400088f1403 */
[----:B------:R-:W-:-:S03]  /*51e0*/  CS2R R2, SRZ ;  /* 0x0000000000027805 */ /* 0x000fc6000001ff00 */
[----:B----4-:R2:W-:Y:S04]  /*51f0*/  STG.E desc[UR8][R4.64+0xc00], R19 ;  /* 0x000c001304007986 */ /* 0x0105e8000c101908 */
[----:B-1----:R-:W4:Y:S01]  /*5200*/  @!P0 LDG.E.64 R2, desc[UR8][R8.64] ;  /* 0x0000000808028981 */ /* 0x002f22000c1e1b00 */
[----:B------:R-:W-:Y:S02]  /*5210*/  VIADD R46, R46, 0x600 ;  /* 0x000006002e2e7836 */ /* 0x000fe40000000000 */
[----:B---3--:R-:W-:Y:S01]  /*5220*/  VIADD R0, R0, 0x1800 ;  /* 0x0000180000007836 */ /* 0x008fe20000000000 */
[C---:B----4-:R-:W-:Y:S01]  /*5230*/  IADD3 R6, P1, PT, R15.reuse, R2, RZ ;  /* 0x000000020f067210 */ /* 0x050fe20007f3e0ff */
[----:B------:R-:W-:-:S04]  /*5240*/  VIADD R15, R15, 0x600 ;  /* 0x000006000f0f7836 */ /* 0x000fc80000000000 */
[----:B------:R-:W-:Y:S01]  /*5250*/  IMAD.X R3, R17, 0x1, R3, P1 ;  /* 0x0000000111037824 */ /* 0x000fe200008e0603 */
[----:B------:R-:W-:-:S04]  /*5260*/  LEA R2, P1, R6, UR10, 0x2 ;  /* 0x0000000a06027c11 */ /* 0x000fc8000f8210ff */
[----:B------:R-:W-:Y:S02]  /*5270*/  LEA.HI.X R3, R6, UR11, R3, 0x2, P1 ;  /* 0x0000000b06037c11 */ /* 0x000fe400088f1403 */
[----:B------:R-:W-:-:S03]  /*5280*/  ISETP.GE.AND P1, PT, R46, R13, PT ;  /* 0x0000000d2e00720c */ /* 0x000fc60003f26270 */
[----:B-----5:R2:W-:Y:S10]  /*5290*/  STG.E desc[UR8][R2.64+0x1200], R7 ;  /* 0x0012000702007986 */ /* 0x0205f4000c101908 */
[----:B------:R-:W-:Y:S05]  /*52a0*/  @!P1 BRA `(.L_x_111) ;  /* 0xfffffffc00509947 */ /* 0x000fea000383ffff */
[----:B------:R-:W-:Y:S05]  /*52b0*/  EXIT ;  /* 0x000000000000794d */ /* 0x000fea0003800000 */
.L_x_1:
[----:B------:R-:W0:Y:S01]  /*52c0*/  LDCU UR10, c[0x0][0x3b0] ;  /* 0x00007600ff0a77ac */ /* 0x000e220008000800 */
[----:B------:R-:W-:Y:S01]  /*52d0*/  ISETP.NE.AND P0, PT, R38, RZ, PT ;  /* 0x000000ff2600720c */ /* 0x000fe20003f05270 */
[----:B------:R-:W-:Y:S01]  /*52e0*/  BSSY.RECONVERGENT B1, `(.L_x_112) ;  /* 0x00005de000017945 */ /* 0x000fe20003800200 */
[----:B0-----:R-:W-:-:S11]  /*52f0*/  UIADD3 UR4, UPT, UPT, -UR7, UR10, URZ ;  /* 0x0000000a07047290 */ /* 0x001fd6000fffe1ff */
[----:B------:R-:W-:Y:S05]  /*5300*/  @P0 BRA `(.L_x_113) ;  /* 0x0000002800280947 */ /* 0x000fea0003800000 */
[----:B------:R-:W0:Y:S01]  /*5310*/  S2R R49, SR_TID.X ;  /* 0x0000000000317919 */ /* 0x000e220000002100 */
[----:B------:R-:W1:Y:S01]  /*5320*/  LDC.64 R4, c[0x0][0x3c8] ;  /* 0x0000f200ff047b82 */ /* 0x000e620000000a00 */
[----:B------:R-:W2:Y:S01]  /*5330*/  LDCU.U8 UR11, c[0x0][0x3b8] ;  /* 0x00007700ff0b77ac */ /* 0x000ea20008000000 */
[----:B------:R-:W3:Y:S01]  /*5340*/  LDCU.64 UR12, c[0x0][0x380] ;  /* 0x00007000ff0c77ac */ /* 0x000ee20008000a00 */
[----:B--2---:R-:W-:-:S04]  /*5350*/  ISETP.NE.AND P0, PT, RZ, UR11, PT ;  /* 0x0000000bff007c0c */ /* 0x004fc8000bf05270 */
[----:B-1----:R-:W-:Y:S02]  /*5360*/  SEL R4, R4, RZ, !P0 ;  /* 0x000000ff04047207 */ /* 0x002fe40004000000 */
[----:B------:R-:W-:Y:S02]  /*5370*/  SEL R5, R5, RZ, !P0 ;  /* 0x000000ff05057207 */ /* 0x000fe40004000000 */
[C---:B0-----:R-:W-:Y:S02]  /*5380*/  LOP3.LUT R3, R49.reuse, 0x1f, RZ, 0xc0, !PT ;  /* 0x0000001f31037812 */ /* 0x041fe400078ec0ff */
[----:B------:R-:W-:-:S05]  /*5390*/  LOP3.LUT R8, R49, 0x3e0, RZ, 0xc0, !PT ;  /* 0x000003e031087812 */ /* 0x000fca00078ec0ff */
[----:B------:R-:W-:-:S04]  /*53a0*/  IMAD R21, R8, 0xf, R3 ;  /* 0x0000000f08157824 */ /* 0x000fc800078e0203 */
[C---:B------:R-:W-:Y:S01]  /*53b0*/  VIADD R3, R21.reuse, 0x20 ;  /* 0x0000002015037836 */ /* 0x040fe20000000000 */
[C---:B------:R-:W-:Y:S01]  /*53c0*/  ISETP.GE.AND P3, PT, R21.reuse, UR4, PT ;  /* 0x0000000415007c0c */ /* 0x040fe2000bf66270 */
[C---:B------:R-:W-:Y:S02]  /*53d0*/  VIADD R8, R21.reuse, 0x40 ;  /* 0x0000004015087836 */ /* 0x040fe40000000000 */
[----:B------:R-:W-:Y:S01]  /*53e0*/  VIADD R20, R21, 0x60 ;  /* 0x0000006015147836 */ /* 0x000fe20000000000 */
[----:B------:R-:W-:Y:S01]  /*53f0*/  ISETP.GE.AND P4, PT, R3, UR4, PT ;  /* 0x0000000403007c0c */ /* 0x000fe2000bf86270 */
[C---:B------:R-:W-:Y:S01]  /*5400*/  VIADD R22, R21.reuse, 0xa0 ;  /* 0x000000a015167836 */ /* 0x040fe20000000000 */
[C---:B------:R-:W-:Y:S01]  /*5410*/  IADD3 R3, P0, P1, R21.reuse, UR7, R4 ;  /* 0x0000000715037c10 */ /* 0x040fe2000f91e004 */
[----:B------:R-:W-:Y:S01]  /*5420*/  VIADD R23, R21, 0xc0 ;  /* 0x000000c015177836 */ /* 0x000fe20000000000 */
[----:B------:R-:W-:Y:S02]  /*5430*/  ISETP.GE.AND P5, PT, R8, UR4, PT ;  /* 0x0000000408007c0c */ /* 0x000fe4000bfa6270 */
[----:B------:R-:W-:-:S02]  /*5440*/  IADD3.X R8, PT, PT, RZ, R5, RZ, P0, P1 ;  /* 0x00000005ff087210 */ /* 0x000fc400007e24ff */
[----:B---3--:R-:W-:Y:S02]  /*5450*/  LEA R4, P1, R3, UR12, 0x2 ;  /* 0x0000000c03047c11 */ /* 0x008fe4000f8210ff */
[----:B------:R-:W-:Y:S01]  /*5460*/  ISETP.GE.AND P6, PT, R20, UR4, PT ;  /* 0x0000000414007c0c */ /* 0x000fe2000bfc6270 */
[----:B------:R-:W-:Y:S01]  /*5470*/  VIADD R20, R21, 0x80 ;  /* 0x0000008015147836 */ /* 0x000fe20000000000 */
[----:B------:R-:W-:Y:S01]  /*5480*/  LEA.HI.X R5, R3, UR13, R8, 0x2, P1 ;  /* 0x0000000d03057c11 */ /* 0x000fe200088f1408 */
[C---:B------:R-:W-:Y:S01]  /*5490*/  VIADD R3, R21.reuse, 0xe0 ;  /* 0x000000e015037836 */ /* 0x040fe20000000000 */
[----:B------:R-:W-:Y:S01]  /*54a0*/  ISETP.GE.AND P1, PT, R22, UR4, PT ;  /* 0x0000000416007c0c */ /* 0x000fe2000bf26270 */
[----:B------:R-:W-:Y:S01]  /*54b0*/  VIADD R8, R21, 0x100 ;  /* 0x0000010015087836 */ /* 0x000fe20000000000 */
[----:B------:R-:W-:Y:S01]  /*54c0*/  ISETP.GE.AND P0, PT, R20, UR4, PT ;  /* 0x0000000414007c0c */ /* 0x000fe2000bf06270 */
[----:B------:R-:W2:Y:S01]  /*54d0*/  @!P3 LDG.E R0, desc[UR8][R4.64] ;  /* 0x000000080400b981 */ /* 0x000ea2000c1e1900 */
[----:B------:R-:W-:Y:S01]  /*54e0*/  ISETP.GE.AND P3, PT, R3, UR4, PT ;  /* 0x0000000403007c0c */ /* 0x000fe2000bf66270 */
[----:B------:R-:W-:Y:S01]  /*54f0*/  VIADD R3, R21, 0x120 ;  /* 0x0000012015037836 */ /* 0x000fe20000000000 */
[----:B------:R-:W-:Y:S01]  /*5500*/  ISETP.GE.AND P2, PT, R23, UR4, PT ;  /* 0x0000000417007c0c */ /* 0x000fe2000bf46270 */
[----:B------:R-:W3:Y:S01]  /*5510*/  @!P4 LDG.E R2, desc[UR8][R4.64+0x80] ;  /* 0x000080080402c981 */ /* 0x000ee2000c1e1900 */
[----:B------:R-:W-:Y:S01]  /*5520*/  ISETP.GE.AND P4, PT, R8, UR4, PT ;  /* 0x0000000408007c0c */ /* 0x000fe2000bf86270 */
[----:B------:R-:W-:-:S02]  /*5530*/  VIADD R8, R21, 0x140 ;  /* 0x0000014015087836 */ /* 0x000fc40000000000 */
[----:B------:R-:W4:Y:S01]  /*5540*/  @!P5 LDG.E R6, desc[UR8][R4.64+0x100] ;  /* 0x000100080406d981 */ /* 0x000f22000c1e1900 */
[----:B------:R-:W-:Y:S01]  /*5550*/  ISETP.GE.AND P5, PT, R3, UR4, PT ;  /* 0x0000000403007c0c */ /* 0x000fe2000bfa6270 */
[C---:B------:R-:W-:Y:S02]  /*5560*/  VIADD R3, R21.reuse, 0x160 ;  /* 0x0000016015037836 */ /* 0x040fe40000000000 */
[----:B------:R-:W5:Y:S01]  /*5570*/  @!P6 LDG.E R7, desc[UR8][R4.64+0x180] ;  /* 0x000180080407e981 */ /* 0x000f62000c1e1900 */
[----:B------:R-:W-:Y:S01]  /*5580*/  ISETP.GE.AND P6, PT, R8, UR4, PT ;  /* 0x0000000408007c0c */ /* 0x000fe2000bfc6270 */
[----:B------:R-:W-:Y:S02]  /*5590*/  VIADD R8, R21, 0x180 ;  /* 0x0000018015087836 */ /* 0x000fe40000000000 */
[----:B------:R-:W5:Y:S01]  /*55a0*/  @!P0 LDG.E R9, desc[UR8][R4.64+0x200] ;  /* 0x0002000804098981 */ /* 0x000f62000c1e1900 */
[----:B------:R-:W-:Y:S01]  /*55b0*/  ISETP.GE.AND P0, PT, R3, UR4, PT ;  /* 0x0000000403007c0c */ /* 0x000fe2000bf06270 */
[----:B------:R-:W-:-:S02]  /*55c0*/  VIADD R3, R21, 0x1a0 ;  /* 0x000001a015037836 */ /* 0x000fc40000000000 */
[----:B------:R-:W5:Y:S01]  /*55d0*/  @!P1 LDG.E R10, desc[UR8][R4.64+0x280] ;  /* 0x00028008040a9981 */ /* 0x000f62000c1e1900 */
[----:B------:R-:W-:Y:S01]  /*55e0*/  ISETP.GE.AND P1, PT, R8, UR4, PT ;  /* 0x0000000408007c0c */ /* 0x000fe2000bf26270 */
[----:B------:R-:W-:Y:S02]  /*55f0*/  VIADD R8, R21, 0x1c0 ;  /* 0x000001c015087836 */ /* 0x000fe40000000000 */
[----:B------:R-:W5:Y:S01]  /*5600*/  @!P2 LDG.E R11, desc[UR8][R4.64+0x300] ;  /* 0x00030008040ba981 */ /* 0x000f62000c1e1900 */
[----:B------:R-:W-:-:S03]  /*5610*/  ISETP.GE.AND P2, PT, R3, UR4, PT ;  /* 0x0000000403007c0c */ /* 0x000fc6000bf46270 */
[----:B------:R-:W5:Y:S01]  /*5620*/  @!P3 LDG.E R12, desc[UR8][R4.64+0x380] ;  /* 0x00038008040cb981 */ /* 0x000f62000c1e1900 */
[----:B------:R-:W-:-:S03]  /*5630*/  ISETP.GE.AND P3, PT, R8, UR4, PT ;  /* 0x0000000408007c0c */ /* 0x000fc6000bf66270 */
[----:B------:R-:W5:Y:S04]  /*5640*/  @!P4 LDG.E R13, desc[UR8][R4.64+0x400] ;  /* 0x00040008040dc981 */ /* 0x000f68000c1e1900 */
[----:B------:R-:W5:Y:S04]  /*5650*/  @!P5 LDG.E R14, desc[UR8][R4.64+0x480] ;  /* 0x00048008040ed981 */ /* 0x000f68000c1e1900 */
[----:B------:R-:W5:Y:S04]  /*5660*/  @!P6 LDG.E R15, desc[UR8][R4.64+0x500] ;  /* 0x00050008040fe981 */ /* 0x000f68000c1e1900 */
[----:B------:R-:W5:Y:S04]  /*5670*/  @!P0 LDG.E R16, desc[UR8][R4.64+0x580] ;  /* 0x0005800804108981 */ /* 0x000f68000c1e1900 */
[----:B------:R-:W5:Y:S04]  /*5680*/  @!P1 LDG.E R17, desc[UR8][R4.64+0x600] ;  /* 0x0006000804119981 */ /* 0x000f68000c1e1900 */
[----:B------:R-:W5:Y:S04]  /*5690*/  @!P2 LDG.E R18, desc[UR8][R4.64+0x680] ;  /* 0x000680080412a981 */ /* 0x000f68000c1e1900 */
[----:B------:R0:W5:Y:S01]  /*56a0*/  @!P3 LDG.E R19, desc[UR8][R4.64+0x700] ;  /* 0x000700080413b981 */ /* 0x000162000c1e1900 */
[----:B------:R-:W1:Y:S01]  /*56b0*/  S2R R8, SR_LANEID ;  /* 0x0000000000087919 */ /* 0x000e620000000000 */
[----:B------:R-:W0:Y:S01]  /*56c0*/  S2UR UR6, SR_CgaCtaId ;  /* 0x00000000000679c3 */ /* 0x000e220000008800 */
[----:B------:R-:W-:Y:S01]  /*56d0*/  SHF.R.U32.HI R3, RZ, 0x5, R49 ;  /* 0x00000005ff037819 */ /* 0x000fe20000011631 */
[----:B------:R-:W-:-:S02]  /*56e0*/  UMOV UR5, 0x400 ;  /* 0x0000040000057882 */ /* 0x000fc40000000000 */
[----:B0-----:R-:W-:Y:S01]  /*56f0*/  ULEA UR5, UR6, UR5, 0x18 ;  /* 0x0000000506057291 */ /* 0x001fe2000f8ec0ff */
[----:B------:R-:W0:Y:S01]  /*5700*/  LDCU UR6, c[0x0][0x3a8] ;  /* 0x00007500ff0677ac */ /* 0x000e220008000800 */
[----:B-1----:R-:W-:-:S05]  /*5710*/  IMAD R20, R3, 0x1e0, R8 ;  /* 0x000001e003147824 */ /* 0x002fca00078e0208 */
[----:B------:R-:W-:Y:S01]  /*5720*/  LEA R21, R20, UR5, 0x2 ;  /* 0x0000000514157c11 */ /* 0x000fe2000f8e10ff */
[----:B------:R-:W-:Y:S01]  /*5730*/  IMAD R5, R49, 0xf, RZ ;  /* 0x0000000f31057824 */ /* 0x000fe200078e02ff */
[----:B------:R-:W-:-:S03]  /*5740*/  LOP3.LUT R36, R36, 0xfffffffd, RZ, 0xc0, !PT ;  /* 0xfffffffd24247812 */ /* 0x000fc600078ec0ff */
[----:B--2---:R1:W-:Y:S04]  /*5750*/  STS [R21], R0 ;  /* 0x0000000015007388 */ /* 0x0043e80000000800 */
[----:B---3--:R2:W-:Y:S01]  /*5760*/  STS [R21+0x80], R2 ;  /* 0x0000800215007388 */ /* 0x0085e20000000800 */
[----:B-1----:R-:W-:-:S03]  /*5770*/  IMAD R0, R8, 0x38, R21 ;  /* 0x0000003808007824 */ /* 0x002fc600078e0215 */
        /* <DEDUP_REMOVED lines=15> */
[----:B------:R-:W1:Y:S04]  /*5870*/  LDS R40, [R0+0x8] ;  /* 0x0000080000287984 */ /* 0x000e680000000800 */
[----:B------:R-:W3:Y:S04]  /*5880*/  LDS R45, [R0] ;  /* 0x00000000002d7984 */ /* 0x000ee80000000800 */
[----:B------:R-:W4:Y:S04]  /*5890*/  LDS R39, [R0+0xc] ;  /* 0x00000c0000277984 */ /* 0x000f280000000800 */
[----:B------:R-:W5:Y:S04]  /*58a0*/  LDS R38, [R0+0x10] ;  /* 0x0000100000267984 */ /* 0x000f680000000800 */
[----:B------:R-:W5:Y:S01]  /*58b0*/  LDS R37, [R0+0x14] ;  /* 0x0000140000257984 */ /* 0x000f620000000800 */
[----:B--2---:R-:W-:-:S03]  /*58c0*/  VIADD R2, R5, 0x1 ;  /* 0x0000000105027836 */ /* 0x004fc60000000000 */
[----:B------:R-:W2:Y:S04]  /*58d0*/  LDS R35, [R0+0x18] ;  /* 0x0000180000237984 */ /* 0x000ea80000000800 */
[----:B------:R-:W2:Y:S04]  /*58e0*/  LDS R34, [R0+0x1c] ;  /* 0x00001c0000227984 */ /* 0x000ea80000000800 */
[----:B------:R-:W2:Y:S04]  /*58f0*/  LDS R33, [R0+0x20] ;  /* 0x0000200000217984 */ /* 0x000ea80000000800 */
[----:B------:R-:W2:Y:S01]  /*5900*/  LDS R32, [R0+0x24] ;  /* 0x0000240000207984 */ /* 0x000ea20000000800 */
[----:B0-----:R-:W-:-:S03]  /*5910*/  ISETP.GE.AND P1, PT, R41, UR6, PT ;  /* 0x0000000629007c0c */ /* 0x001fc6000bf26270 */
[----:B------:R-:W0:Y:S01]  /*5920*/  LDS R31, [R0+0x28] ;  /* 0x00002800001f7984 */ /* 0x000e220000000800 */
[----:B------:R-:W-:Y:S01]  /*5930*/  ISETP.GE.OR P5, PT, R2, UR4, !P1 ;  /* 0x0000000402007c0c */ /* 0x000fe2000cfa6670 */
[----:B------:R-:W-:Y:S01]  /*5940*/  VIADD R2, R5, 0x2 ;  /* 0x0000000205027836 */ /* 0x000fe20000000000 */
[----:B-1----:R-:W-:Y:S01]  /*5950*/  ISETP.GE.AND P1, PT, R40, UR6, PT ;  /* 0x0000000628007c0c */ /* 0x002fe2000bf26270 */
[----:B------:R-:W1:Y:S01]  /*5960*/  LDS R30, [R0+0x2c] ;  /* 0x00002c00001e7984 */ /* 0x000e620000000800 */
[----:B---3--:R-:W-:Y:S02]  /*5970*/  ISETP.GE.AND P0, PT, R45, UR6, PT ;  /* 0x000000062d007c0c */ /* 0x008fe4000bf06270 */
[----:B------:R-:W-:Y:S01]  /*5980*/  ISETP.GE.OR P4, PT, R2, UR4, !P1 ;  /* 0x0000000402007c0c */ /* 0x000fe2000cf86670 */
[C---:B------:R-:W-:Y:S01]  /*5990*/  VIADD R2, R5.reuse, 0x3 ;  /* 0x0000000305027836 */ /* 0x040fe20000000000 */
[----:B------:R-:W-:Y:S01]  /*59a0*/  ISETP.GE.OR P0, PT, R5, UR4, !P0 ;  /* 0x0000000405007c0c */ /* 0x000fe2000c706670 */
[----:B------:R-:W3:Y:S01]  /*59b0*/  LDS R29, [R0+0x30] ;  /* 0x00003000001d7984 */ /* 0x000ee20000000800 */
[----:B----4-:R-:W-:-:S03]  /*59c0*/  ISETP.GE.AND P1, PT, R39, UR6, PT ;  /* 0x0000000627007c0c */ /* 0x010fc6000bf26270 */
[----:B------:R-:W-:Y:S01]  /*59d0*/  @P5 LOP3.LUT R36, R36, 0x2, RZ, 0xfc, !PT ;  /* 0x0000000224245812 */ /* 0x000fe200078efcff */
[----:B------:R-:W4:Y:S01]  /*59e0*/  LDS R28, [R0+0x34] ;  /* 0x00003400001c7984 */ /* 0x000f220000000800 */
[----:B------:R-:W-:Y:S02]  /*59f0*/  SEL R26, RZ, 0x1, !P0 ;  /* 0x00000001ff1a7807 */ /* 0x000fe40004000000 */
[----:B------:R-:W-:Y:S01]  /*5a00*/  ISETP.GE.OR P2, PT, R2, UR4, !P1 ;  /* 0x0000000402007c0c */ /* 0x000fe2000cf46670 */
[----:B------:R4:W4:Y:S01]  /*5a10*/  LDS R27, [R0+0x38] ;  /* 0x00003800001b7984 */ /* 0x0009220000000800 */
[----:B------:R-:W-:Y:S01]  /*5a20*/  LOP3.LUT R36, R36, 0xfffffffb, RZ, 0xc0, !PT ;  /* 0xfffffffb24247812 */ /* 0x000fe200078ec0ff */
[----:B------:R-:W-:Y:S01]  /*5a30*/  VIADD R2, R5, 0x4 ;  /* 0x0000000405027836 */ /* 0x000fe20000000000 */
[----:B------:R-:W-:Y:S01]  /*5a40*/  BAR.SYNC.DEFER_BLOCKING 0x0 ;  /* 0x0000000000007b1d */ /* 0x000fe20000010000 */
[----:B------:R-:W-:Y:S01]  /*5a50*/  VIADD R52, R26, 0x1 ;  /* 0x000000011a347836 */ /* 0x000fe20000000000 */
[----:B-----5:R-:W-:Y:S01]  /*5a60*/  ISETP.GE.AND P1, PT, R38, UR6, PT ;  /* 0x0000000626007c0c */ /* 0x020fe2000bf26270 */
[----:B------:R-:W-:Y:S01]  /*5a70*/  @!P5 IMAD.MOV R52, RZ, RZ, R26 ;  /* 0x000000ffff34d224 */ /* 0x000fe200078e021a */
[----:B------:R-:W-:-:S02]  /*5a80*/  @P4 LOP3.LUT R36, R36, 0x4, RZ, 0xfc, !PT ;  /* 0x0000000424244812 */ /* 0x000fc400078efcff */
[----:B------:R-:W-:Y:S01]  /*5a90*/  ISETP.GE.OR P3, PT, R2, UR4, !P1 ;  /* 0x0000000402007c0c */ /* 0x000fe2000cf66670 */
[----:B------:R-:W-:Y:S01]  /*5aa0*/  VIADD R25, R52, 0x1 ;  /* 0x0000000134197836 */ /* 0x000fe20000000000 */
[----:B------:R-:W-:Y:S01]  /*5ab0*/  LOP3.LUT R36, R36, 0xfffffff7, RZ, 0xc0, !PT ;  /* 0xfffffff724247812 */ /* 0x000fe200078ec0ff */
[----:B------:R-:W-:Y:S01]  /*5ac0*/  @!P4 IMAD.MOV R25, RZ, RZ, R52 ;  /* 0x000000ffff19c224 */ /* 0x000fe200078e0234 */
[----:B------:R-:W-:Y:S01]  /*5ad0*/  ISETP.GE.AND P1, PT, R37, UR6, PT ;  /* 0x0000000625007c0c */ /* 0x000fe2000bf26270 */
[----:B------:R-:W-:Y:S01]  /*5ae0*/  VIADD R2, R5, 0x5 ;  /* 0x0000000505027836 */ /* 0x000fe20000000000 */
[----:B------:R-:W-:Y:S01]  /*5af0*/  @P2 LOP3.LUT R36, R36, 0x8, RZ, 0xfc, !PT ;  /* 0x0000000824242812 */ /* 0x000fe200078efcff */
[----:B------:R-:W-:Y:S02]  /*5b00*/  VIADD R24, R25, 0x1 ;  /* 0x0000000119187836 */ /* 0x000fe40000000000 */
[----:B------:R-:W-:Y:S01]  /*5b10*/  @!P2 IMAD.MOV R24, RZ, RZ, R25 ;  /* 0x000000ffff18a224 */ /* 0x000fe200078e0219 */
[----:B------:R-:W-:-:S02]  /*5b20*/  ISETP.GE.OR P2, PT, R2, UR4, !P1 ;  /* 0x0000000402007c0c */ /* 0x000fc4000cf46670 */
[----:B------:R-:W-:Y:S01]  /*5b30*/  LOP3.LUT R36, R36, 0xffffffef, RZ, 0xc0, !PT ;  /* 0xffffffef24247812 */ /* 0x000fe200078ec0ff */
[----:B------:R-:W-:Y:S01]  /*5b40*/  VIADD R2, R5, 0x6 ;  /* 0x0000000605027836 */ /* 0x000fe20000000000 */
[----:B--2---:R-:W-:Y:S01]  /*5b50*/  ISETP.GE.AND P1, PT, R35, UR6, PT ;  /* 0x0000000623007c0c */ /* 0x004fe2000bf26270 */
[----:B------:R-:W-:Y:S01]  /*5b60*/  VIADD R50, R24, 0x1 ;  /* 0x0000000118327836 */ /* 0x000fe20000000000 */
[----:B------:R-:W-:Y:S01]  /*5b70*/  @P3 LOP3.LUT R36, R36, 0x10, RZ, 0xfc, !PT ;  /* 0x0000001024243812 */ /* 0x000fe200078efcff */
[----:B------:R-:W-:Y:S01]  /*5b80*/  @!P3 IMAD.MOV R50, RZ, RZ, R24 ;  /* 0x000000ffff32b224 */ /* 0x000fe200078e0218 */
[----:B------:R-:W-:Y:S02]  /*5b90*/  ISETP.GE.OR P3, PT, R2, UR4, !P1 ;  /* 0x0000000402007c0c */ /* 0x000fe4000cf66670 */
[----:B------:R-:W-:Y:S01]  /*5ba0*/  LOP3.LUT R36, R36, 0xffffffdf, RZ, 0xc0, !PT ;  /* 0xffffffdf24247812 */ /* 0x000fe200078ec0ff */
[----:B------:R-:W-:Y:S01]  /*5bb0*/  VIADD R2, R5, 0x7 ;  /* 0x0000000705027836 */ /* 0x000fe20000000000 */
[----:B------:R-:W-:Y:S01]  /*5bc0*/  ISETP.GE.AND P1, PT, R34, UR6, PT ;  /* 0x0000000622007c0c */ /* 0x000fe2000bf26270 */
[----:B------:R-:W-:Y:S01]  /*5bd0*/  VIADD R48, R50, 0x1 ;  /* 0x0000000132307836 */ /* 0x000fe20000000000 */
[----:B------:R-:W-:Y:S01]  /*5be0*/  @P2 LOP3.LUT R36, R36, 0x20, RZ, 0xfc, !PT ;  /* 0x0000002024242812 */ /* 0x000fe200078efcff */
[----:B------:R-:W-:Y:S01]  /*5bf0*/  @!P2 IMAD.MOV R48, RZ, RZ, R50 ;  /* 0x000000ffff30a224 */ /* 0x000fe200078e0232 */
[----:B------:R-:W-:-:S02]  /*5c00*/  ISETP.GE.OR P2, PT, R2, UR4, !P1 ;  /* 0x0000000402007c0c */ /* 0x000fc4000cf46670 */
[----:B------:R-:W-:Y:S01]  /*5c10*/  LOP3.LUT R36, R36, 0xffffffbf, RZ, 0xc0, !PT ;  /* 0xffffffbf24247812 */ /* 0x000fe200078ec0ff */
[----:B------:R-:W-:Y:S01]  /*5c20*/  VIADD R2, R5, 0x8 ;  /* 0x0000000805027836 */ /* 0x000fe20000000000 */
[----:B------:R-:W-:Y:S01]  /*5c30*/  ISETP.GE.AND P1, PT, R33, UR6, PT ;  /* 0x0000000621007c0c */ /* 0x000fe2000bf26270 */
        /* <DEDUP_REMOVED lines=12> */
[----:B------:R-:W-:-:S03]  /*5d00*/  VIADD R6, R46, 0x1 ;  /* 0x000000012e067836 */ /* 0x000fc60000000000 */
[----:B------:R-:W-:Y:S01]  /*5d10*/  @P3 LOP3.LUT R36, R36, 0x100, RZ, 0xfc, !PT ;  /* 0x0000010024243812 */ /* 0x000fe200078efcff */
[----:B------:R-:W-:Y:S01]  /*5d20*/  VIADD R2, R5, 0xa ;  /* 0x0000000a05027836 */ /* 0x000fe20000000000 */
[----:B0-----:R-:W-:Y:S01]  /*5d30*/  ISETP.GE.AND P1, PT, R31, UR6, PT ;  /* 0x000000061f007c0c */ /* 0x001fe2000bf26270 */
[----:B------:R-:W-:Y:S01]  /*5d40*/  @!P3 IMAD.MOV R6, RZ, RZ, R46 ;  /* 0x000000ffff06b224 */ /* 0x000fe200078e022e */
[----:B------:R-:W-:Y:S02]  /*5d50*/  LOP3.LUT R36, R36, 0xfffffffe, RZ, 0xc0, !PT ;  /* 0xfffffffe24247812 */ /* 0x000fe400078ec0ff */
[----:B------:R-:W-:Y:S01]  /*5d60*/  ISETP.GE.OR P1, PT, R2, UR4, !P1 ;  /* 0x0000000402007c0c */ /* 0x000fe2000cf26670 */
[----:B------:R-:W-:Y:S01]  /*5d70*/  VIADD R44, R6, 0x1 ;  /* 0x00000001062c7836 */ /* 0x000fe20000000000 */
[----:B------:R-:W-:Y:S01]  /*5d80*/  @P2 LOP3.LUT R36, R36, 0x1, RZ, 0xfc, !PT ;  /* 0x0000000124242812 */ /* 0x000fe200078efcff */
[----:B------:R-:W-:Y:S01]  /*5d90*/  @!P2 IMAD.MOV R44, RZ, RZ, R6 ;  /* 0x000000ffff2ca224 */ /* 0x000fe200078e0206 */
[----:B-1----:R-:W-:Y:S01]  /*5da0*/  ISETP.GE.AND P2, PT, R30, UR6, PT ;  /* 0x000000061e007c0c */ /* 0x002fe2000bf46270 */
[----:B------:R-:W-:Y:S01]  /*5db0*/  VIADD R2, R5, 0xb ;  /* 0x0000000b05027836 */ /* 0x000fe20000000000 */
[----:B---3--:R-:W-:-:S04]  /*5dc0*/  ISETP.GE.AND P3, PT, R29, UR6, PT ;  /* 0x000000061d007c0c */ /* 0x008fc8000bf66270 */
[----:B------:R-:W-:Y:S01]  /*5dd0*/  ISETP.GE.OR P2, PT, R2, UR4, !P2 ;  /* 0x0000000402007c0c */ /* 0x000fe2000d746670 */
[C---:B------:R-:W-:Y:S01]  /*5de0*/  VIADD R2, R5.reuse, 0xc ;  /* 0x0000000c05027836 */ /* 0x040fe20000000000 */
[----:B----4-:R-:W-:Y:S01]  /*5df0*/  ISETP.GE.AND P4, PT, R28, UR6, PT ;  /* 0x000000061c007c0c */ /* 0x010fe2000bf86270 */
[----:B------:R-:W-:-:S03]  /*5e00*/  VIADD R0, R5, 0xd ;  /* 0x0000000d05007836 */ /* 0x000fc60000000000 */
[----:B------:R-:W-:Y:S01]  /*5e10*/  ISETP.GE.OR P3, PT, R2, UR4, !P3 ;  /* 0x0000000402007c0c */ /* 0x000fe2000df66670 */
[----:B------:R-:W-:Y:S02]  /*5e20*/  VIADD R4, R44, 0x1 ;  /* 0x000000012c047836 */ /* 0x000fe40000000000 */
[----:B------:R-:W-:Y:S01]  /*5e30*/  @!P1 IMAD.MOV R4, RZ, RZ, R44 ;  /* 0x000000ffff049224 */ /* 0x000fe200078e022c */
[----:B------:R-:W-:Y:S01]  /*5e40*/  ISETP.GE.OR P4, PT, R0, UR4, !P4 ;  /* 0x0000000400007c0c */ /* 0x000fe2000e786670 */
[----:B------:R-:W-:Y:S01]  /*5e50*/  VIADD R5, R5, 0xe ;  /* 0x0000000e05057836 */ /* 0x000fe20000000000 */
[----:B------:R-:W-:Y:S01]  /*5e60*/  ISETP.GE.AND P5, PT, R27, UR6, PT ;  /* 0x000000061b007c0c */ /* 0x000fe2000bfa6270 */
[----:B------:R-:W-:Y:S02]  /*5e70*/  VIADD R42, R4, 0x1 ;  /* 0x00000001042a7836 */ /* 0x000fe40000000000 */
[----:B------:R-:W-:Y:S01]  /*5e80*/  @!P2 IMAD.MOV R42, RZ, RZ, R4 ;  /* 0x000000ffff2aa224 */ /* 0x000fe200078e0204 */
[----:B------:R-:W-:-:S03]  /*5e90*/  ISETP.GE.OR P5, PT, R5, UR4, !P5 ;  /* 0x0000000405007c0c */ /* 0x000fc6000efa6670 */
[----:B------:R-:W-:Y:S02]  /*5ea0*/  VIADD R2, R42, 0x1 ;  /* 0x000000012a027836 */ /* 0x000fe40000000000 */
[----:B------:R-:W-:-:S04]  /*5eb0*/  @!P3 IMAD.MOV R2, RZ, RZ, R42 ;  /* 0x000000ffff02b224 */ /* 0x000fc800078e022a */
[----:B------:R-:W-:Y:S02]  /*5ec0*/  VIADD R0, R2, 0x1 ;  /* 0x0000000102007836 */ /* 0x000fe40000000000 */
[----:B------:R-:W-:-:S04]  /*5ed0*/  @!P4 IMAD.MOV R0, RZ, RZ, R2 ;  /* 0x000000ffff00c224 */ /* 0x000fc800078e0202 */
[----:B------:R-:W-:Y:S02]  /*5ee0*/  VIADD R5, R0, 0x1 ;  /* 0x0000000100057836 */ /* 0x000fe40000000000 */
[----:B------:R-:W-:-:S05]  /*5ef0*/  @!P5 IMAD.MOV R5, RZ, RZ, R0 ;  /* 0x000000ffff05d224 */ /* 0x000fca00078e0200 */
[----:B------:R-:W0:Y:S02]  /*5f00*/  SHFL.UP P6, R10, R5, 0x1, RZ ;  /* 0x04200000050a7989 */ /* 0x000e2400000c00ff */
        /* <DEDUP_REMOVED lines=9> */
[----:B------:R-:W-:-:S13]  /*5fa0*/  ISETP.NE.AND P6, PT, R8, 0x1f, PT ;  /* 0x0000001f0800780c */ /* 0x000fda0003fc5270 */
[----:B------:R-:W-:-:S05]  /*5fb0*/  @!P6 LEA R11, R3, UR5, 0x2 ;  /* 0x00000005030bec11 */ /* 0x000fca000f8e10ff */
[----:B------:R-:W-:Y:S01]  /*5fc0*/  @!P6 STS [R11], R16 ;  /* 0x000000100b00e388 */ /* 0x000fe20000000800 */
[----:B------:R-:W-:Y:S01]  /*5fd0*/  BAR.SYNC.DEFER_BLOCKING 0x0 ;  /* 0x0000000000007b1d */ /* 0x000fe20000010000 */
[----:B------:R-:W-:-:S05]  /*5fe0*/  IMAD.IADD R47, R16, 0x1, -R5 ;  /* 0x00000001102f7824 */ /* 0x000fca00078e0a05 */
[----:B------:R-:W0:Y:S04]  /*5ff0*/  LDS.128 R20, [UR5] ;  /* 0x00000005ff147984 */ /* 0x000e280008000c00 */
[----:B------:R-:W1:Y:S01]  /*6000*/  LDS.128 R16, [UR5+0x10] ;  /* 0x00001005ff107984 */ /* 0x000e620008000c00 */
[----:B------:R-:W-:-:S04]  /*6010*/  ISETP.NE.AND P6, PT, R8, RZ, PT ;  /* 0x000000ff0800720c */ /* 0x000fc80003fc5270 */
[----:B------:R-:W-:Y:S02]  /*6020*/  SEL R47, R47, RZ, P6 ;  /* 0x000000ff2f2f7207 */ /* 0x000fe40003000000 */
[----:B------:R-:W-:Y:S01]  /*6030*/  ISETP.NE.AND P6, PT, R3, 0x2, PT ;  /* 0x000000020300780c */ /* 0x000fe20003fc5270 */
[----:B0-----:R-:W-:-:S04]  /*6040*/  IMAD.IADD R5, R20, 0x1, R21 ;  /* 0x0000000114057824 */ /* 0x001fc800078e0215 */
[----:B------:R-:W-:Y:S01]  /*6050*/  IMAD.IADD R8, R22, 0x1, R5 ;  /* 0x0000000116087824 */ /* 0x000fe200078e0205 */
[----:B------:R-:W-:Y:S02]  /*6060*/  SEL R7, R5, R20, !P6 ;  /* 0x0000001405077207 */ /* 0x000fe40007000000 */
[----:B------:R-:W-:-:S04]  /*6070*/  ISETP.NE.AND P6, PT, R3, 0x3, PT ;  /* 0x000000030300780c */ /* 0x000fc80003fc5270 */
[----:B------:R-:W-:Y:S01]  /*6080*/  SEL R7, R8, R7, !P6 ;  /* 0x0000000708077207 */ /* 0x000fe20007000000 */
[----:B------:R-:W-:Y:S01]  /*6090*/  IMAD.IADD R8, R23, 0x1, R8 ;  /* 0x0000000117087824 */ /* 0x000fe200078e0208 */
[----:B------:R-:W-:-:S04]  /*60a0*/  ISETP.NE.AND P6, PT, R3, 0x4, PT ;  /* 0x000000040300780c */ /* 0x000fc80003fc5270 */
[C---:B------:R-:W-:Y:S01]  /*60b0*/  SEL R7, R8.reuse, R7, !P6 ;  /* 0x0000000708077207 */ /* 0x040fe20007000000 */
[----:B-1----:R-:W-:Y:S01]  /*60c0*/  IMAD.IADD R8, R8, 0x1, R16 ;  /* 0x0000000108087824 */ /* 0x002fe200078e0210 */
[----:B------:R-:W-:-:S04]  /*60d0*/  ISETP.NE.AND P6, PT, R3, 0x5, PT ;  /* 0x000000050300780c */ /* 0x000fc80003fc5270 */
        /* <DEDUP_REMOVED lines=8> */
[----:B------:R-:W0:Y:S01]  /*6160*/  LDS.128 R8, [UR5+0x20] ;  /* 0x00002005ff087984 */ /* 0x000e220008000c00 */
[----:B------:R-:W-:-:S04]  /*6170*/  ISETP.NE.AND P6, PT, R3, 0x8, PT ;  /* 0x000000080300780c */ /* 0x000fc80003fc5270 */
[----:B------:R-:W-:Y:S02]  /*6180*/  SEL R7, R5, R7, !P6 ;  /* 0x0000000705077207 */ /* 0x000fe40007000000 */
[----:B------:R-:W-:Y:S01]  /*6190*/  ISETP.NE.AND P6, PT, R3, 0x9, PT ;  /* 0x000000090300780c */ /* 0x000fe20003fc5270 */
[----:B0-----:R-:W-:-:S05]  /*61a0*/  IMAD.IADD R14, R5, 0x1, R8 ;  /* 0x00000001050e7824 */ /* 0x001fca00078e0208 */
[----:B------:R-:W-:Y:S01]  /*61b0*/  SEL R7, R14, R7, !P6 ;  /* 0x000000070e077207 */ /* 0x000fe20007000000 */
[----:B------:R-:W-:Y:S01]  /*61c0*/  IMAD.IADD R14, R9, 0x1, R14 ;  /* 0x00000001090e7824 */ /* 0x000fe200078e020e */
[----:B------:R-:W-:-:S04]  /*61d0*/  ISETP.NE.AND P6, PT, R3, 0xa, PT ;  /* 0x0000000a0300780c */ /* 0x000fc80003fc5270 */
[----:B------:R-:W-:Y:S01]  /*61e0*/  SEL R7, R14, R7, !P6 ;  /* 0x000000070e077207 */ /* 0x000fe20007000000 */
[----:B------:R-:W-:Y:S01]  /*61f0*/  IMAD.IADD R14, R10, 0x1, R14 ;  /* 0x000000010a0e7824 */ /* 0x000fe200078e020e */
[----:B------:R-:W-:-:S04]  /*6200*/  ISETP.NE.AND P6, PT, R3, 0xb, PT ;  /* 0x0000000b0300780c */ /* 0x000fc80003fc5270 */
[C---:B------:R-:W-:Y:S02]  /*6210*/  SEL R7, R14.reuse, R7, !P6 ;  /* 0x000000070e077207 */ /* 0x040fe40007000000 */
[----:B------:R-:W-:Y:S02]  /*6220*/  IADD3 R14, PT, PT, R14, UR4, R11 ;  /* 0x000000040e0e7c10 */ /* 0x000fe4000fffe00b */
[----:B------:R-:W-:-:S03]  /*6230*/  ISETP.GE.U32.AND P6, PT, R49, 0x20, PT ;  /* 0x000000203100780c */ /* 0x000fc60003fc6070 */
[----:B------:R-:W-:Y:S01]  /*6240*/  VIADD R14, R14, 0xffffe980 ;  /* 0xffffe9800e0e7836 */ /* 0x000fe20000000000 */
[----:B------:R-:W-:-:S04]  /*6250*/  SEL R7, R7, RZ, P6 ;  /* 0x000000ff07077207 */ /* 0x000fc80003000000 */
[----:B------:R-:W-:Y:S01]  /*6260*/  ISETP.GT.AND P6, PT, R14, 0x180, PT ;  /* 0x000001800e00780c */ /* 0x000fe20003fc4270 */
[----:B------:R-:W-:Y:S01]  /*6270*/  IMAD.IADD R47, R7, 0x1, R47 ;  /* 0x00000001072f7824 */ /* 0x000fe200078e022f */
[----:B------:R-:W-:Y:S03]  /*6280*/  BSSY.RECONVERGENT B0, `(.L_x_114) ;  /* 0x0000191000007945 */ /* 0x000fe60003800200 */
        /* <DEDUP_REMOVED lines=13> */
[----:B------:R-:W-:Y:S01]  /*6360*/  IMAD.IADD R0, R0, 0x1, R47 ;  /* 0x0000000100007824 */ /* 0x000fe200078e022f */
[----:B------:R-:W-:Y:S06]  /*6370*/  @P6 BRA `(.L_x_115) ;  /* 0x0000000c00a46947 */ /* 0x000fec0003800000 */
[----:B------:R-:W-:Y:S01]  /*6380*/  ISETP.LT.AND P0, PT, R47, R14, P0 ;  /* 0x0000000e2f00720c */ /* 0x000fe20000701270 */
[----:B------:R-:W-:-:S12]  /*6390*/  BSSY.RECONVERGENT B2, `(.L_x_116) ;  /* 0x000000d000027945 */ /* 0x000fd80003800200 */
[----:B------:R-:W-:Y:S05]  /*63a0*/  @!P0 BRA `(.L_x_117) ;  /* 0x00000000002c8947 */ /* 0x000fea0003800000 */
[----:B------:R-:W-:Y:S01]  /*63b0*/  UISETP.NE.AND UP0, UPT, UR11, URZ, UPT ;  /* 0x000000ff0b00728c */ /* 0x000fe2000bf05270 */
[----:B------:R-:W-:-:S08]  /*63c0*/  CS2R R8, SRZ ;  /* 0x0000000000087805 */ /* 0x000fd0000001ff00 */
[----:B------:R-:W-:Y:S05]  /*63d0*/  BRA.U UP0, `(.L_x_118) ;  /* 0x0000000100087547 */ /* 0x000fea000b800000 */
[----:B------:R-:W0:Y:S02]  /*63e0*/  LDC.64 R8, c[0x0][0x3d0] ;  /* 0x0000f400ff087b82 */ /* 0x000e240000000a00 */
[----:B0-----:R-:W5:Y:S02]  /*63f0*/  LDG.E.64 R8, desc[UR8][R8.64] ;  /* 0x0000000808087981 */ /* 0x001f64000c1e1b00 */
.L_x_118:
[----:B------:R-:W0:Y:S01]  /*6400*/  LDCU.64 UR12, c[0x0][0x390] ;  /* 0x00007200ff0c77ac */ /* 0x000e220008000a00 */
[----:B-----5:R-:W-:-:S04]  /*6410*/  IADD3 R10, P0, PT, R47, R8, RZ ;  /* 0x000000082f0a7210 */ /* 0x020fc80007f1e0ff */
[----:B------:R-:W-:Y:S02]  /*6420*/  LEA.HI.X.SX32 R9, R47, R9, 0x1, P0 ;  /* 0x000000092f097211 */ /* 0x000fe400000f0eff */
[----:B0-----:R-:W-:-:S04]  /*6430*/  LEA R8, P0, R10, UR12, 0x2 ;  /* 0x0000000c0a087c11 */ /* 0x001fc8000f8010ff */
[----:B------:R-:W-:-:S05]  /*6440*/  LEA.HI.X R9, R10, UR13, R9, 0x2, P0 ;  /* 0x0000000d0a097c11 */ /* 0x000fca00080f1409 */
[----:B------:R0:W-:Y:S04]  /*6450*/  STG.E desc[UR8][R8.64], R45 ;  /* 0x0000002d08007986 */ /* 0x0001e8000c101908 */
.L_x_117:
[----:B------:R-:W-:Y:S05]  /*6460*/  BSYNC.RECONVERGENT B2 ;  /* 0x0000000000027941 */ /* 0x000fea0003800200 */
.L_x_116:
[----:B------:R-:W-:Y:S01]  /*6470*/  LOP3.LUT P0, RZ, R36, 0x2, RZ, 0xc0, !PT ;  /* 0x0000000224ff7812 */ /* 0x000fe2000780c0ff */
[----:B------:R-:W-:Y:S03]  /*6480*/  BSSY.RECONVERGENT B2, `(.L_x_119) ;  /* 0x000000e000027945 */ /* 0x000fe60003800200 */
[----:B------:R-:W-:-:S13]  /*6490*/  ISETP.GE.OR P0, PT, R43, R14, !P0 ;  /* 0x0000000e2b00720c */ /* 0x000fda0004706670 */
[----:B------:R-:W-:Y:S05]  /*64a0*/  @P0 BRA `(.L_x_120) ;  /* 0x00000000002c0947 */ /* 0x000fea0003800000 */
[----:B------:R-:W-:Y:S01]  /*64b0*/  UISETP.NE.AND UP0, UPT, UR11, URZ, UPT ;  /* 0x000000ff0b00728c */ /* 0x000fe2000bf05270 */
[----:B0-----:R-:W-:-:S08]  /*64c0*/  CS2R R8, SRZ ;  /* 0x0000000000087805 */ /* 0x001fd0000001ff00 */
[----:B------:R-:W-:Y:S05]  /*64d0*/  BRA.U UP0, `(.L_x_121) ;  /* 0x0000000100087547 */ /* 0x000fea000b800000 */
[----:B------:R-:W0:Y:S02]  /*64e0*/  LDC.64 R8, c[0x0][0x3d0] ;  /* 0x0000f400ff087b82 */ /* 0x000e240000000a00 */
[----:B0-----:R-:W5:Y:S02]  /*64f0*/  LDG.E.64 R8, desc[UR8][R8.64] ;  /* 0x0000000808087981 */ /* 0x001f64000c1e1b00 */
.L_x_121:
[----:B------:R-:W0:Y:S01]  /*6500*/  LDCU.64 UR12, c[0x0][0x390] ;  /* 0x00007200ff0c77ac */ /* 0x000e220008000a00 */
[----:B-----5:R-:W-:-:S04]  /*6510*/  IADD3 R10, P0, PT, R43, R8, RZ ;  /* 0x000000082b0a7210 */ /* 0x020fc80007f1e0ff */
[----:B------:R-:W-:Y:S02]  /*6520*/  LEA.HI.X.SX32 R9, R43, R9, 0x1, P0 ;  /* 0x000000092b097211 */ /* 0x000fe400000f0eff */
[----:B0-----:R-:W-:-:S04]  /*6530*/  LEA R8, P0, R10, UR12, 0x2 ;  /* 0x0000000c0a087c11 */ /* 0x001fc8000f8010ff */
[----:B------:R-:W-:-:S05]  /*6540*/  LEA.HI.X R9, R10, UR13, R9, 0x2, P0 ;  /* 0x0000000d0a097c11 */ /* 0x000fca00080f1409 */
[----:B------:R1:W-:Y:S04]  /*6550*/  STG.E desc[UR8][R8.64], R41 ;  /* 0x0000002908007986 */ /* 0x0003e8000c101908 */
.L_x_120:
[----:B------:R-:W-:Y:S05]  /*6560*/  BSYNC.RECONVERGENT B2 ;  /* 0x0000000000027941 */ /* 0x000fea0003800200 */
.L_x_119:
[----:B------:R-:W-:Y:S01]  /*6570*/  LOP3.LUT P0, RZ, R36, 0x4, RZ, 0xc0, !PT ;  /* 0x0000000424ff7812 */ /* 0x000fe2000780c0ff */
[----:B------:R-:W-:Y:S03]  /*6580*/  BSSY.RECONVERGENT B2, `(.L_x_122) ;  /* 0x000000e000027945 */ /* 0x000fe60003800200 */
[----:B------:R-:W-:-:S13]  /*6590*/  ISETP.GE.OR P0, PT, R26, R14, !P0 ;  /* 0x0000000e1a00720c */ /* 0x000fda0004706670 */
[----:B------:R-:W-:Y:S05]  /*65a0*/  @P0 BRA `(.L_x_123) ;  /* 0x00000000002c0947 */ /* 0x000fea0003800000 */
[----:B------:R-:W-:Y:S01]  /*65b0*/  UISETP.NE.AND UP0, UPT, UR11, URZ, UPT ;  /* 0x000000ff0b00728c */ /* 0x000fe2000bf05270 */
[----:B01----:R-:W-:-:S08]  /*65c0*/  CS2R R8, SRZ ;  /* 0x0000000000087805 */ /* 0x003fd0000001ff00 */
[----:B------:R-:W-:Y:S05]  /*65d0*/  BRA.U UP0, `(.L_x_124) ;  /* 0x0000000100087547 */ /* 0x000fea000b800000 */
[----:B------:R-:W0:Y:S02]  /*65e0*/  LDC.64 R8, c[0x0][0x3d0] ;  /* 0x0000f400ff087b82 */ /* 0x000e240000000a00 */
[----:B0-----:R-:W5:Y:S02]  /*65f0*/  LDG.E.64 R8, desc[UR8][R8.64] ;  /* 0x0000000808087981 */ /* 0x001f64000c1e1b00 */
.L_x_124:
[----:B------:R-:W0:Y:S01]  /*6600*/  LDCU.64 UR12, c[0x0][0x390] ;  /* 0x00007200ff0c77ac */ /* 0x000e220008000a00 */
[----:B-----5:R-:W-:-:S04]  /*6610*/  IADD3 R10, P0, PT, R26, R8, RZ ;  /* 0x000000081a0a7210 */ /* 0x020fc80007f1e0ff */
[----:B------:R-:W-:Y:S02]  /*6620*/  LEA.HI.X.SX32 R9, R26, R9, 0x1, P0 ;  /* 0x000000091a097211 */ /* 0x000fe400000f0eff */
[----:B0-----:R-:W-:-:S04]  /*6630*/  LEA R8, P0, R10, UR12, 0x2 ;  /* 0x0000000c0a087c11 */ /* 0x001fc8000f8010ff */
[----:B------:R-:W-:-:S05]  /*6640*/  LEA.HI.X R9, R10, UR13, R9, 0x2, P0 ;  /* 0x0000000d0a097c11 */ /* 0x000fca00080f1409 */
[----:B------:R2:W-:Y:S04]  /*6650*/  STG.E desc[UR8][R8.64], R40 ;  /* 0x0000002808007986 */ /* 0x0005e8000c101908 */
.L_x_123:
[----:B------:R-:W-:Y:S05]  /*6660*/  BSYNC.RECONVERGENT B2 ;  /* 0x0000000000027941 */ /* 0x000fea0003800200 */
.L_x_122:
[----:B------:R-:W-:Y:S01]  /*6670*/  LOP3.LUT P0, RZ, R36, 0x8, RZ, 0xc0, !PT ;  /* 0x0000000824ff7812 */ /* 0x000fe2000780c0ff */
[----:B------:R-:W-:Y:S03]  /*6680*/  BSSY.RECONVERGENT B2, `(.L_x_125) ;  /* 0x000000e000027945 */ /* 0x000fe60003800200 */
[----:B------:R-:W-:-:S13]  /*6690*/  ISETP.GE.OR P0, PT, R25, R14, !P0 ;  /* 0x0000000e1900720c */ /* 0x000fda0004706670 */
[----:B------:R-:W-:Y:S05]  /*66a0*/  @P0 BRA `(.L_x_126) ;  /* 0x00000000002c0947 */ /* 0x000fea0003800000 */
[----:B------:R-:W-:Y:S01]  /*66b0*/  UISETP.NE.AND UP0, UPT, UR11, URZ, UPT ;  /* 0x000000ff0b00728c */ /* 0x000fe2000bf05270 */
[----:B012---:R-:W-:-:S08]  /*66c0*/  CS2R R8, SRZ ;  /* 0x0000000000087805 */ /* 0x007fd0000001ff00 */
[----:B------:R-:W-:Y:S05]  /*66d0*/  BRA.U UP0, `(.L_x_127) ;  /* 0x0000000100087547 */ /* 0x000fea000b800000 */
[----:B------:R-:W0:Y:S02]  /*66e0*/  LDC.64 R8, c[0x0][0x3d0] ;  /* 0x0000f400ff087b82 */ /* 0x000e240000000a00 */
[----:B0-----:R-:W5:Y:S02]  /*66f0*/  LDG.E.64 R8, desc[UR8][R8.64] ;  /* 0x0000000808087981 */ /* 0x001f64000c1e1b00 */
.L_x_127:
[----:B------:R-:W0:Y:S01]  /*6700*/  LDCU.64 UR12, c[0x0][0x390] ;  /* 0x00007200ff0c77ac */ /* 0x000e220008000a00 */
[----:B-----5:R-:W-:-:S04]  /*6710*/  IADD3 R10, P0, PT, R25, R8, RZ ;  /* 0x00000008190a7210 */ /* 0x020fc80007f1e0ff */
[----:B------:R-:W-:Y:S02]  /*6720*/  LEA.HI.X.SX32 R9, R25, R9, 0x1, P0 ;  /* 0x0000000919097211 */ /* 0x000fe400000f0eff */
[----:B0-----:R-:W-:-:S04]  /*6730*/  LEA R8, P0, R10, UR12, 0x2 ;  /* 0x0000000c0a087c11 */ /* 0x001fc8000f8010ff */
[----:B------:R-:W-:-:S05]  /*6740*/  LEA.HI.X R9, R10, UR13, R9, 0x2, P0 ;  /* 0x0000000d0a097c11 */ /* 0x000fca00080f1409 */
[----:B------:R3:W-:Y:S04]  /*6750*/  STG.E desc[UR8][R8.64], R39 ;  /* 0x0000002708007986 */ /* 0x0007e8000c101908 */
.L_x_126:
[----:B------:R-:W-:Y:S05]  /*6760*/  BSYNC.RECONVERGENT B2 ;  /* 0x0000000000027941 */ /* 0x000fea0003800200 */
.L_x_125:
[----:B------:R-:W-:Y:S01]  /*6770*/  LOP3.LUT P0, RZ, R36, 0x10, RZ, 0xc0, !PT ;  /* 0x0000001024ff7812 */ /* 0x000fe2000780c0ff */
[----:B------:R-:W-:Y:S03]  /*6780*/  BSSY.RECONVERGENT B2, `(.L_x_128) ;  /* 0x000000e000027945 */ /* 0x000fe60003800200 */
[----:B------:R-:W-:-:S13]  /*6790*/  ISETP.GE.OR P0, PT, R24, R14, !P0 ;  /* 0x0000000e1800720c */ /* 0x000fda0004706670 */
[----:B------:R-:W-:Y:S05]  /*67a0*/  @P0 BRA `(.L_x_129) ;  /* 0x00000000002c0947 */ /* 0x000fea0003800000 */
[----:B------:R-:W-:Y:S01]  /*67b0*/  UISETP.NE.AND UP0, UPT, UR11, URZ, UPT ;  /* 0x000000ff0b00728c */ /* 0x000fe2000bf05270 */
[----:B0123--:R-:W-:-:S08]  /*67c0*/  CS2R R8, SRZ ;  /* 0x0000000000087805 */ /* 0x00ffd0000001ff00 */
[----:B------:R-:W-:Y:S05]  /*67d0*/  BRA.U UP0, `(.L_x_130) ;  /* 0x0000000100087547 */ /* 0x000fea000b800000 */
[----:B------:R-:W0:Y:S02]  /*67e0*/  LDC.64 R8, c[0x0][0x3d0] ;  /* 0x0000f400ff087b82 */ /* 0x000e240000000a00 */
[----:B0-----:R-:W5:Y:S02]  /*67f0*/  LDG.E.64 R8, desc[UR8][R8.64] ;  /* 0x0000000808087981 */ /* 0x001f64000c1e1b00 */
.L_x_130:
[----:B------:R-:W0:Y:S01]  /*6800*/  LDCU.64 UR12, c[0x0][0x390] ;  /* 0x00007200ff0c77ac */ /* 0x000e220008000a00 */
[----:B-----5:R-:W-:-:S04]  /*6810*/  IADD3 R10, P0, PT, R24, R8, RZ ;  /* 0x00000008180a7210 */ /* 0x020fc80007f1e0ff */
[----:B------:R-:W-:Y:S02]  /*6820*/  LEA.HI.X.SX32 R9, R24, R9, 0x1, P0 ;  /* 0x0000000918097211 */ /* 0x000fe400000f0eff */
[----:B0-----:R-:W-:-:S04]  /*6830*/  LEA R8, P0, R10, UR12, 0x2 ;  /* 0x0000000c0a087c11 */ /* 0x001fc8000f8010ff */
[----:B------:R-:W-:-:S05]  /*6840*/  LEA.HI.X R9, R10, UR13, R9, 0x2, P0 ;  /* 0x0000000d0a097c11 */ /* 0x000fca00080f1409 */
[----:B------:R4:W-:Y:S04]  /*6850*/  STG.E desc[UR8][R8.64], R38 ;  /* 0x0000002608007986 */ /* 0x0009e8000c101908 */
.L_x_129:
[----:B------:R-:W-:Y:S05]  /*6860*/  BSYNC.RECONVERGENT B2 ;  /* 0x0000000000027941 */ /* 0x000fea0003800200 */
.L_x_128:
[----:B------:R-:W-:Y:S01]  /*6870*/  LOP3.LUT P0, RZ, R36, 0x20, RZ, 0xc0, !PT ;  /* 0x0000002024ff7812 */ /* 0x000fe2000780c0ff */
[----:B------:R-:W-:Y:S03]  /*6880*/  BSSY.RECONVERGENT B2, `(.L_x_131) ;  /* 0x000000e000027945 */ /* 0x000fe60003800200 */
[----:B------:R-:W-:-:S13]  /*6890*/  ISETP.GE.OR P0, PT, R15, R14, !P0 ;  /* 0x0000000e0f00720c */ /* 0x000fda0004706670 */
[----:B------:R-:W-:Y:S05]  /*68a0*/  @P0 BRA `(.L_x_132) ;  /* 0x00000000002c0947 */ /* 0x000fea0003800000 */
[----:B------:R-:W-:Y:S01]  /*68b0*/  UISETP.NE.AND UP0, UPT, UR11, URZ, UPT ;  /* 0x000000ff0b00728c */ /* 0x000fe2000bf05270 */
[----:B01234-:R-:W-:-:S08]  /*68c0*/  CS2R R8, SRZ ;  /* 0x0000000000087805 */ /* 0x01ffd0000001ff00 */
[----:B------:R-:W-:Y:S05]  /*68d0*/  BRA.U UP0, `(.L_x_133) ;  /* 0x0000000100087547 */ /* 0x000fea000b800000 */
[----:B------:R-:W0:Y:S02]  /*68e0*/  LDC.64 R8, c[0x0][0x3d0] ;  /* 0x0000f400ff087b82 */ /* 0x000e240000000a00 */
[----:B0-----:R-:W5:Y:S02]  /*68f0*/  LDG.E.64 R8, desc[UR8][R8.64] ;  /* 0x0000000808087981 */ /* 0x001f64000c1e1b00 */
.L_x_133:
[----:B------:R-:W0:Y:S01]  /*6900*/  LDCU.64 UR12, c[0x0][0x390] ;  /* 0x00007200ff0c77ac */ /* 0x000e220008000a00 */
[----:B-----5:R-:W-:-:S04]  /*6910*/  IADD3 R10, P0, PT, R15, R8, RZ ;  /* 0x000000080f0a7210 */ /* 0x020fc80007f1e0ff */
[----:B------:R-:W-:Y:S02]  /*6920*/  LEA.HI.X.SX32 R9, R15, R9, 0x1, P0 ;  /* 0x000000090f097211 */ /* 0x000fe400000f0eff */
[----:B0-----:R-:W-:-:S04]  /*6930*/  LEA R8, P0, R10, UR12, 0x2 ;  /* 0x0000000c0a087c11 */ /* 0x001fc8000f8010ff */
[----:B------:R-:W-:-:S05]  /*6940*/  LEA.HI.X R9, R10, UR13, R9, 0x2, P0 ;  /* 0x0000000d0a097c11 */ /* 0x000fca00080f1409 */
[----:B------:R0:W-:Y:S04]  /*6950*/  STG.E desc[UR8][R8.64], R37 ;  /* 0x0000002508007986 */ /* 0x0001e8000c101908 */
.L_x_132:
[----:B------:R-:W-:Y:S05]  /*6960*/  BSYNC.RECONVERGENT B2 ;  /* 0x0000000000027941 */ /* 0x000fea0003800200 */
.L_x_131:
        /* <DEDUP_REMOVED lines=9> */
.L_x_136:
[----:B------:R-:W0:Y:S01]  /*6a00*/  LDCU.64 UR12, c[0x0][0x390] ;  /* 0x00007200ff0c77ac */ /* 0x000e220008000a00 */
[----:B-----5:R-:W-:-:S04]  /*6a10*/  IADD3 R10, P0, PT, R13, R8, RZ ;  /* 0x000000080d0a7210 */ /* 0x020fc80007f1e0ff */
[----:B------:R-:W-:Y:S02]  /*6a20*/  LEA.HI.X.SX32 R9, R13, R9, 0x1, P0 ;  /* 0x000000090d097211 */ /* 0x000fe400000f0eff */
[----:B0-----:R-:W-:-:S04]  /*6a30*/  LEA R8, P0, R10, UR12, 0x2 ;  /* 0x0000000c0a087c11 */ /* 0x001fc8000f8010ff */
[----:B------:R-:W-:-:S05]  /*6a40*/  LEA.HI.X R9, R10, UR13, R9, 0x2, P0 ;  /* 0x0000000d0a097c11 */ /* 0x000fca00080f1409 */
[----:B------:R0:W-:Y:S04]  /*6a50*/  STG.E desc[UR8][R8.64], R35 ;  /* 0x0000002308007986 */ /* 0x0001e8000c101908 */
.L_x_135:
[----:B------:R-:W-:Y:S05]  /*6a60*/  BSYNC.RECONVERGENT B2 ;  /* 0x0000000000027941 */ /* 0x000fea0003800200 */
.L_x_134:
        /* <DEDUP_REMOVED lines=9> */
.L_x_139:
[----:B------:R-:W0:Y:S01]  /*6b00*/  LDCU.64 UR12, c[0x0][0x390] ;  /* 0x00007200ff0c77ac */ /* 0x000e220008000a00 */
[----:B-----5:R-:W-:-:S04]  /*6b10*/  IADD3 R10, P0, PT, R12, R8, RZ ;  /* 0x000000080c0a7210 */ /* 0x020fc80007f1e0ff */
[----:B------:R-:W-:Y:S02]  /*6b20*/  LEA.HI.X.SX32 R9, R12, R9, 0x1, P0 ;  /* 0x000000090c097211 */ /* 0x000fe400000f0eff */
[----:B0-----:R-:W-:-:S04]  /*6b30*/  LEA R8, P0, R10, UR12, 0x2 ;  /* 0x0000000c0a087c11 */ /* 0x001fc8000f8010ff */
[----:B------:R-:W-:-:S05]  /*6b40*/  LEA.HI.X R9, R10, UR13, R9, 0x2, P0 ;  /* 0x0000000d0a097c11 */ /* 0x000fca00080f1409 */
[----:B------:R0:W-:Y:S04]  /*6b50*/  STG.E desc[UR8][R8.64], R34 ;  /* 0x0000002208007986 */ /* 0x0001e8000c101908 */
.L_x_138:
[----:B------:R-:W-:Y:S05]  /*6b60*/  BSYNC.RECONVERGENT B2 ;  /* 0x0000000000027941 */ /* 0x000fea0003800200 */
.L_x_137:
[----:B------:R-:W-:Y:S01]  /*6b70*/  LOP3.LUT P0, RZ, R36, 0x100, RZ, 0xc0, !PT ;  /* 0x0000010024ff7812 */ /* 0x000fe2000780c0ff */
[----:B------:R-:W-:Y:S03]  /*6b80*/  BSSY.RECONVERGENT B2, `(.L_x_140) ;  /* 0x000000e000027945 */ /* 0x000fe60003800200 */
[----:B------:R-:W-:-:S13]  /*6b90*/  ISETP.GE.OR P0, PT, R7, R14, !P0 ;  /* 0x0000000e0700720c */ /* 0x000fda0004706670 */
[----:B------:R-:W-:Y:S05]  /*6ba0*/  @P0 BRA `(.L_x_141) ;  /* 0x00000000002c0947 */ /* 0x000fea0003800000 */
[----:B------:R-:W-:Y:S01]  /*6bb0*/  UISETP.NE.AND UP0, UPT, UR11, URZ, UPT ;  /* 0x000000ff0b00728c */ /* 0x000fe2000bf05270 */
[----:B01234-:R-:W-:Y:S01]  /*6bc0*/  CS2R R8, SRZ ;  /* 0x0000000000087805 */ /* 0x01ffe2000001ff00 */
[----:B------:R-:W0:Y:S07]  /*6bd0*/  LDCU.64 UR12, c[0x0][0x390] ;  /* 0x00007200ff0c77ac */ /* 0x000e2e0008000a00 */
[----:B------:R-:W-:Y:S05]  /*6be0*/  BRA.U UP0, `(.L_x_142) ;  /* 0x0000000100087547 */ /* 0x000fea000b800000 */
[----:B------:R-:W1:Y:S02]  /*6bf0*/  LDC.64 R8, c[0x0][0x3d0] ;  /* 0x0000f400ff087b82 */ /* 0x000e640000000a00 */
[----:B-1----:R-:W5:Y:S02]  /*6c00*/  LDG.E.64 R8, desc[UR8][R8.64] ;  /* 0x0000000808087981 */ /* 0x002f64000c1e1b00 */
.L_x_142:
[----:B-----5:R-:W-:-:S04]  /*6c10*/  IADD3 R10, P0, PT, R7, R8, RZ ;  /* 0x00000008070a7210 */ /* 0x020fc80007f1e0ff */
[----:B------:R-:W-:Y:S02]  /*6c20*/  LEA.HI.X.SX32 R7, R7, R9, 0x1, P0 ;  /* 0x0000000907077211 */ /* 0x000fe400000f0eff */
[----:B0-----:R-:W-:-:S04]  /*6c30*/  LEA R8, P0, R10, UR12, 0x2 ;  /* 0x0000000c0a087c11 */ /* 0x001fc8000f8010ff */
[----:B------:R-:W-:-:S05]  /*6c40*/  LEA.HI.X R9, R10, UR13, R7, 0x2, P0 ;  /* 0x0000000d0a097c11 */ /* 0x000fca00080f1407 */
[----:B------:R0:W-:Y:S04]  /*6c50*/  STG.E desc[UR8][R8.64], R33 ;  /* 0x0000002108007986 */ /* 0x0001e8000c101908 */
.L_x_141:
[----:B------:R-:W-:Y:S05]  /*6c60*/  BSYNC.RECONVERGENT B2 ;  /* 0x0000000000027941 */ /* 0x000fea0003800200 */
.L_x_140:
        /* <DEDUP_REMOVED lines=10> */
.L_x_145:
[----:B-----5:R-:W-:-:S04]  /*6d10*/  IADD3 R7, P0, PT, R6, R8, RZ ;  /* 0x0000000806077210 */ /* 0x020fc80007f1e0ff */
[----:B------:R-:W-:Y:S02]  /*6d20*/  LEA.HI.X.SX32 R8, R6, R9, 0x1, P0 ;  /* 0x0000000906087211 */ /* 0x000fe400000f0eff */
[----:B0-----:R-:W-:-:S04]  /*6d30*/  LEA R6, P0, R7, UR12, 0x2 ;  /* 0x0000000c07067c11 */ /* 0x001fc8000f8010ff */
[----:B------:R-:W-:-:S05]  /*6d40*/  LEA.HI.X R7, R7, UR13, R8, 0x2, P0 ;  /* 0x0000000d07077c11 */ /* 0x000fca00080f1408 */
[----:B------:R0:W-:Y:S04]  /*6d50*/  STG.E desc[UR8][R6.64], R32 ;  /* 0x0000002006007986 */ /* 0x0001e8000c101908 */
.L_x_144:
[----:B------:R-:W-:Y:S05]  /*6d60*/  BSYNC.RECONVERGENT B2 ;  /* 0x0000000000027941 */ /* 0x000fea0003800200 */
.L_x_143:
[----:B------:R-:W-:Y:S01]  /*6d70*/  ISETP.GE.OR P1, PT, R5, R14, !P1 ;  /* 0x0000000e0500720c */ /* 0x000fe20004f26670 */
        /* <DEDUP_REMOVED lines=8> */
.L_x_148:
[----:B-12345:R-:W-:-:S04]  /*6e00*/  IADD3 R8, P0, PT, R5, R6, RZ ;  /* 0x0000000605087210 */ /* 0x03efc80007f1e0ff */
[----:B------:R-:W-:Y:S02]  /*6e10*/  LEA.HI.X.SX32 R5, R5, R7, 0x1, P0 ;  /* 0x0000000705057211 */ /* 0x000fe400000f0eff */
[----:B0-----:R-:W-:-:S04]  /*6e20*/  LEA R6, P0, R8, UR12, 0x2 ;  /* 0x0000000c08067c11 */ /* 0x001fc8000f8010ff */
[----:B------:R-:W-:-:S05]  /*6e30*/  LEA.HI.X R7, R8, UR13, R5, 0x2, P0 ;  /* 0x0000000d08077c11 */ /* 0x000fca00080f1405 */
[----:B------:R0:W-:Y:S04]  /*6e40*/  STG.E desc[UR8][R6.64], R31 ;  /* 0x0000001f06007986 */ /* 0x0001e8000c101908 */
.L_x_147:
[----:B------:R-:W-:Y:S05]  /*6e50*/  BSYNC.RECONVERGENT B2 ;  /* 0x0000000000027941 */ /* 0x000fea0003800200 */
.L_x_146:
        /* <DEDUP_REMOVED lines=9> */
.L_x_151:
[----:B-----5:R-:W-:-:S04]  /*6ef0*/  IADD3 R5, P0, PT, R4, R6, RZ ;  /* 0x0000000604057210 */ /* 0x020fc80007f1e0ff */
[----:B------:R-:W-:Y:S02]  /*6f00*/  LEA.HI.X.SX32 R6, R4, R7, 0x1, P0 ;  /* 0x0000000704067211 */ /* 0x000fe400000f0eff */
[----:B0-----:R-:W-:-:S04]  /*6f10*/  LEA R4, P0, R5, UR12, 0x2 ;  /* 0x0000000c05047c11 */ /* 0x001fc8000f8010ff */
[----:B------:R-:W-:-:S05]  /*6f20*/  LEA.HI.X R5, R5, UR13, R6, 0x2, P0 ;  /* 0x0000000d05057c11 */ /* 0x000fca00080f1406 */
[----:B------:R0:W-:Y:S04]  /*6f30*/  STG.E desc[UR8][R4.64], R30 ;  /* 0x0000001e04007986 */ /* 0x0001e8000c101908 */
.L_x_150:
[----:B------:R-:W-:Y:S05]  /*6f40*/  BSYNC.RECONVERGENT B2 ;  /* 0x0000000000027941 */ /* 0x000fea0003800200 */
.L_x_149:
        /* <DEDUP_REMOVED lines=9> */
.L_x_154:
[----:B-----5:R-:W-:-:S04]  /*6fe0*/  IADD3 R6, P0, PT, R3, R4, RZ ;  /* 0x0000000403067210 */ /* 0x020fc80007f1e0ff */
[----:B------:R-:W-:Y:S02]  /*6ff0*/  LEA.HI.X.SX32 R3, R3, R5, 0x1, P0 ;  /* 0x0000000503037211 */ /* 0x000fe400000f0eff */
[----:B0-----:R-:W-:-:S04]  /*7000*/  LEA R4, P0, R6, UR12, 0x2 ;  /* 0x0000000c06047c11 */ /* 0x001fc8000f8010ff */
[----:B------:R-:W-:-:S05]  /*7010*/  LEA.HI.X R5, R6, UR13, R3, 0x2, P0 ;  /* 0x0000000d06057c11 */ /* 0x000fca00080f1403 */
[----:B------:R0:W-:Y:S04]  /*7020*/  STG.E desc[UR8][R4.64], R29 ;  /* 0x0000001d04007986 */ /* 0x0001e8000c101908 */
.L_x_153:
[----:B------:R-:W-:Y:S05]  /*7030*/  BSYNC.RECONVERGENT B2 ;  /* 0x0000000000027941 */ /* 0x000fea0003800200 */
.L_x_152:
        /* <DEDUP_REMOVED lines=9> */
.L_x_157:
[----:B-----5:R-:W-:-:S04]  /*70d0*/  IADD3 R3, P0, PT, R2, R4, RZ ;  /* 0x0000000402037210 */ /* 0x020fc80007f1e0ff */
[----:B------:R-:W-:Y:S02]  /*70e0*/  LEA.HI.X.SX32 R4, R2, R5, 0x1, P0 ;  /* 0x0000000502047211 */ /* 0x000fe400000f0eff */
[----:B0-----:R-:W-:-:S04]  /*70f0*/  LEA R2, P0, R3, UR12, 0x2 ;  /* 0x0000000c03027c11 */ /* 0x001fc8000f8010ff */
[----:B------:R-:W-:-:S05]  /*7100*/  LEA.HI.X R3, R3, UR13, R4, 0x2, P0 ;  /* 0x0000000d03037c11 */ /* 0x000fca00080f1404 */
[----:B------:R0:W-:Y:S04]  /*7110*/  STG.E desc[UR8][R2.64], R28 ;  /* 0x0000001c02007986 */ /* 0x0001e8000c101908 */
.L_x_156:
[----:B------:R-:W-:Y:S05]  /*7120*/  BSYNC.RECONVERGENT B2 ;  /* 0x0000000000027941 */ /* 0x000fea0003800200 */
.L_x_155:
[----:B------:R-:W-:-:S13]  /*7130*/  ISETP.GE.OR P5, PT, R0, R14, !P5 ;  /* 0x0000000e0000720c */ /* 0x000fda0006fa6670 */
[----:B------:R-:W-:Y:S05]  /*7140*/  @P5 BRA `(.L_x_158) ;  /* 0x0000000800905947 */ /* 0x000fea0003800000 */
[----:B------:R-:W-:Y:S01]  /*7150*/  UISETP.NE.AND UP0, UPT, UR11, URZ, UPT ;  /* 0x000000ff0b00728c */ /* 0x000fe2000bf05270 */
[----:B0-----:R-:W-:Y:S01]  /*7160*/  CS2R R2, SRZ ;  /* 0x0000000000027805 */ /* 0x001fe2000001ff00 */
[----:B------:R-:W0:Y:S07]  /*7170*/  LDCU.64 UR12, c[0x0][0x390] ;  /* 0x00007200ff0c77ac */ /* 0x000e2e0008000a00 */
[----:B------:R-:W-:Y:S05]  /*7180*/  BRA.U UP0, `(.L_x_159) ;  /* 0x0000000100087547 */ /* 0x000fea000b800000 */
[----:B------:R-:W1:Y:S02]  /*7190*/  LDC.64 R2, c[0x0][0x3d0] ;  /* 0x0000f400ff027b82 */ /* 0x000e640000000a00 */
[----:B-1----:R-:W5:Y:S02]  /*71a0*/  LDG.E.64 R2, desc[UR8][R2.64] ;  /* 0x0000000802027981 */ /* 0x002f64000c1e1b00 */
.L_x_159:
[----:B-----5:R-:W-:-:S04]  /*71b0*/  IADD3 R4, P0, PT, R0, R2, RZ ;  /* 0x0000000200047210 */ /* 0x020fc80007f1e0ff */
[----:B------:R-:W-:Y:S02]  /*71c0*/  LEA.HI.X.SX32 R3, R0, R3, 0x1, P0 ;  /* 0x0000000300037211 */ /* 0x000fe400000f0eff */
[----:B0-----:R-:W-:-:S04]  /*71d0*/  LEA R2, P0, R4, UR12, 0x2 ;  /* 0x0000000c04027c11 */ /* 0x001fc8000f8010ff */
[----:B------:R-:W-:-:S05]  /*71e0*/  LEA.HI.X R3, R4, UR13, R3, 0x2, P0 ;  /* 0x0000000d04037c11 */ /* 0x000fca00080f1403 */
[----:B------:R0:W-:Y:S01]  /*71f0*/  STG.E desc[UR8][R2.64], R27 ;  /* 0x0000001b02007986 */ /* 0x0001e2000c101908 */
[----:B------:R-:W-:Y:S05]  /*7200*/  BRA `(.L_x_158) ;  /* 0x0000000800607947 */ /* 0x000fea0003800000 */
.L_x_115:
[----:B------:R-:W-:Y:S01]  /*7210*/  BAR.SYNC.DEFER_BLOCKING 0x0 ;  /* 0x0000000000007b1d */ /* 0x000fe20000010000 */
[----:B------:R-:W-:Y:S02]  /*7220*/  P2R R51, PR, RZ, 0x2 ;  /* 0x00000002ff337803 */ /* 0x000fe40000000000 */
[C---:B------:R-:W-:Y:S02]  /*7230*/  LOP3.LUT P1, RZ, R36.reuse, 0x8, RZ, 0xc0, !PT ;  /* 0x0000000824ff7812 */ /* 0x040fe4000782c0ff */
[----:B------:R-:W-:Y:S01]  /*7240*/  @P0 LEA R42, R47, UR5, 0x2 ;  /* 0x000000052f2a0c11 */ /* 0x000fe2000f8e10ff */
[----:B------:R-:W0:Y:S01]  /*7250*/  LDCU.64 UR12, c[0x0][0x390] ;  /* 0x00007200ff0c77ac */ /* 0x000e220008000a00 */
[----:B------:R-:W-:Y:S02]  /*7260*/  P2R R52, PR, RZ, 0x2 ;  /* 0x00000002ff347803 */ /* 0x000fe40000000000 */
[----:B------:R-:W-:Y:S02]  /*7270*/  LOP3.LUT P1, RZ, R36, 0x4, RZ, 0xc0, !PT ;  /* 0x0000000424ff7812 */ /* 0x000fe4000782c0ff */
[----:B------:R-:W-:-:S02]  /*7280*/  P2R R50, PR, RZ, 0x4 ;  /* 0x00000004ff327803 */ /* 0x000fc40000000000 */
[----:B------:R-:W-:Y:S02]  /*7290*/  P2R R53, PR, RZ, 0x2 ;  /* 0x00000002ff357803 */ /* 0x000fe40000000000 */
[C---:B------:R-:W-:Y:S02]  /*72a0*/  LOP3.LUT P1, RZ, R36.reuse, 0x2, RZ, 0xc0, !PT ;  /* 0x0000000224ff7812 */ /* 0x040fe4000782c0ff */
[----:B------:R-:W-:Y:S02]  /*72b0*/  P2R R48, PR, RZ, 0x8 ;  /* 0x00000008ff307803 */ /* 0x000fe40000000000 */
[----:B------:R-:W-:Y:S02]  /*72c0*/  P2R R46, PR, RZ, 0x10 ;  /* 0x00000010ff2e7803 */ /* 0x000fe40000000000 */
[----:B------:R-:W-:Y:S02]  /*72d0*/  P2R R44, PR, RZ, 0x20 ;  /* 0x00000020ff2c7803 */ /* 0x000fe40000000000 */
[C---:B------:R-:W-:Y:S01]  /*72e0*/  LOP3.LUT P2, RZ, R36.reuse, 0x10, RZ, 0xc0, !PT ;  /* 0x0000001024ff7812 */ /* 0x040fe2000784c0ff */
[----:B------:R1:W-:Y:S01]  /*72f0*/  @P0 STS [R42], R45 ;  /* 0x0000002d2a000388 */ /* 0x0003e20000000800 */
[----:B------:R-:W-:-:S02]  /*7300*/  LOP3.LUT P3, RZ, R36, 0x20, RZ, 0xc0, !PT ;  /* 0x0000002024ff7812 */ /* 0x000fc4000786c0ff */
[C---:B------:R-:W-:Y:S02]  /*7310*/  LOP3.LUT P4, RZ, R36.reuse, 0x40, RZ, 0xc0, !PT ;  /* 0x0000004024ff7812 */ /* 0x040fe4000788c0ff */
[C---:B------:R-:W-:Y:S02]  /*7320*/  LOP3.LUT P5, RZ, R36.reuse, 0x80, RZ, 0xc0, !PT ;  /* 0x0000008024ff7812 */ /* 0x040fe400078ac0ff */
[C---:B------:R-:W-:Y:S02]  /*7330*/  LOP3.LUT P6, RZ, R36.reuse, 0x1, RZ, 0xc0, !PT ;  /* 0x0000000124ff7812 */ /* 0x040fe400078cc0ff */
[----:B------:R-:W-:Y:S02]  /*7340*/  LOP3.LUT P0, RZ, R36, 0x100, RZ, 0xc0, !PT ;  /* 0x0000010024ff7812 */ /* 0x000fe4000780c0ff */
[----:B------:R-:W-:-:S05]  /*7350*/  @P1 LEA R36, R43, UR5, 0x2 ;  /* 0x000000052b241c11 */ /* 0x000fca000f8e10ff */
[----:B------:R2:W-:Y:S01]  /*7360*/  @P1 STS [R36], R41 ;  /* 0x0000002924001388 */ /* 0x0005e20000000800 */
[----:B------:R-:W-:Y:S02]  /*7370*/  ISETP.NE.AND P1, PT, R53, RZ, PT ;  /* 0x000000ff3500720c */ /* 0x000fe40003f25270 */
[----:B-1----:R-:W-:Y:S02]  /*7380*/  @P4 LEA R42, R13, UR5, 0x2 ;  /* 0x000000050d2a4c11 */ /* 0x002fe4000f8e10ff */
[----:B------:R-:W-:Y:S02]  /*7390*/  @P5 LEA R13, R12, UR5, 0x2 ;  /* 0x000000050c0d5c11 */ /* 0x000fe4000f8e10ff */
[----:B------:R-:W-:Y:S02]  /*73a0*/  @P0 LEA R12, R7, UR5, 0x2 ;  /* 0x00000005070c0c11 */ /* 0x000fe4000f8e10ff */
[----:B------:R-:W-:-:S05]  /*73b0*/  @P6 LEA R7, R6, UR5, 0x2 ;  /* 0x0000000506076c11 */ /* 0x000fca000f8e10ff */
[----:B------:R-:W-:-:S05]  /*73c0*/  @P1 LEA R43, R26, UR5, 0x2 ;  /* 0x000000051a2b1c11 */ /* 0x000fca000f8e10ff */
[----:B------:R2:W-:Y:S01]  /*73d0*/  @P1 STS [R43], R40 ;  /* 0x000000282b001388 */ /* 0x0005e20000000800 */
[----:B------:R-:W-:-:S13]  /*73e0*/  ISETP.NE.AND P1, PT, R52, RZ, PT ;  /* 0x000000ff3400720c */ /* 0x000fda0003f25270 */
[----:B------:R-:W-:Y:S02]  /*73f0*/  @P1 LEA R26, R25, UR5, 0x2 ;  /* 0x00000005191a1c11 */ /* 0x000fe4000f8e10ff */
[----:B------:R-:W-:Y:S02]  /*7400*/  @P2 LEA R25, R24, UR5, 0x2 ;  /* 0x0000000518192c11 */ /* 0x000fe4000f8e10ff */
[----:B------:R-:W-:Y:S01]  /*7410*/  @P3 LEA R24, R15, UR5, 0x2 ;  /* 0x000000050f183c11 */ /* 0x000fe2000f8e10ff */
[----:B------:R2:W-:Y:S01]  /*7420*/  @P1 STS [R26], R39 ;  /* 0x000000271a001388 */ /* 0x0005e20000000800 */
[----:B------:R-:W-:-:S03]  /*7430*/  ISETP.NE.AND P1, PT, R51, RZ, PT ;  /* 0x000000ff3300720c */ /* 0x000fc60003f25270 */
[----:B------:R2:W-:Y:S01]  /*7440*/  @P2 STS [R25], R38 ;  /* 0x0000002619002388 */ /* 0x0005e20000000800 */
[----:B------:R-:W-:-:S03]  /*7450*/  ISETP.NE.AND P2, PT, R50, RZ, PT ;  /* 0x000000ff3200720c */ /* 0x000fc60003f45270 */
[----:B------:R2:W-:Y:S01]  /*7460*/  @P3 STS [R24], R37 ;  /* 0x0000002518003388 */ /* 0x0005e20000000800 */
[----:B------:R-:W-:-:S03]  /*7470*/  ISETP.NE.AND P3, PT, R48, RZ, PT ;  /* 0x000000ff3000720c */ /* 0x000fc60003f65270 */
[----:B------:R2:W-:Y:S01]  /*7480*/  @P4 STS [R42], R35 ;  /* 0x000000232a004388 */ /* 0x0005e20000000800 */
[----:B------:R-:W-:Y:S02]  /*7490*/  ISETP.NE.AND P4, PT, R46, RZ, PT ;  /* 0x000000ff2e00720c */ /* 0x000fe40003f85270 */
[----:B------:R-:W-:Y:S01]  /*74a0*/  @P1 LEA R6, R5, UR5, 0x2 ;  /* 0x0000000505061c11 */ /* 0x000fe2000f8e10ff */
[----:B------:R2:W-:Y:S01]  /*74b0*/  @P5 STS [R13], R34 ;  /* 0x000000220d005388 */ /* 0x0005e20000000800 */
[----:B------:R-:W-:Y:S02]  /*74c0*/  ISETP.NE.AND P5, PT, R44, RZ, PT ;  /* 0x000000ff2c00720c */ /* 0x000fe40003fa5270 */
[----:B------:R-:W-:Y:S01]  /*74d0*/  @P2 LEA R5, R4, UR5, 0x2 ;  /* 0x0000000504052c11 */ /* 0x000fe2000f8e10ff */
[----:B------:R2:W-:Y:S01]  /*74e0*/  @P0 STS [R12], R33 ;  /* 0x000000210c000388 */ /* 0x0005e20000000800 */
[----:B------:R-:W-:Y:S02]  /*74f0*/  ISETP.GE.U32.AND P0, PT, R49, R14, PT ;  /* 0x0000000e3100720c */ /* 0x000fe40003f06070 */
[----:B------:R-:W-:Y:S01]  /*7500*/  @P3 LEA R4, R3, UR5, 0x2 ;  /* 0x0000000503043c11 */ /* 0x000fe2000f8e10ff */
[----:B------:R2:W-:Y:S02]  /*7510*/  @P6 STS [R7], R32 ;  /* 0x0000002007006388 */ /* 0x0005e40000000800 */
[----:B------:R-:W-:-:S02]  /*7520*/  @P4 LEA R3, R2, UR5, 0x2 ;  /* 0x0000000502034c11 */ /* 0x000fc4000f8e10ff */
[----:B------:R2:W-:Y:S02]  /*7530*/  @P1 STS [R6], R31 ;  /* 0x0000001f06001388 */ /* 0x0005e40000000800 */
[----:B------:R-:W-:Y:S02]  /*7540*/  @P5 LEA R0, R0, UR5, 0x2 ;  /* 0x0000000500005c11 */ /* 0x000fe4000f8e10ff */
[----:B------:R2:W-:Y:S04]  /*7550*/  @P2 STS [R5], R30 ;  /* 0x0000001e05002388 */ /* 0x0005e80000000800 */
[----:B------:R2:W-:Y:S04]  /*7560*/  @P3 STS [R4], R29 ;  /* 0x0000001d04003388 */ /* 0x0005e80000000800 */
[----:B------:R2:W-:Y:S04]  /*7570*/  @P4 STS [R3], R28 ;  /* 0x0000001c03004388 */ /* 0x0005e80000000800 */
[----:B------:R2:W-:Y:S01]  /*7580*/  @P5 STS [R0], R27 ;  /* 0x0000001b00005388 */ /* 0x0005e20000000800 */
[----:B------:R-:W-:Y:S06]  /*7590*/  BAR.SYNC.DEFER_BLOCKING 0x0 ;  /* 0x0000000000007b1d */ /* 0x000fec0000010000 */
[----:B0-----:R-:W-:Y:S05]  /*75a0*/  @P0 BRA `(.L_x_158) ;  /* 0x0000000400780947 */ /* 0x001fea0003800000 */
[----:B------:R-:W-:Y:S01]  /*75b0*/  IADD3 R21, PT, PT, R23, R21, R22 ;  /* 0x0000001517157210 */ /* 0x000fe20007ffe016 */
[----:B------:R-:W-:Y:S03]  /*75c0*/  BSSY.RECONVERGENT B2, `(.L_x_160) ;  /* 0x0000023000027945 */ /* 0x000fe60003800200 */
[----:B------:R-:W-:-:S04]  /*75d0*/  IADD3 R21, PT, PT, R17, R21, R16 ;  /* 0x0000001511157210 */ /* 0x000fc80007ffe010 */
[----:B------:R-:W-:-:S04]  /*75e0*/  IADD3 R21, PT, PT, R19, R21, R18 ;  /* 0x0000001513157210 */ /* 0x000fc80007ffe012 */
[----:B------:R-:W-:-:S04]  /*75f0*/  IADD3 R21, PT, PT, R9, R21, R8 ;  /* 0x0000001509157210 */ /* 0x000fc80007ffe008 */
[----:B------:R-:W-:-:S04]  /*7600*/  IADD3 R21, PT, PT, R11, R21, R10 ;  /* 0x000000150b157210 */ /* 0x000fc80007ffe00a */
[----:B------:R-:W-:-:S04]  /*7610*/  IADD3 R20, PT, PT, R21, UR10, R20 ;  /* 0x0000000a15147c10 */ /* 0x000fc8000fffe014 */
[----:B------:R-:W-:-:S05]  /*7620*/  IADD3 R20, PT, PT, R20, -0x1681, -R49 ;  /* 0xffffe97f14147810 */ /* 0x000fca0007ffe831 */
[----:B--2---:R-:W-:-:S05]  /*7630*/  IMAD.HI.U32 R0, R20, -0x55555555, RZ ;  /* 0xaaaaaaab14007827 */ /* 0x004fca00078e00ff */
[----:B------:R-:W-:-:S04]  /*7640*/  SHF.R.U32.HI R0, RZ, 0x8, R0 ;  /* 0x00000008ff007819 */ /* 0x000fc80000011600 */
[----:B------:R-:W-:-:S04]  /*7650*/  LOP3.LUT R2, R0, 0x3, RZ, 0xc0, !PT ;  /* 0x0000000300027812 */ /* 0x000fc800078ec0ff */
[----:B------:R-:W-:-:S13]  /*7660*/  ISETP.NE.AND P0, PT, R2, 0x3, PT ;  /* 0x000000030200780c */ /* 0x000fda0003f05270 */
[----:B------:R-:W-:Y:S05]  /*7670*/  @!P0 BRA `(.L_x_161) ;  /* 0x00000000005c8947 */ /* 0x000fea0003800000 */
[----:B------:R-:W-:Y:S01]  /*7680*/  VIADD R0, R0, 0x1 ;  /* 0x0000000100007836 */ /* 0x000fe20000000000 */
[----:B------:R-:W-:Y:S01]  /*7690*/  BSSY.RECONVERGENT B3, `(.L_x_161) ;  /* 0x0000015000037945 */ /* 0x000fe20003800200 */
[----:B------:R-:W-:Y:S01]  /*76a0*/  LEA R6, R49, UR5, 0x2 ;  /* 0x0000000531067c11 */ /* 0x000fe2000f8e10ff */
[----:B------:R-:W-:Y:S02]  /*76b0*/  IMAD.MOV.U32 R9, RZ, RZ, RZ ;  /* 0x000000ffff097224 */ /* 0x000fe400078e00ff */
[----:B------:R-:W-:-:S05]  /*76c0*/  LOP3.LUT R0, R0, 0x3, RZ, 0xc0, !PT ;  /* 0x0000000300007812 */ /* 0x000fca00078ec0ff */
[----:B------:R-:W-:-:S07]  /*76d0*/  IMAD.MOV R0, RZ, RZ, -R0 ;  /* 0x000000ffff007224 */ /* 0x000fce00078e0a00 */
.L_x_162:
        /* <DEDUP_REMOVED lines=17> */
.L_x_161:
[----:B------:R-:W-:Y:S05]  /*77f0*/  BSYNC.RECONVERGENT B2 ;  /* 0x0000000000027941 */ /* 0x000fea0003800200 */
.L_x_160:
[----:B------:R-:W-:-:S13]  /*7800*/  ISETP.GE.U32.AND P0, PT, R20, 0x480, PT ;  /* 0x000004801400780c */ /* 0x000fda0003f06070 */
[----:B------:R-:W-:Y:S05]  /*7810*/  @!P0 BRA `(.L_x_158) ;  /* 0x0000000000dc8947 */ /* 0x000fea0003800000 */
[----:B------:R-:W1:Y:S01]  /*7820*/  S2UR UR6, SR_CgaCtaId ;  /* 0x00000000000679c3 */ /* 0x000e620000008800 */
[----:B------:R-:W-:Y:S01]  /*7830*/  UMOV UR4, 0x400 ;  /* 0x0000040000047882 */ /* 0x000fe20000000000 */
[----:B------:R-:W-:Y:S02]  /*7840*/  UISETP.NE.AND UP0, UPT, UR11, URZ, UPT ;  /* 0x000000ff0b00728c */ /* 0x000fe4000bf05270 */
[----:B------:R-:W-:Y:S01]  /*7850*/  ISETP.NE.AND P0, PT, RZ, UR11, PT ;  /* 0x0000000bff007c0c */ /* 0x000fe2000bf05270 */
[----:B------:R-:W-:Y:S02]  /*7860*/  IMAD.MOV.U32 R15, RZ, RZ, RZ ;  /* 0x000000ffff0f7224 */ /* 0x000fe400078e00ff */
[----:B------:R-:W-:Y:S01]  /*7870*/  IMAD.MOV.U32 R17, RZ, RZ, RZ ;  /* 0x000000ffff117224 */ /* 0x000fe200078e00ff */
[----:B0-----:R-:W0:Y:S01]  /*7880*/  LDC.64 R2, c[0x0][0x390] ;  /* 0x0000e400ff027b82 */ /* 0x001e220000000a00 */
[----:B------:R-:W-:Y:S01]  /*7890*/  PLOP3.LUT P1, PT, PT, PT, UP0, 0x80, 0x8 ;  /* 0x000000000008781c */ /* 0x000fe20003f2f008 */
[----:B-1----:R-:W-:-:S06]  /*78a0*/  ULEA UR4, UR6, UR4, 0x18 ;  /* 0x0000000406047291 */ /* 0x002fcc000f8ec0ff */
[C---:B------:R-:W-:Y:S01]  /*78b0*/  LEA R0, R49.reuse, UR4, 0x2 ;  /* 0x0000000431007c11 */ /* 0x040fe2000f8e10ff */
[----:B0-----:R-:W-:-:S04]  /*78c0*/  IMAD.WIDE.U32 R2, R49, 0x4, R2 ;  /* 0x0000000431027825 */ /* 0x001fc800078e0002 */
[----:B------:R-:W-:-:S07]  /*78d0*/  VIADD R0, R0, 0xc00 ;  /* 0x00000c0000007836 */ /* 0x000fce0000000000 */
.L_x_163:
[----:B------:R-:W0:Y:S01]  /*78e0*/  @!P1 LDC.64 R8, c[0x0][0x3d0] ;  /* 0x0000f400ff089b82 */ /* 0x000e220000000a00 */
[----:B-1----:R-:W-:Y:S01]  /*78f0*/  CS2R R4, SRZ ;  /* 0x0000000000047805 */ /* 0x002fe2000001ff00 */
[----:B------:R-:W1:Y:S04]  /*7900*/  LDS R19, [R0+-0xc00] ;  /* 0xfff4000000137984 */ /* 0x000e680000000800 */
[----:B------:R-:W2:Y:S04]  /*7910*/  LDS R21, [R0+-0x600] ;  /* 0xfffa000000157984 */ /* 0x000ea80000000800 */
[----:B0-----:R-:W3:Y:S01]  /*7920*/  @!P1 LDG.E.64 R4, desc[UR8][R8.64] ;  /* 0x0000000808049981 */ /* 0x001ee2000c1e1b00 */
[----:B------:R-:W-:-:S13]  /*7930*/  PLOP3.LUT P1, PT, P0, PT, PT, 0x80, 0x8 ;  /* 0x000000000008781c */ /* 0x000fda000072f070 */
        /* <DEDUP_REMOVED lines=37> */
.L_x_158:
[----:B------:R-:W-:Y:S05]  /*7b90*/  BSYNC.RECONVERGENT B0 ;  /* 0x0000000000007941 */ /* 0x000fea0003800200 */
.L_x_114:
[----:B------:R-:W-:Y:S05]  /*7ba0*/  BRA `(.L_x_164) ;  /* 0x0000003400447947 */ /* 0x000fea0003800000 */
.L_x_113:
[----:B------:R-:W0:Y:S01]  /*7bb0*/  S2R R35, SR_TID.X ;  /* 0x0000000000237919 */ /* 0x000e220000002100 */
[----:B------:R-:W1:Y:S01]  /*7bc0*/  LDC.64 R2, c[0x0][0x3c8] ;  /* 0x0000f200ff027b82 */ /* 0x000e620000000a00 */
[----:B------:R-:W2:Y:S01]  /*7bd0*/  LDCU.U8 UR5, c[0x0][0x3b8] ;  /* 0x00007700ff0577ac */ /* 0x000ea20008000000 */
[----:B------:R-:W3:Y:S01]  /*7be0*/  LDCU.64 UR12, c[0x0][0x380] ;  /* 0x00007000ff0c77ac */ /* 0x000ee20008000a00 */
[----:B--2---:R-:W-:Y:S01]  /*7bf0*/  ISETP.NE.AND P1, PT, RZ, UR5, PT ;  /* 0x00000005ff007c0c */ /* 0x004fe2000bf25270 */
[----:B------:R-:W-:-:S03]  /*7c00*/  USHF.R.S32.HI UR5, URZ, 0x1f, UR7 ;  /* 0x0000001fff057899 */ /* 0x000fc60008011407 */
        /* <DEDUP_REMOVED lines=8> */
[C---:B------:R-:W-:Y:S01]  /*7c90*/  VIADD R21, R19.reuse, 0xa0 ;  /* 0x000000a013157836 */ /* 0x040fe20000000000 */
[----:B------:R-:W-:Y:S01]  /*7ca0*/  ISETP.GE.AND P0, PT, R18, UR4, PT ;  /* 0x0000000412007c0c */ /* 0x000fe2000bf06270 */
[C---:B------:R-:W-:Y:S01]  /*7cb0*/  VIADD R22, R19.reuse, 0xc0 ;  /* 0x000000c013167836 */ /* 0x040fe20000000000 */
[C---:B------:R-:W-:Y:S02]  /*7cc0*/  IADD3 R18, P2, P3, R19.reuse, UR7, R2 ;  /* 0x0000000713127c10 */ /* 0x040fe4000fb5e002 */
[----:B------:R-:W-:Y:S01]  /*7cd0*/  ISETP.GE.AND P4, PT, R20, UR4, PT ;  /* 0x0000000414007c0c */ /* 0x000fe2000bf86270 */
[----:B------:R-:W-:Y:S01]  /*7ce0*/  VIADD R20, R19, 0x60 ;  /* 0x0000006013147836 */ /* 0x000fe20000000000 */
[----:B------:R-:W-:-:S02]  /*7cf0*/  IADD3.X R3, PT, PT, RZ, UR5, R3, P2, P3 ;  /* 0x00000005ff037c10 */ /* 0x000fc400097e6403 */
[----:B---3--:R-:W-:Y:S02]  /*7d00*/  LEA R2, P2, R18, UR12, 0x2 ;  /* 0x0000000c12027c11 */ /* 0x008fe4000f8410ff */
[----:B------:R-:W-:Y:S01]  /*7d10*/  ISETP.GE.AND P6, PT, R20, UR4, PT ;  /* 0x0000000414007c0c */ /* 0x000fe2000bfc6270 */
[C---:B------:R-:W-:Y:S01]  /*7d20*/  VIADD R20, R19.reuse, 0x80 ;  /* 0x0000008013147836 */ /* 0x040fe20000000000 */
[----:B------:R-:W-:Y:S01]  /*7d30*/  LEA.HI.X R3, R18, UR13, R3, 0x2, P2 ;  /* 0x0000000d12037c11 */ /* 0x000fe200090f1403 */
[----:B------:R-:W-:Y:S01]  /*7d40*/  VIADD R18, R19, 0xe0 ;  /* 0x000000e013127836 */ /* 0x000fe20000000000 */
[----:B------:R-:W-:Y:S02]  /*7d50*/  ISETP.GE.AND P3, PT, R21, UR4, PT ;  /* 0x0000000415007c0c */ /* 0x000fe4000bf66270 */
[----:B------:R-:W-:Y:S01]  /*7d60*/  ISETP.GE.AND P5, PT, R20, UR4, PT ;  /* 0x0000000414007c0c */ /* 0x000fe2000bfa6270 */
[----:B------:R-:W2:Y:S01]  /*7d70*/  @!P1 LDG.E R0, desc[UR8][R2.64] ;  /* 0x0000000802009981 */ /* 0x000ea2000c1e1900 */
[----:B------:R-:W-:Y:S01]  /*7d80*/  ISETP.GE.AND P1, PT, R18, UR4, PT ;  /* 0x0000000412007c0c */ /* 0x000fe2000bf26270 */
[C---:B------:R-:W-:Y:S01]  /*7d90*/  VIADD R20, R19.reuse, 0x100 ;  /* 0x0000010013147836 */ /* 0x040fe20000000000 */
[----:B------:R-:W-:Y:S01]  /*7da0*/  ISETP.GE.AND P2, PT, R22, UR4, PT ;  /* 0x0000000416007c0c */ /* 0x000fe2000bf46270 */
[----:B------:R-:W-:Y:S01]  /*7db0*/  VIADD R18, R19, 0x120 ;  /* 0x0000012013127836 */ /* 0x000fe20000000000 */
[----:B------:R-:W3:Y:S02]  /*7dc0*/  @!P0 LDG.E R4, desc[UR8][R2.64+0x80] ;  /* 0x0000800802048981 */ /* 0x000ee4000c1e1900 */
[----:B------:R-:W-:-:S02]  /*7dd0*/  ISETP.GE.AND P0, PT, R20, UR4, PT ;  /* 0x0000000414007c0c */ /* 0x000fc4000bf06270 */
[----:B------:R-:W4:Y:S01]  /*7de0*/  @!P4 LDG.E R5, desc[UR8][R2.64+0x100] ;  /* 0x000100080205c981 */ /* 0x000f22000c1e1900 */
[----:B------:R-:W-:Y:S01]  /*7df0*/  ISETP.GE.AND P4, PT, R18, UR4, PT ;  /* 0x0000000412007c0c */ /* 0x000fe2000bf86270 */
[C---:B------:R-:W-:Y:S02]  /*7e00*/  VIADD R20, R19.reuse, 0x140 ;  /* 0x0000014013147836 */ /* 0x040fe40000000000 */
[C---:B------:R-:W-:Y:S01]  /*7e10*/  VIADD R18, R19.reuse, 0x160 ;  /* 0x0000016013127836 */ /* 0x040fe20000000000 */
[----:B------:R-:W5:Y:S02]  /*7e20*/  @!P6 LDG.E R6, desc[UR8][R2.64+0x180] ;  /* 0x000180080206e981 */ /* 0x000f64000c1e1900 */
[----:B------:R-:W-:Y:S02]  /*7e30*/  ISETP.GE.AND P6, PT, R20, UR4, PT ;  /* 0x0000000414007c0c */ /* 0x000fe4000bfc6270 */
[----:B------:R-:W5:Y:S01]  /*7e40*/  @!P5 LDG.E R7, desc[UR8][R2.64+0x200] ;  /* 0x000200080207d981 */ /* 0x000f62000c1e1900 */
[----:B------:R-:W-:Y:S01]  /*7e50*/  ISETP.GE.AND P5, PT, R18, UR4, PT ;  /* 0x0000000412007c0c */ /* 0x000fe2000bfa6270 */
[----:B------:R-:W-:-:S02]  /*7e60*/  VIADD R20, R19, 0x180 ;  /* 0x0000018013147836 */ /* 0x000fc40000000000 */
[C---:B------:R-:W-:Y:S01]  /*7e70*/  VIADD R18, R19.reuse, 0x1a0 ;  /* 0x000001a013127836 */ /* 0x040fe20000000000 */
[----:B------:R-:W5:Y:S01]  /*7e80*/  @!P3 LDG.E R8, desc[UR8][R2.64+0x280] ;  /* 0x000280080208b981 */ /* 0x000f62000c1e1900 */
[----:B------:R-:W-:Y:S01]  /*7e90*/  VIADD R19, R19, 0x1c0 ;  /* 0x000001c013137836 */ /* 0x000fe20000000000 */
[----:B------:R-:W-:Y:S02]  /*7ea0*/  ISETP.GE.AND P3, PT, R20, UR4, PT ;  /* 0x0000000414007c0c */ /* 0x000fe4000bf66270 */
        /* <DEDUP_REMOVED lines=10> */
[----:B------:R-:W5:Y:S01]  /*7f50*/  @!P1 LDG.E R17, desc[UR8][R2.64+0x700] ;  /* 0x0007000802119981 */ /* 0x000f62000c1e1900 */
[----:B------:R-:W0:Y:S01]  /*7f60*/  S2R R37, SR_LANEID ;  /* 0x0000000000257919 */ /* 0x000e220000000000 */
[----:B------:R-:W1:Y:S01]  /*7f70*/  S2UR UR6, SR_CgaCtaId ;  /* 0x00000000000679c3 */ /* 0x000e620000008800 */
[----:B------:R-:W-:Y:S01]  /*7f80*/  SHF.R.U32.HI R28, RZ, 0x5, R35 ;  /* 0x00000005ff1c7819 */ /* 0x000fe20000011623 */
[----:B------:R-:W-:-:S02]  /*7f90*/  UMOV UR5, 0x400 ;  /* 0x0000040000057882 */ /* 0x000fc40000000000 */
[----:B-1----:R-:W-:Y:S01]  /*7fa0*/  ULEA UR5, UR6, UR5, 0x18 ;  /* 0x0000000506057291 */ /* 0x002fe2000f8ec0ff */
[----:B------:R-:W1:Y:S01]  /*7fb0*/  LDCU UR6, c[0x0][0x3a8] ;  /* 0x00007500ff0677ac */ /* 0x000e620008000800 */
[----:B0-----:R-:W-:-:S05]  /*7fc0*/  IMAD R18, R28, 0x1e0, R37 ;  /* 0x000001e01c127824 */ /* 0x001fca00078e0225 */
[----:B------:R-:W-:Y:S02]  /*7fd0*/  LEA R18, R18, UR5, 0x2 ;  /* 0x0000000512127c11 */ /* 0x000fe4000f8e10ff */
[----:B------:R-:W-:Y:S01]  /*7fe0*/  LOP3.LUT R36, R36, 0xfffffffd, RZ, 0xc0, !PT ;  /* 0xfffffffd24247812 */ /* 0x000fe200078ec0ff */
[----:B------:R-:W-:Y:S02]  /*7ff0*/  IMAD.MOV.U32 R34, RZ, RZ, 0x2 ;  /* 0x00000002ff227424 */ /* 0x000fe400078e00ff */
[----:B--2---:R0:W-:Y:S04]  /*8000*/  STS [R18], R0 ;  /* 0x0000000012007388 */ /* 0x0041e80000000800 */
[----:B---3--:R-:W-:Y:S01]  /*8010*/  STS [R18+0x80], R4 ;  /* 0x0000800412007388 */ /* 0x008fe20000000800 */
[----:B0-----:R-:W-:-:S03]  /*8020*/  IMAD R0, R37, 0x38, R18 ;  /* 0x0000003825007824 */ /* 0x001fc600078e0212 */
[----:B----4-:R-:W-:Y:S04]  /*8030*/  STS [R18+0x100], R5 ;  /* 0x0001000512007388 */ /* 0x010fe80000000800 */
[----:B-----5:R-:W-:Y:S04]  /*8040*/  STS [R18+0x180], R6 ;  /* 0x0001800612007388 */ /* 0x020fe80000000800 */
[----:B------:R-:W-:Y:S04]  /*8050*/  STS [R18+0x200], R7 ;  /* 0x0002000712007388 */ /* 0x000fe80000000800 */
[----:B------:R-:W-:Y:S04]  /*8060*/  STS [R18+0x280], R8 ;  /* 0x0002800812007388 */ /* 0x000fe80000000800 */
[----:B------:R-:W-:Y:S04]  /*8070*/  STS [R18+0x300], R9 ;  /* 0x0003000912007388 */ /* 0x000fe80000000800 */
[----:B------:R-:W-:Y:S04]  /*8080*/  STS [R18+0x380], R10 ;  /* 0x0003800a12007388 */ /* 0x000fe80000000800 */
[----:B------:R-:W-:Y:S04]  /*8090*/  STS [R18+0x400], R11 ;  /* 0x0004000b12007388 */ /* 0x000fe80000000800 */
[----:B------:R0:W-:Y:S04]  /*80a0*/  STS [R18+0x480], R12 ;  /* 0x0004800c12007388 */ /* 0x0001e80000000800 */
[----:B------:R-:W-:Y:S04]  /*80b0*/  STS [R18+0x500], R13 ;  /* 0x0005000d12007388 */ /* 0x000fe80000000800 */
[----:B------:R-:W-:Y:S04]  /*80c0*/  STS [R18+0x580], R14 ;  /* 0x0005800e12007388 */ /* 0x000fe80000000800 */
[----:B------:R-:W-:Y:S04]  /*80d0*/  STS [R18+0x600], R15 ;  /* 0x0006000f12007388 */ /* 0x000fe80000000800 */
[----:B------:R-:W-:Y:S04]  /*80e0*/  STS [R18+0x680], R16 ;  /* 0x0006801012007388 */ /* 0x000fe80000000800 */
[----:B------:R-:W-:Y:S01]  /*80f0*/  STS [R18+0x700], R17 ;  /* 0x0007001112007388 */ /* 0x000fe20000000800 */
[----:B------:R-:W-:-:S03]  /*8100*/  NOP ;  /* 0x0000000000007918 */ /* 0x000fc60000000000 */
[----:B------:R-:W1:Y:S04]  /*8110*/  LDS R27, [R0+0x4] ;  /* 0x00000400001b7984 */ /* 0x000e680000000800 */
[----:B------:R-:W2:Y:S04]  /*8120*/  LDS R30, [R0] ;  /* 0x00000000001e7984 */ /* 0x000ea80000000800 */
[----:B------:R-:W3:Y:S04]  /*8130*/  LDS R26, [R0+0x8] ;  /* 0x00000800001a7984 */ /* 0x000ee80000000800 */
[----:B------:R-:W4:Y:S04]  /*8140*/  LDS R25, [R0+0xc] ;  /* 0x00000c0000197984 */ /* 0x000f280000000800 */
[----:B------:R-:W5:Y:S01]  /*8150*/  LDS R24, [R0+0x10] ;  /* 0x0000100000187984 */ /* 0x000f620000000800 */
[----:B0-----:R-:W-:-:S03]  /*8160*/  IMAD R12, R35, 0xf, RZ ;  /* 0x0000000f230c7824 */ /* 0x001fc600078e02ff */
[----:B------:R-:W0:Y:S01]  /*8170*/  LDS R23, [R0+0x14] ;  /* 0x0000140000177984 */ /* 0x000e220000000800 */
[----:B------:R-:W-:-:S03]  /*8180*/  VIADD R2, R12, 0x1 ;  /* 0x000000010c027836 */ /* 0x000fc60000000000 */
[----:B------:R-:W0:Y:S04]  /*8190*/  LDS R22, [R0+0x18] ;  /* 0x0000180000167984 */ /* 0x000e280000000800 */
[----:B------:R-:W0:Y:S04]  /*81a0*/  LDS R21, [R0+0x1c] ;  /* 0x00001c0000157984 */ /* 0x000e280000000800 */
[----:B------:R-:W0:Y:S04]  /*81b0*/  LDS R20, [R0+0x20] ;  /* 0x0000200000147984 */ /* 0x000e280000000800 */
[----:B------:R-:W0:Y:S01]  /*81c0*/  LDS R19, [R0+0x24] ;  /* 0x0000240000137984 */ /* 0x000e220000000800 */
[----:B-1----:R-:W-:-:S03]  /*81d0*/  ISETP.GE.AND P1, PT, R27, UR6, PT ;  /* 0x000000061b007c0c */ /* 0x002fc6000bf26270 */
[----:B------:R-:W1:Y:S01]  /*81e0*/  LDS R17, [R0+0x28] ;  /* 0x0000280000117984 */ /* 0x000e620000000800 */
[----:B--2---:R-:W-:-:S03]  /*81f0*/  ISETP.GE.AND P0, PT, R30, UR6, PT ;  /* 0x000000061e007c0c */ /* 0x004fc6000bf06270 */
[----:B------:R-:W2:Y:S01]  /*8200*/  LDS R16, [R0+0x2c] ;  /* 0x00002c0000107984 */ /* 0x000ea20000000800 */
[----:B------:R-:W-:Y:S01]  /*8210*/  ISETP.GE.OR P6, PT, R2, UR4, !P1 ;  /* 0x0000000402007c0c */ /* 0x000fe2000cfc6670 */
[C---:B------:R-:W-:Y:S01]  /*8220*/  VIADD R2, R12.reuse, 0x2 ;  /* 0x000000020c027836 */ /* 0x040fe20000000000 */
[----:B------:R-:W-:Y:S01]  /*8230*/  ISETP.GE.OR P0, PT, R12, UR4, !P0 ;  /* 0x000000040c007c0c */ /* 0x000fe2000c706670 */
[----:B------:R-:W2:Y:S01]  /*8240*/  LDS R9, [R0+0x30] ;  /* 0x0000300000097984 */ /* 0x000ea20000000800 */
[----:B---3--:R-:W-:Y:S01]  /*8250*/  ISETP.GE.AND P1, PT, R26, UR6, PT ;  /* 0x000000061a007c0c */ /* 0x008fe2000bf26270 */
[----:B------:R-:W-:Y:S02]  /*8260*/  VIADD R3, R12, 0x3 ;  /* 0x000000030c037836 */ /* 0x000fe40000000000 */
[----:B------:R-:W3:Y:S01]  /*8270*/  LDS R7, [R0+0x34] ;  /* 0x0000340000077984 */ /* 0x000ee20000000800 */
[----:B------:R-:W-:Y:S02]  /*8280*/  ISETP.GE.OR P4, PT, R2, UR4, !P1 ;  /* 0x0000000402007c0c */ /* 0x000fe4000cf86670 */
[----:B----4-:R-:W-:Y:S01]  /*8290*/  ISETP.GE.AND P1, PT, R25, UR6, PT ;  /* 0x0000000619007c0c */ /* 0x010fe2000bf26270 */
[----:B------:R4:W4:Y:S01]  /*82a0*/  LDS R6, [R0+0x38] ;  /* 0x0000380000067984 */ /* 0x0009220000000800 */
[----:B------:R-:W-:-:S02]  /*82b0*/  SEL R2, RZ, 0x1, !P0 ;  /* 0x00000001ff027807 */ /* 0x000fc40004000000 */
[----:B------:R-:W-:Y:S01]  /*82c0*/  @P6 LOP3.LUT R36, R36, 0x2, RZ, 0xfc, !PT ;  /* 0x0000000224246812 */ /* 0x000fe200078efcff */
[----:B------:R-:W-:Y:S01]  /*82d0*/  @!P0 IMAD.MOV R34, RZ, RZ, 0x1 ;  /* 0x00000001ff228424 */ /* 0x000fe200078e02ff */
[----:B------:R-:W-:Y:S01]  /*82e0*/  BAR.SYNC.DEFER_BLOCKING 0x0 ;  /* 0x0000000000007b1d */ /* 0x000fe20000010000 */
[----:B------:R-:W-:Y:S01]  /*82f0*/  ISETP.GE.OR P2, PT, R3, UR4, !P1 ;  /* 0x0000000403007c0c */ /* 0x000fe2000cf46670 */
[----:B------:R-:W-:Y:S01]  /*8300*/  @!P6 IMAD.MOV R34, RZ, RZ, R2 ;  /* 0x000000ffff22e224 */ /* 0x000fe200078e0202 */
[----:B------:R-:W-:Y:S01]  /*8310*/  LOP3.LUT R36, R36, 0xfffffffb, RZ, 0xc0, !PT ;  /* 0xfffffffb24247812 */ /* 0x000fe200078ec0ff */
[----:B------:R-:W-:Y:S01]  /*8320*/  VIADD R2, R12, 0x4 ;  /* 0x000000040c027836 */ /* 0x000fe20000000000 */
[----:B-----5:R-:W-:Y:S02]  /*8330*/  ISETP.GE.AND P1, PT, R24, UR6, PT ;  /* 0x0000000618007c0c */ /* 0x020fe4000bf26270 */
[----:B------:R-:W-:Y:S01]  /*8340*/  @P4 LOP3.LUT R36, R36, 0x4, RZ, 0xfc, !PT ;  /* 0x0000000424244812 */ /* 0x000fe200078efcff */
[----:B------:R-:W-:Y:S01]  /*8350*/  VIADD R33, R34, 0x1 ;  /* 0x0000000122217836 */ /* 0x000fe20000000000 */
[----:B------:R-:W-:Y:S01]  /*8360*/  ISETP.GE.OR P3, PT, R2, UR4, !P1 ;  /* 0x0000000402007c0c */ /* 0x000fe2000cf66670 */
[----:B------:R-:W-:Y:S01]  /*8370*/  @!P4 IMAD.MOV R33, RZ, RZ, R34 ;  /* 0x000000ffff21c224 */ /* 0x000fe200078e0222 */
[----:B------:R-:W-:Y:S01]  /*8380*/  LOP3.LUT R36, R36, 0xfffffff7, RZ, 0xc0, !PT ;  /* 0xfffffff724247812 */ /* 0x000fe200078ec0ff */
[----:B------:R-:W-:Y:S01]  /*8390*/  VIADD R2, R12, 0x5 ;  /* 0x000000050c027836 */ /* 0x000fe20000000000 */
[----:B0-----:R-:W-:Y:S01]  /*83a0*/  ISETP.GE.AND P1, PT, R23, UR6, PT ;  /* 0x0000000617007c0c */ /* 0x001fe2000bf26270 */
        /* <DEDUP_REMOVED lines=36> */
[----:B-1----:R-:W-:Y:S01]  /*85f0*/  ISETP.GE.AND P1, PT, R17, UR6, PT ;  /* 0x0000000611007c0c */ /* 0x002fe2000bf26270 */
[----:B------:R-:W-:Y:S01]  /*8600*/  @!P3 IMAD.MOV R8, RZ, RZ, R10 ;  /* 0x000000ffff08b224 */ /* 0x000fe200078e020a */
[----:B------:R-:W-:Y:S02]  /*8610*/  LOP3.LUT R36, R36, 0xfffffffe, RZ, 0xc0, !PT ;  /* 0xfffffffe24247812 */ /* 0x000fe400078ec0ff */
[----:B------:R-:W-:Y:S01]  /*8620*/  ISETP.GE.OR P1, PT, R2, UR4, !P1 ;  /* 0x0000000402007c0c */ /* 0x000fe2000cf26670 */
[----:B------:R-:W-:Y:S01]  /*8630*/  VIADD R5, R8, 0x1 ;  /* 0x0000000108057836 */ /* 0x000fe20000000000 */
[----:B------:R-:W-:Y:S01]  /*8640*/  @P2 LOP3.LUT R36, R36, 0x1, RZ, 0xfc, !PT ;  /* 0x0000000124242812 */ /* 0x000fe200078efcff */
[----:B------:R-:W-:Y:S01]  /*8650*/  @!P2 IMAD.MOV R5, RZ, RZ, R8 ;  /* 0x000000ffff05a224 */ /* 0x000fe200078e0208 */
[----:B--2---:R-:W-:Y:S01]  /*8660*/  ISETP.GE.AND P2, PT, R16, UR6, PT ;  /* 0x0000000610007c0c */ /* 0x004fe2000bf46270 */
[----:B------:R-:W-:Y:S01]  /*8670*/  VIADD R2, R12, 0xb ;  /* 0x0000000b0c027836 */ /* 0x000fe20000000000 */
[----:B------:R-:W-:-:S04]  /*8680*/  ISETP.GE.AND P3, PT, R9, UR6, PT ;  /* 0x0000000609007c0c */ /* 0x000fc8000bf66270 */
[----:B------:R-:W-:Y:S01]  /*8690*/  ISETP.GE.OR P2, PT, R2, UR4, !P2 ;  /* 0x0000000402007c0c */ /* 0x000fe2000d746670 */
[C---:B------:R-:W-:Y:S01]  /*86a0*/  VIADD R2, R12.reuse, 0xc ;  /* 0x0000000c0c027836 */ /* 0x040fe20000000000 */
[----:B---3--:R-:W-:Y:S01]  /*86b0*/  ISETP.GE.AND P4, PT, R7, UR6, PT ;  /* 0x0000000607007c0c */ /* 0x008fe2000bf86270 */
[----:B----4-:R-:W-:-:S03]  /*86c0*/  VIADD R0, R12, 0xd ;  /* 0x0000000d0c007836 */ /* 0x010fc60000000000 */
        /* <DEDUP_REMOVED lines=28> */
[----:B------:R-:W-:Y:S06]  /*8890*/  BAR.SYNC.DEFER_BLOCKING 0x0 ;  /* 0x0000000000007b1d */ /* 0x000fec0000010000 */
[----:B------:R-:W0:Y:S01]  /*88a0*/  LDS.128 R12, [UR5] ;  /* 0x00000005ff0c7984 */ /* 0x000e220008000c00 */
[----:B------:R-:W-:Y:S01]  /*88b0*/  IMAD.IADD R40, R39, 0x1, -R40 ;  /* 0x0000000127287824 */ /* 0x000fe200078e0a28 */
[----:B------:R-:W-:-:S04]  /*88c0*/  ISETP.NE.AND P6, PT, R37, RZ, PT ;  /* 0x000000ff2500720c */ /* 0x000fc80003fc5270 */
[----:B------:R-:W-:Y:S02]  /*88d0*/  SEL R29, R40, RZ, P6 ;  /* 0x000000ff281d7207 */ /* 0x000fe40003000000 */
[----:B------:R-:W-:Y:S01]  /*88e0*/  ISETP.NE.AND P6, PT, R28, 0x2, PT ;  /* 0x000000021c00780c */ /* 0x000fe20003fc5270 */
[----:B0-----:R-:W-:-:S04]  /*88f0*/  IMAD.IADD R13, R12, 0x1, R13 ;  /* 0x000000010c0d7824 */ /* 0x001fc800078e020d */
[----:B------:R-:W-:Y:S01]  /*8900*/  IMAD.IADD R14, R14, 0x1, R13 ;  /* 0x000000010e0e7824 */ /* 0x000fe200078e020d */
[----:B------:R-:W-:Y:S02]  /*8910*/  SEL R12, R13, R12, !P6 ;  /* 0x0000000c0d0c7207 */ /* 0x000fe40007000000 */
[----:B------:R-:W-:Y:S01]  /*8920*/  ISETP.NE.AND P6, PT, R28, 0x3, PT ;  /* 0x000000031c00780c */ /* 0x000fe20003fc5270 */
[----:B------:R-:W-:-:S03]  /*8930*/  IMAD.IADD R39, R15, 0x1, R14 ;  /* 0x000000010f277824 */ /* 0x000fc600078e020e */
[----:B------:R-:W-:Y:S02]  /*8940*/  SEL R12, R14, R12, !P6 ;  /* 0x0000000c0e0c7207 */ /* 0x000fe40007000000 */
[----:B------:R-:W-:-:S04]  /*8950*/  ISETP.NE.AND P6, PT, R28, 0x4, PT ;  /* 0x000000041c00780c */ /* 0x000fc80003fc5270 */
[C---:B------:R-:W-:Y:S02]  /*8960*/  SEL R41, R39.reuse, R12, !P6 ;  /* 0x0000000c27297207 */ /* 0x040fe40007000000 */
[----:B------:R-:W0:Y:S01]  /*8970*/  LDS.128 R12, [UR5+0x10] ;  /* 0x00001005ff0c7984 */ /* 0x000e220008000c00 */
[----:B------:R-:W-:Y:S01]  /*8980*/  ISETP.NE.AND P6, PT, R28, 0x5, PT ;  /* 0x000000051c00780c */ /* 0x000fe20003fc5270 */
[----:B0-----:R-:W-:-:S04]  /*8990*/  IMAD.IADD R12, R39, 0x1, R12 ;  /* 0x00000001270c7824 */ /* 0x001fc800078e020c */
[----:B------:R-:W-:Y:S01]  /*89a0*/  IMAD.IADD R13, R13, 0x1, R12 ;  /* 0x000000010d0d7824 */ /* 0x000fe200078e020c */
[----:B------:R-:W-:Y:S02]  /*89b0*/  SEL R41, R12, R41, !P6 ;  /* 0x000000290c297207 */ /* 0x000fe40007000000 */
[----:B------:R-:W-:Y:S01]  /*89c0*/  ISETP.NE.AND P6, PT, R28, 0x6, PT ;  /* 0x000000061c00780c */ /* 0x000fe20003fc5270 */
[----:B------:R-:W-:-:S03]  /*89d0*/  IMAD.IADD R14, R14, 0x1, R13 ;  /* 0x000000010e0e7824 */ /* 0x000fc600078e020d */
[----:B------:R-:W-:Y:S02]  /*89e0*/  SEL R41, R13, R41, !P6 ;  /* 0x000000290d297207 */ /* 0x000fe40007000000 */
[----:B------:R-:W-:Y:S01]  /*89f0*/  ISETP.NE.AND P6, PT, R28, 0x7, PT ;  /* 0x000000071c00780c */ /* 0x000fe20003fc5270 */
[----:B------:R-:W-:-:S03]  /*8a00*/  IMAD.IADD R39, R15, 0x1, R14 ;  /* 0x000000010f277824 */ /* 0x000fc600078e020e */
[----:B------:R-:W-:Y:S02]  /*8a10*/  SEL R41, R14, R41, !P6 ;  /* 0x000000290e297207 */ /* 0x000fe40007000000 */
[----:B------:R-:W0:Y:S01]  /*8a20*/  LDS.128 R12, [UR5+0x20] ;  /* 0x00002005ff0c7984 */ /* 0x000e220008000c00 */
[----:B------:R-:W-:-:S04]  /*8a30*/  ISETP.NE.AND P6, PT, R28, 0x8, PT ;  /* 0x000000081c00780c */ /* 0x000fc80003fc5270 */
[C---:B------:R-:W-:Y:S02]  /*8a40*/  SEL R41, R39.reuse, R41, !P6 ;  /* 0x0000002927297207 */ /* 0x040fe40007000000 */
        /* <DEDUP_REMOVED lines=8> */
[----:B------:R-:W-:Y:S02]  /*8ad0*/  SEL R12, R14, R41, !P6 ;  /* 0x000000290e0c7207 */ /* 0x000fe40007000000 */
[----:B------:R-:W-:-:S03]  /*8ae0*/  ISETP.GE.U32.AND P6, PT, R35, 0x20, PT ;  /* 0x000000202300780c */ /* 0x000fc60003fc6070 */
[----:B------:R-:W-:-:S05]  /*8af0*/  IMAD.IADD R29, R12, 0x1, R29 ;  /* 0x000000010c1d7824 */ /* 0x000fca00078e021d */
[----:B------:R-:W-:Y:S02]  /*8b00*/  SEL R40, R40, R29, !P6 ;  /* 0x0000001d28287207 */ /* 0x000fe40007000000 */
[----:B------:R-:W-:Y:S01]  /*8b10*/  ISETP.GT.U32.AND P6, PT, R35, 0x1f, PT ;  /* 0x0000001f2300780c */ /* 0x000fe20003fc4070 */
[----:B------:R-:W-:-:S12]  /*8b20*/  IMAD.IADD R15, R15, 0x1, R14 ;  /* 0x000000010f0f7824 */ /* 0x000fd800078e020e */
        /* <DEDUP_REMOVED lines=16> */
.L_x_261:
[----:B------:R-:W-:Y:S05]  /*8c30*/  @!P6 BRA `(.L_x_167) ;  /* 0x00000000007ce947 */ /* 0x000fea0003800000 */
[----:B------:R-:W-:-:S07]  /*8c40*/  IMAD.MOV.U32 R39, RZ, RZ, 0x2f2 ;  /* 0x000002f2ff277424 */ /* 0x000fce00078e00ff */
.L_x_169:
[----:B------:R-:W-:Y:S01]  /*8c50*/  SHF.R.U32.HI R14, RZ, 0x1, R39 ;  /* 0x00000001ff0e7819 */ /* 0x000fe20000011627 */
[----:B------:R-:W-:-:S03]  /*8c60*/  IMAD R38, R38, 0x41a7, RZ ;  /* 0x000041a726267824 */ /* 0x000fc600078e02ff */
[----:B------:R-:W-:Y:S02]  /*8c70*/  IADD3 R39, PT, PT, R39, 0x1, -R14 ;  /* 0x0000000127277810 */ /* 0x000fe40007ffe80e */
[----:B------:R-:W-:Y:S02]  /*8c80*/  LOP3.LUT R38, R38, 0x7fffffff, RZ, 0xc0, !PT ;  /* 0x7fffffff26267812 */ /* 0x000fe400078ec0ff */
[----:B------:R-:W0:Y:S01]  /*8c90*/  I2F.U32.RP R42, R39 ;  /* 0x00000027002a7306 */ /* 0x000e220000209000 */
[----:B------:R-:W-:-:S07]  /*8ca0*/  IMAD.MOV R43, RZ, RZ, -R39 ;  /* 0x000000ffff2b7224 */ /* 0x000fce00078e0a27 */
        /* <DEDUP_REMOVED lines=13> */
[----:B------:R-:W-:-:S13]  /*8d80*/  ISETP.NE.U32.AND P6, PT, R39, RZ, PT ;  /* 0x000000ff2700720c */ /* 0x000fda0003fc5070 */
        /* <DEDUP_REMOVED lines=9> */
.L_x_264:
[----:B------:R-:W-:Y:S05]  /*8e20*/  @P6 BRA `(.L_x_169) ;  /* 0xfffffffc00886947 */ /* 0x000fea000383ffff */
.L_x_167:
[----:B------:R-:W-:Y:S01]  /*8e30*/  UMOV UR6, 0xffffffff ;  /* 0xffffffff00067882 */ /* 0x000fe20000000000 */
[----:B------:R-:W-:Y:S02]  /*8e40*/  ISETP.NE.AND P6, PT, R12, 0x65, PT ;  /* 0x000000650c00780c */ /* 0x000fe40003fc5270 */
[----:B------:R-:W-:Y:S11]  /*8e50*/  BRA.DIV UR6, `(.L_x_170) ;  /* 0x0000002e06a47947 */ /* 0x000ff6000b800000 */
[----:B------:R-:W0:Y:S01]  /*8e60*/  S2R R42, SR_GEMASK ;  /* 0x00000000002a7919 */ /* 0x000e220000003c00 */
[----:B------:R-:W-:Y:S01]  /*8e70*/  VOTE.ANY R14, PT, !P6 ;  /* 0x00000000000e7806 */ /* 0x000fe200070e0100 */
[C---:B------:R-:W-:Y:S02]  /*8e80*/  VIADD R45, R37.reuse, 0x2 ;  /* 0x00000002252d7836 */ /* 0x040fe40000000000 */
[C---:B------:R-:W-:Y:S02]  /*8e90*/  VIADD R43, R37.reuse, 0x4 ;  /* 0x00000004252b7836 */ /* 0x040fe40000000000 */
[----:B------:R-:W-:Y:S01]  /*8ea0*/  VIADD R51, R37, 0x10 ;  /* 0x0000001025337836 */ /* 0x000fe20000000000 */
[----:B0-----:R-:W-:-:S05]  /*8eb0*/  LOP3.LUT R14, R14, 0x80000000, R42, 0xec, !PT ;  /* 0x800000000e0e7812 */ /* 0x001fca00078eec2a */
[----:B------:R-:W-:-:S05]  /*8ec0*/  VIADD R29, R14, 0xffffffff ;  /* 0xffffffff0e1d7836 */ /* 0x000fca0000000000 */
[----:B------:R-:W-:-:S04]  /*8ed0*/  LOP3.LUT R29, R14, R29, RZ, 0xc, !PT ;  /* 0x0000001d0e1d7212 */ /* 0x000fc800078e0cff */
[----:B------:R0:W1:Y:S02]  /*8ee0*/  POPC R47, R29 ;  /* 0x0000001d002f7309 */ /* 0x0000640000000000 */
[----:B0-----:R-:W0:Y:S01]  /*8ef0*/  LDC.64 R28, c[0x0][0x3a0] ;  /* 0x0000e800ff1c7b82 */ /* 0x001e220000000a00 */
[----:B-1----:R-:W1:Y:S01]  /*8f00*/  SHFL.DOWN PT, R39, R13, 0x1, R47 ;  /* 0x082000000d277989 */ /* 0x002e6200000e002f */
[----:B------:R-:W-:-:S04]  /*8f10*/  ISETP.GE.AND P6, PT, R37, R47, PT ;  /* 0x0000002f2500720c */ /* 0x000fc80003fc6270 */
[----:B-1----:R-:W-:Y:S02]  /*8f20*/  SEL R14, R39, RZ, !P6 ;  /* 0x000000ff270e7207 */ /* 0x002fe40007000000 */
[----:B------:R-:W-:-:S03]  /*8f30*/  ISETP.GT.AND P6, PT, R45, R47, PT ;  /* 0x0000002f2d00720c */ /* 0x000fc60003fc4270 */
[----:B------:R-:W-:-:S05]  /*8f40*/  IMAD.IADD R44, R14, 0x1, R13 ;  /* 0x000000010e2c7824 */ /* 0x000fca00078e020d */
[----:B------:R-:W1:Y:S02]  /*8f50*/  SHFL.DOWN PT, R39, R44, 0x2, R47 ;  /* 0x084000002c277989 */ /* 0x000e6400000e002f */
[----:B-1----:R-:W-:Y:S02]  /*8f60*/  SEL R39, R39, RZ, !P6 ;  /* 0x000000ff27277207 */ /* 0x002fe40007000000 */
[----:B------:R-:W-:-:S03]  /*8f70*/  ISETP.GT.AND P6, PT, R43, R47, PT ;  /* 0x0000002f2b00720c */ /* 0x000fc60003fc4270 */
[----:B------:R-:W-:Y:S02]  /*8f80*/  IMAD.IADD R50, R44, 0x1, R39 ;  /* 0x000000012c327824 */ /* 0x000fe400078e0227 */
[----:B------:R-:W-:-:S03]  /*8f90*/  VIADD R44, R37, 0x8 ;  /* 0x00000008252c7836 */ /* 0x000fc60000000000 */
[----:B------:R-:W1:Y:S02]  /*8fa0*/  SHFL.DOWN PT, R39, R50, 0x4, R47 ;  /* 0x0880000032277989 */ /* 0x000e6400000e002f */
[----:B-1----:R-:W-:Y:S02]  /*8fb0*/  SEL R13, R39, RZ, !P6 ;  /* 0x000000ff270d7207 */ /* 0x002fe40007000000 */
[----:B------:R-:W-:-:S03]  /*8fc0*/  ISETP.GT.AND P6, PT, R44, R47, PT ;  /* 0x0000002f2c00720c */ /* 0x000fc60003fc4270 */
[----:B------:R-:W-:-:S05]  /*8fd0*/  IMAD.IADD R13, R50, 0x1, R13 ;  /* 0x00000001320d7824 */ /* 0x000fca00078e020d */
[----:B------:R-:W1:Y:S02]  /*8fe0*/  SHFL.DOWN PT, R39, R13, 0x8, R47 ;  /* 0x090000000d277989 */ /* 0x000e6400000e002f */
[----:B-1----:R-:W-:Y:S02]  /*8ff0*/  SEL R52, R39, RZ, !P6 ;  /* 0x000000ff27347207 */ /* 0x002fe40007000000 */
[----:B0-----:R-:W-:-:S03]  /*9000*/  IADD3 R46, P6, PT, R28, 0x100, RZ ;  /* 0x000001001c2e7810 */ /* 0x001fc60007fde0ff */
[----:B------:R-:W-:Y:S02]  /*9010*/  IMAD.IADD R52, R13, 0x1, R52 ;  /* 0x000000010d347824 */ /* 0x000fe400078e0234 */
[----:B------:R-:W-:Y:S01]  /*9020*/  IMAD.X R50, RZ, RZ, R29, P6 ;  /* 0x000000ffff327224 */ /* 0x000fe200030e061d */
[----:B------:R-:W-:Y:S02]  /*9030*/  ISETP.GT.AND P6, PT, R51, R47, PT ;  /* 0x0000002f3300720c */ /* 0x000fe40003fc4270 */
[----:B------:R-:W0:Y:S02]  /*9040*/  SHFL.DOWN PT, R39, R52, 0x10, R47 ;  /* 0x0a00000034277989 */ /* 0x000e2400000e002f */
[----:B0-----:R-:W-:Y:S02]  /*9050*/  SEL R39, R39, RZ, !P6 ;  /* 0x000000ff27277207 */ /* 0x001fe40007000000 */
[----:B------:R-:W-:-:S03]  /*9060*/  ISETP.NE.AND P6, PT, R12, 0x65, PT ;  /* 0x000000650c00780c */ /* 0x000fc60003fc5270 */
[----:B------:R-:W-:-:S10]  /*9070*/  IMAD.IADD R47, R52, 0x1, R39 ;  /* 0x00000001342f7824 */ /* 0x000fd400078e0227 */
[----:B------:R-:W-:-:S13]  /*9080*/  VOTE.ALL P6, P6 ;  /* 0x0000000000ff7806 */ /* 0x000fda00030c0000 */
.L_x_273:
[----:B------:R-:W-:Y:S05]  /*9090*/  @!P6 BRA `(.L_x_171) ;  /* 0x00000004002ce947 */ /* 0x000fea0003800000 */
[----:B------:R-:W-:-:S07]  /*90a0*/  IMAD.MOV.U32 R52, RZ, RZ, 0x2f2 ;  /* 0x000002f2ff347424 */ /* 0x000fce00078e00ff */
.L_x_177:
        /* <DEDUP_REMOVED lines=10> */
.L_x_276:
[----:B------:R-:W-:Y:S05]  /*9150*/  @!P6 BRA `(.L_x_173) ;  /* 0x00000000007ce947 */ /* 0x000fea0003800000 */
[----:B------:R-:W-:-:S07]  /*9160*/  IMAD.MOV.U32 R39, RZ, RZ, R52 ;  /* 0x000000ffff277224 */ /* 0x000fce00078e0034 */
.L_x_175:
        /* <DEDUP_REMOVED lines=29> */
.L_x_279:
[----:B------:R-:W-:Y:S05]  /*9340*/  @P6 BRA `(.L_x_175) ;  /* 0xfffffffc00886947 */ /* 0x000fea000383ffff */
.L_x_173:
[----:B------:R-:W-:Y:S01]  /*9350*/  UMOV UR6, 0xffffffff ;  /* 0xffffffff00067882 */ /* 0x000fe20000000000 */
[----:B------:R-:W-:Y:S02]  /*9360*/  ISETP.NE.AND P6, PT, R12, 0x65, PT ;  /* 0x000000650c00780c */ /* 0x000fe40003fc5270 */
[----:B------:R-:W-:Y:S11]  /*9370*/  BRA.DIV UR6, `(.L_x_176) ;  /* 0x0000002e06a07947 */ /* 0x000ff6000b800000 */
[----:B------:R-:W-:Y:S01]  /*9380*/  VOTE.ANY R14, PT, !P6 ;  /* 0x00000000000e7806 */ /* 0x000fe200070e0100 */
[----:B------:R-:W-:-:S03]  /*9390*/  VIADD R41, R41, 0xffffffe0 ;  /* 0xffffffe029297836 */ /* 0x000fc60000000000 */
[----:B------:R-:W-:-:S05]  /*93a0*/  LOP3.LUT R14, R14, 0x80000000, R42, 0xec, !PT ;  /* 0x800000000e0e7812 */ /* 0x000fca00078eec2a */
[----:B------:R-:W-:-:S05]  /*93b0*/  VIADD R29, R14, 0xffffffff ;  /* 0xffffffff0e1d7836 */ /* 0x000fca0000000000 */
[----:B------:R-:W-:-:S06]  /*93c0*/  LOP3.LUT R29, R14, R29, RZ, 0xc, !PT ;  /* 0x0000001d0e1d7212 */ /* 0x000fcc00078e0cff */
        /* <DEDUP_REMOVED lines=20> */
[----:B------:R-:W-:Y:S02]  /*9510*/  ISETP.NE.AND P6, PT, R12, 0x65, PT ;  /* 0x000000650c00780c */ /* 0x000fe40003fc5270 */
[----:B------:R-:W-:-:S11]  /*9520*/  IADD3 R47, PT, PT, R53, R14, R47 ;  /* 0x0000000e352f7210 */ /* 0x000fd60007ffe02f */
[----:B------:R-:W-:-:S13]  /*9530*/  VOTE.ALL P6, P6 ;  /* 0x0000000000ff7806 */ /* 0x000fda00030c0000 */
.L_x_288:
[----:B------:R-:W-:Y:S05]  /*9540*/  @P6 BRA `(.L_x_177) ;  /* 0xfffffff800d86947 */ /* 0x000fea000383ffff */
.L_x_171:
[----:B------:R-:W-:Y:S01]  /*9550*/  ISETP.NE.AND P6, PT, R35, RZ, PT ;  /* 0x000000ff2300720c */ /* 0x000fe20003fc5270 */
[----:B------:R-:W-:-:S12]  /*9560*/  IMAD.MOV.U32 R29, RZ, RZ, R40 ;  /* 0x000000ffff1d7224 */ /* 0x000fd800078e0028 */
[----:B------:R-:W0:Y:S01]  /*9570*/  @!P6 S2R R13, SR_CgaCtaId ;  /* 0x00000000000de919 */ /* 0x000e220000008800 */
[----:B------:R-:W-:Y:S01]  /*9580*/  @!P6 MOV R12, 0x400 ;  /* 0x00000400000ce802 */ /* 0x000fe20000000f00 */
[----:B------:R-:W-:Y:S02]  /*9590*/  @!P6 IMAD.IADD R15, R15, 0x1, R47 ;  /* 0x000000010f0fe824 */ /* 0x000fe400078e022f */
[----:B------:R-:W-:-:S05]  /*95a0*/  @!P6 IMAD.MOV.U32 R14, RZ, RZ, 0x65 ;  /* 0x00000065ff0ee424 */ /* 0x000fca00078e00ff */
[----:B------:R1:W-:Y:S01]  /*95b0*/  @!P6 ST.E.64.STRONG.GPU desc[UR8][R48.64+0x100], R14 ;  /* 0x0001000e3000e985 */ /* 0x0003e2000c10fb08 */
[----:B0-----:R-:W-:-:S05]  /*95c0*/  @!P6 LEA R12, R13, R12, 0x18 ;  /* 0x0000000c0d0ce211 */ /* 0x001fca00078ec0ff */
[----:B------:R1:W-:Y:S04]  /*95d0*/  @!P6 STS [R12+0x48], R15 ;  /* 0x0000480f0c00e388 */ /* 0x0003e80000000800 */
[----:B------:R1:W-:Y:S01]  /*95e0*/  @!P6 STS [R12+0x44], R47 ;  /* 0x0000442f0c00e388 */ /* 0x0003e20000000800 */
[----:B------:R-:W-:-:S13]  /*95f0*/  ISETP.NE.AND P6, PT, R37, RZ, PT ;  /* 0x000000ff2500720c */ /* 0x000fda0003fc5270 */
[----:B------:R-:W0:Y:S01]  /*9600*/  @!P6 S2R R28, SR_CgaCtaId ;  /* 0x00000000001ce919 */ /* 0x000e220000008800 */
[----:B------:R-:W-:Y:S01]  /*9610*/  @!P6 MOV R13, 0x400 ;  /* 0x00000400000de802 */ /* 0x000fe20000000f00 */
[----:B------:R-:W-:-:S03]  /*9620*/  @!P6 IMAD.MOV.U32 R29, RZ, RZ, R47 ;  /* 0x000000ffff1de224 */ /* 0x000fc600078e002f */
[----:B0-----:R-:W-:-:S05]  /*9630*/  @!P6 LEA R28, R28, R13, 0x18 ;  /* 0x0000000d1c1ce211 */ /* 0x001fca00078ec0ff */
[----:B------:R1:W-:Y:S02]  /*9640*/  @!P6 STS [R28+0x3c], R47 ;  /* 0x00003c2f1c00e388 */ /* 0x0003e40000000800 */
.L_x_165:
[----:B------:R-:W-:Y:S05]  /*9650*/  WARPSYNC.ALL ;  /* 0x0000000000007948 */ /* 0x000fea0003800000 */
[----:B------:R-:W0:Y:S08]  /*9660*/  S2UR UR6, SR_CgaCtaId ;  /* 0x00000000000679c3 */ /* 0x000e300000008800 */
[----:B------:R-:W-:Y:S01]  /*9670*/  BAR.SYNC.DEFER_BLOCKING 0x0 ;  /* 0x0000000000007b1d */ /* 0x000fe20000010000 */
[----:B------:R-:W-:Y:S01]  /*9680*/  ISETP.NE.AND P6, PT, R35, RZ, PT ;  /* 0x000000ff2300720c */ /* 0x000fe20003fc5270 */
[----:B------:R-:W-:-:S04]  /*9690*/  UIADD3 UR4, UPT, UPT, -UR4, 0x1680, URZ ;  /* 0x0000168004047890 */ /* 0x000fc8000fffe1ff */
[----:B------:R-:W-:Y:S02]  /*96a0*/  UMOV UR5, 0x400 ;  /* 0x0000040000057882 */ /* 0x000fe40000000000 */
[----:B0-----:R-:W-:-:S09]  /*96b0*/  ULEA UR5, UR6, UR5, 0x18 ;  /* 0x0000000506057291 */ /* 0x001fd2000f8ec0ff */
[----:B-1----:R-:W0:Y:S02]  /*96c0*/  LDS R12, [UR5+0x3c] ;  /* 0x00003c05ff0c7984 */ /* 0x002e240008000800 */
[----:B0-----:R-:W-:Y:S02]  /*96d0*/  SEL R28, R12, RZ, P6 ;  /* 0x000000ff0c1c7207 */ /* 0x001fe40003000000 */
[----:B------:R-:W0:Y:S03]  /*96e0*/  LDS.128 R12, [UR5+0x40] ;  /* 0x00004005ff0c7984 */ /* 0x000e260008000c00 */
[----:B------:R-:W-:-:S04]  /*96f0*/  IMAD.IADD R29, R28, 0x1, R29 ;  /* 0x000000011c1d7824 */ /* 0x000fc800078e021d */
[----:B------:R-:W-:Y:S02]  /*9700*/  VIADD R37, R29, 0x1 ;  /* 0x000000011d257836 */ /* 0x000fe40000000000 */
        /* <DEDUP_REMOVED lines=12> */
[--C-:B------:R-:W-:Y:S02]  /*97d0*/  @!P0 IMAD.MOV R37, RZ, RZ, R29.reuse ;  /* 0x000000ffff258224 */ /* 0x100fe400078e021d */
[----:B0-----:R-:W-:Y:S02]  /*97e0*/  VIADD R38, R15, -UR4 ;  /* 0x800000040f267c36 */ /* 0x001fe40008000000 */
[----:B------:R-:W-:Y:S02]  /*97f0*/  VIADD R14, R14, -UR4 ;  /* 0x800000040e0e7c36 */ /* 0x000fe40008000000 */
[----:B------:R-:W-:Y:S01]  /*9800*/  IMAD.IADD R12, R3, 0x1, R29 ;  /* 0x00000001030c7824 */ /* 0x000fe200078e021d */
[----:B------:R-:W-:-:S13]  /*9810*/  ISETP.GT.AND P6, PT, R38, 0x180, PT ;  /* 0x000001802600780c */ /* 0x000fda0003fc4270 */
[----:B------:R-:W-:Y:S05]  /*9820*/  @P6 BRA `(.L_x_178) ;  /* 0x0000000c00a86947 */ /* 0x000fea0003800000 */
[----:B------:R-:W-:Y:S01]  /*9830*/  ISETP.LT.AND P0, PT, R29, R14, P0 ;  /* 0x0000000e1d00720c */ /* 0x000fe20000701270 */
[----:B------:R-:W0:Y:S01]  /*9840*/  LDCU.U8 UR4, c[0x0][0x3b8] ;  /* 0x00007700ff0477ac */ /* 0x000e220008000000 */
[----:B------:R-:W-:Y:S11]  /*9850*/  BSSY.RECONVERGENT B0, `(.L_x_179) ;  /* 0x000000d000007945 */ /* 0x000ff60003800200 */
[----:B------:R-:W-:Y:S05]  /*9860*/  @!P0 BRA `(.L_x_180) ;  /* 0x00000000002c8947 */ /* 0x000fea0003800000 */
[----:B0-----:R-:W-:Y:S01]  /*9870*/  UISETP.NE.AND UP0, UPT, UR4, URZ, UPT ;  /* 0x000000ff0400728c */ /* 0x001fe2000bf05270 */
[----:B------:R-:W-:-:S08]  /*9880*/  CS2R R2, SRZ ;  /* 0x0000000000027805 */ /* 0x000fd0000001ff00 */
[----:B------:R-:W-:Y:S05]  /*9890*/  BRA.U UP0, `(.L_x_181) ;  /* 0x0000000100087547 */ /* 0x000fea000b800000 */
[----:B------:R-:W0:Y:S02]  /*98a0*/  LDC.64 R2, c[0x0][0x3d0] ;  /* 0x0000f400ff027b82 */ /* 0x000e240000000a00 */
[----:B0-----:R-:W5:Y:S02]  /*98b0*/  LDG.E.64 R2, desc[UR8][R2.64] ;  /* 0x0000000802027981 */ /* 0x001f64000c1e1b00 */
.L_x_181:
[----:B------:R-:W0:Y:S01]  /*98c0*/  LDCU.64 UR12, c[0x0][0x390] ;  /* 0x00007200ff0c77ac */ /* 0x000e220008000a00 */
[----:B-----5:R-:W-:-:S04]  /*98d0*/  IADD3 R13, P0, PT, R29, R2, RZ ;  /* 0x000000021d0d7210 */ /* 0x020fc80007f1e0ff */
[----:B------:R-:W-:Y:S02]  /*98e0*/  LEA.HI.X.SX32 R38, R29, R3, 0x1, P0 ;  /* 0x000000031d267211 */ /* 0x000fe400000f0eff */
[----:B0-----:R-:W-:-:S04]  /*98f0*/  LEA R2, P0, R13, UR12, 0x2 ;  /* 0x0000000c0d027c11 */ /* 0x001fc8000f8010ff */
[----:B------:R-:W-:-:S05]  /*9900*/  LEA.HI.X R3, R13, UR13, R38, 0x2, P0 ;  /* 0x0000000d0d037c11 */ /* 0x000fca00080f1426 */
[----:B------:R1:W-:Y:S04]  /*9910*/  STG.E desc[UR8][R2.64], R30 ;  /* 0x0000001e02007986 */ /* 0x0003e8000c101908 */
.L_x_180:
[----:B0-----:R-:W-:Y:S05]  /*9920*/  BSYNC.RECONVERGENT B0 ;  /* 0x0000000000007941 */ /* 0x001fea0003800200 */
.L_x_179:
[----:B------:R-:W-:Y:S01]  /*9930*/  LOP3.LUT P0, RZ, R36, 0x2, RZ, 0xc0, !PT ;  /* 0x0000000224ff7812 */ /* 0x000fe2000780c0ff */
[----:B------:R-:W-:Y:S03]  /*9940*/  BSSY.RECONVERGENT B0, `(.L_x_182) ;  /* 0x000000e000007945 */ /* 0x000fe60003800200 */
[----:B------:R-:W-:-:S13]  /*9950*/  ISETP.GE.OR P0, PT, R37, R14, !P0 ;  /* 0x0000000e2500720c */ /* 0x000fda0004706670 */
[----:B------:R-:W-:Y:S05]  /*9960*/  @P0 BRA `(.L_x_183) ;  /* 0x00000000002c0947 */ /* 0x000fea0003800000 */
[----:B------:R-:W-:Y:S01]  /*9970*/  UISETP.NE.AND UP0, UPT, UR4, URZ, UPT ;  /* 0x000000ff0400728c */ /* 0x000fe2000bf05270 */
[----:B-1----:R-:W-:-:S08]  /*9980*/  CS2R R2, SRZ ;  /* 0x0000000000027805 */ /* 0x002fd0000001ff00 */
[----:B------:R-:W-:Y:S05]  /*9990*/  BRA.U UP0, `(.L_x_184) ;  /* 0x0000000100087547 */ /* 0x000fea000b800000 */
[----:B------:R-:W0:Y:S02]  /*99a0*/  LDC.64 R2, c[0x0][0x3d0] ;  /* 0x0000f400ff027b82 */ /* 0x000e240000000a00 */
[----:B0-----:R-:W5:Y:S02]  /*99b0*/  LDG.E.64 R2, desc[UR8][R2.64] ;  /* 0x0000000802027981 */ /* 0x001f64000c1e1b00 */
.L_x_184:
[----:B------:R-:W0:Y:S01]  /*99c0*/  LDCU.64 UR12, c[0x0][0x390] ;  /* 0x00007200ff0c77ac */ /* 0x000e220008000a00 */
[----:B-----5:R-:W-:-:S04]  /*99d0*/  IADD3 R13, P0, PT, R37, R2, RZ ;  /* 0x00000002250d7210 */ /* 0x020fc80007f1e0ff */
[----:B------:R-:W-:Y:S02]  /*99e0*/  LEA.HI.X.SX32 R30, R37, R3, 0x1, P0 ;  /* 0x00000003251e7211 */ /* 0x000fe400000f0eff */
[----:B0-----:R-:W-:-:S04]  /*99f0*/  LEA R2, P0, R13, UR12, 0x2 ;  /* 0x0000000c0d027c11 */ /* 0x001fc8000f8010ff */
[----:B------:R-:W-:-:S05]  /*9a00*/  LEA.HI.X R3, R13, UR13, R30, 0x2, P0 ;  /* 0x0000000d0d037c11 */ /* 0x000fca00080f141e */
[----:B------:R0:W-:Y:S04]  /*9a10*/  STG.E desc[UR8][R2.64], R27 ;  /* 0x0000001b02007986 */ /* 0x0001e8000c101908 */
.L_x_183:
[----:B------:R-:W-:Y:S05]  /*9a20*/  BSYNC.RECONVERGENT B0 ;  /* 0x0000000000007941 */ /* 0x000fea0003800200 */
.L_x_182:
        /* <DEDUP_REMOVED lines=9> */
.L_x_187:
[----:B------:R-:W0:Y:S01]  /*9ac0*/  LDCU.64 UR12, c[0x0][0x390] ;  /* 0x00007200ff0c77ac */ /* 0x000e220008000a00 */
[----:B-----5:R-:W-:-:S04]  /*9ad0*/  IADD3 R13, P0, PT, R34, R2, RZ ;  /* 0x00000002220d7210 */ /* 0x020fc80007f1e0ff */
[----:B------:R-:W-:Y:S02]  /*9ae0*/  LEA.HI.X.SX32 R34, R34, R3, 0x1, P0 ;  /* 0x0000000322227211 */ /* 0x000fe400000f0eff */
[----:B0-----:R-:W-:-:S04]  /*9af0*/  LEA R2, P0, R13, UR12, 0x2 ;  /* 0x0000000c0d027c11 */ /* 0x001fc8000f8010ff */
[----:B------:R-:W-:-:S05]  /*9b00*/  LEA.HI.X R3, R13, UR13, R34, 0x2, P0 ;  /* 0x0000000d0d037c11 */ /* 0x000fca00080f1422 */
[----:B------:R2:W-:Y:S04]  /*9b10*/  STG.E desc[UR8][R2.64], R26 ;  /* 0x0000001a02007986 */ /* 0x0005e8000c101908 */
.L_x_186:
[----:B------:R-:W-:Y:S05]  /*9b20*/  BSYNC.RECONVERGENT B0 ;  /* 0x0000000000007941 */ /* 0x000fea0003800200 */
.L_x_185:
        /* <DEDUP_REMOVED lines=9> */
.L_x_190:
[----:B------:R-:W0:Y:S01]  /*9bc0*/  LDCU.64 UR12, c[0x0][0x390] ;  /* 0x00007200ff0c77ac */ /* 0x000e220008000a00 */
[----:B-----5:R-:W-:-:S04]  /*9bd0*/  IADD3 R13, P0, PT, R33, R2, RZ ;  /* 0x00000002210d7210 */ /* 0x020fc80007f1e0ff */
[----:B------:R-:W-:Y:S02]  /*9be0*/  LEA.HI.X.SX32 R26, R33, R3, 0x1, P0 ;  /* 0x00000003211a7211 */ /* 0x000fe400000f0eff */
[----:B0-----:R-:W-:-:S04]  /*9bf0*/  LEA R2, P0, R13, UR12, 0x2 ;  /* 0x0000000c0d027c11 */ /* 0x001fc8000f8010ff */
[----:B------:R-:W-:-:S05]  /*9c00*/  LEA.HI.X R3, R13, UR13, R26, 0x2, P0 ;  /* 0x0000000d0d037c11 */ /* 0x000fca00080f141a */
[----:B------:R3:W-:Y:S04]  /*9c10*/  STG.E desc[UR8][R2.64], R25 ;  /* 0x0000001902007986 */ /* 0x0007e8000c101908 */
.L_x_189:
[----:B------:R-:W-:Y:S05]  /*9c20*/  BSYNC.RECONVERGENT B0 ;  /* 0x0000000000007941 */ /* 0x000fea0003800200 */
.L_x_188:
        /* <DEDUP_REMOVED lines=9> */
.L_x_193:
[----:B------:R-:W0:Y:S01]  /*9cc0*/  LDCU.64 UR12, c[0x0][0x390] ;  /* 0x00007200ff0c77ac */ /* 0x000e220008000a00 */
[----:B-----5:R-:W-:-:S04]  /*9cd0*/  IADD3 R13, P0, PT, R32, R2, RZ ;  /* 0x00000002200d7210 */ /* 0x020fc80007f1e0ff */
[----:B------:R-:W-:Y:S02]  /*9ce0*/  LEA.HI.X.SX32 R32, R32, R3, 0x1, P0 ;  /* 0x0000000320207211 */ /* 0x000fe400000f0eff */
[----:B0-----:R-:W-:-:S04]  /*9cf0*/  LEA R2, P0, R13, UR12, 0x2 ;  /* 0x0000000c0d027c11 */ /* 0x001fc8000f8010ff */
[----:B------:R-:W-:-:S05]  /*9d00*/  LEA.HI.X R3, R13, UR13, R32, 0x2, P0 ;  /* 0x0000000d0d037c11 */ /* 0x000fca00080f1420 */
[----:B------:R4:W-:Y:S04]  /*9d10*/  STG.E desc[UR8][R2.64], R24 ;  /* 0x0000001802007986 */ /* 0x0009e8000c101908 */
.L_x_192:
[----:B------:R-:W-:Y:S05]  /*9d20*/  BSYNC.RECONVERGENT B0 ;  /* 0x0000000000007941 */ /* 0x000fea0003800200 */
.L_x_191:
        /* <DEDUP_REMOVED lines=9> */
.L_x_196:
[----:B------:R-:W0:Y:S01]  /*9dc0*/  LDCU.64 UR12, c[0x0][0x390] ;  /* 0x00007200ff0c77ac */ /* 0x000e220008000a00 */
[----:B-----5:R-:W-:-:S04]  /*9dd0*/  IADD3 R13, P0, PT, R31, R2, RZ ;  /* 0x000000021f0d7210 */ /* 0x020fc80007f1e0ff */
[----:B------:R-:W-:Y:S02]  /*9de0*/  LEA.HI.X.SX32 R24, R31, R3, 0x1, P0 ;  /* 0x000000031f187211 */ /* 0x000fe400000f0eff */
[----:B0-----:R-:W-:-:S04]  /*9df0*/  LEA R2, P0, R13, UR12, 0x2 ;  /* 0x0000000c0d027c11 */ /* 0x001fc8000f8010ff */
[----:B------:R-:W-:-:S05]  /*9e00*/  LEA.HI.X R3, R13, UR13, R24, 0x2, P0 ;  /* 0x0000000d0d037c11 */ /* 0x000fca00080f1418 */
[----:B------:R0:W-:Y:S04]  /*9e10*/  STG.E desc[UR8][R2.64], R23 ;  /* 0x0000001702007986 */ /* 0x0001e8000c101908 */
.L_x_195:
[----:B------:R-:W-:Y:S05]  /*9e20*/  BSYNC.RECONVERGENT B0 ;  /* 0x0000000000007941 */ /* 0x000fea0003800200 */
.L_x_194:
        /* <DEDUP_REMOVED lines=9> */
.L_x_199:
[----:B------:R-:W0:Y:S01]  /*9ec0*/  LDCU.64 UR12, c[0x0][0x390] ;  /* 0x00007200ff0c77ac */ /* 0x000e220008000a00 */
[----:B-----5:R-:W-:-:S04]  /*9ed0*/  IADD3 R13, P0, PT, R18, R2, RZ ;  /* 0x00000002120d7210 */ /* 0x020fc80007f1e0ff */
[----:B------:R-:W-:Y:S02]  /*9ee0*/  LEA.HI.X.SX32 R18, R18, R3, 0x1, P0 ;  /* 0x0000000312127211 */ /* 0x000fe400000f0eff */
[----:B0-----:R-:W-:-:S04]  /*9ef0*/  LEA R2, P0, R13, UR12, 0x2 ;  /* 0x0000000c0d027c11 */ /* 0x001fc8000f8010ff */
[----:B------:R-:W-:-:S05]  /*9f00*/  LEA.HI.X R3, R13, UR13, R18, 0x2, P0 ;  /* 0x0000000d0d037c11 */ /* 0x000fca00080f1412 */
[----:B------:R0:W-:Y:S04]  /*9f10*/  STG.E desc[UR8][R2.64], R22 ;  /* 0x0000001602007986 */ /* 0x0001e8000c101908 */
.L_x_198:
[----:B------:R-:W-:Y:S05]  /*9f20*/  BSYNC.RECONVERGENT B0 ;  /* 0x0000000000007941 */ /* 0x000fea0003800200 */
.L_x_197:
        /* <DEDUP_REMOVED lines=9> */
.L_x_202:
[----:B------:R-:W0:Y:S01]  /*9fc0*/  LDCU.64 UR12, c[0x0][0x390] ;  /* 0x00007200ff0c77ac */ /* 0x000e220008000a00 */
[----:B-----5:R-:W-:-:S04]  /*9fd0*/  IADD3 R13, P0, PT, R11, R2, RZ ;  /* 0x000000020b0d7210 */ /* 0x020fc80007f1e0ff */
[----:B------:R-:W-:Y:S02]  /*9fe0*/  LEA.HI.X.SX32 R18, R11, R3, 0x1, P0 ;  /* 0x000000030b127211 */ /* 0x000fe400000f0eff */
[----:B0-----:R-:W-:-:S04]  /*9ff0*/  LEA R2, P0, R13, UR12, 0x2 ;  /* 0x0000000c0d027c11 */ /* 0x001fc8000f8010ff */
[----:B------:R-:W-:-:S05]  /*a000*/  LEA.HI.X R3, R13, UR13, R18, 0x2, P0 ;  /* 0x0000000d0d037c11 */ /* 0x000fca00080f1412 */
[----:B------:R0:W-:Y:S04]  /*a010*/  STG.E desc[UR8][R2.64], R21 ;  /* 0x0000001502007986 */ /* 0x0001e8000c101908 */
.L_x_201:
[----:B------:R-:W-:Y:S05]  /*a020*/  BSYNC.RECONVERGENT B0 ;  /* 0x0000000000007941 */ /* 0x000fea0003800200 */
.L_x_200:
        /* <DEDUP_REMOVED lines=10> */
.L_x_205:
[----:B-----5:R-:W-:-:S04]  /*a0d0*/  IADD3 R11, P0, PT, R10, R2, RZ ;  /* 0x000000020a0b7210 */ /* 0x020fc80007f1e0ff */
[----:B------:R-:W-:Y:S02]  /*a0e0*/  LEA.HI.X.SX32 R10, R10, R3, 0x1, P0 ;  /* 0x000000030a0a7211 */ /* 0x000fe400000f0eff */
[----:B0-----:R-:W-:-:S04]  /*a0f0*/  LEA R2, P0, R11, UR12, 0x2 ;  /* 0x0000000c0b027c11 */ /* 0x001fc8000f8010ff */
[----:B------:R-:W-:-:S05]  /*a100*/  LEA.HI.X R3, R11, UR13, R10, 0x2, P0 ;  /* 0x0000000d0b037c11 */ /* 0x000fca00080f140a */
[----:B------:R0:W-:Y:S04]  /*a110*/  STG.E desc[UR8][R2.64], R20 ;  /* 0x0000001402007986 */ /* 0x0001e8000c101908 */
.L_x_204:
[----:B------:R-:W-:Y:S05]  /*a120*/  BSYNC.RECONVERGENT B0 ;  /* 0x0000000000007941 */ /* 0x000fea0003800200 */
.L_x_203:
        /* <DEDUP_REMOVED lines=10> */
.L_x_208:
[----:B-----5:R-:W-:-:S04]  /*a1d0*/  IADD3 R10, P0, PT, R8, R2, RZ ;  /* 0x00000002080a7210 */ /* 0x020fc80007f1e0ff */
[----:B------:R-:W-:Y:S02]  /*a1e0*/  LEA.HI.X.SX32 R3, R8, R3, 0x1, P0 ;  /* 0x0000000308037211 */ /* 0x000fe400000f0eff */
[----:B0-----:R-:W-:-:S04]  /*a1f0*/  LEA R2, P0, R10, UR12, 0x2 ;  /* 0x0000000c0a027c11 */ /* 0x001fc8000f8010ff */
[----:B------:R-:W-:-:S05]  /*a200*/  LEA.HI.X R3, R10, UR13, R3, 0x2, P0 ;  /* 0x0000000d0a037c11 */ /* 0x000fca00080f1403 */
[----:B------:R0:W-:Y:S04]  /*a210*/  STG.E desc[UR8][R2.64], R19 ;  /* 0x0000001302007986 */ /* 0x0001e8000c101908 */
.L_x_207:
[----:B------:R-:W-:Y:S05]  /*a220*/  BSYNC.RECONVERGENT B0 ;  /* 0x0000000000007941 */ /* 0x000fea0003800200 */
.L_x_206:
[----:B------:R-:W-:Y:S01]  /*a230*/  ISETP.GE.OR P1, PT, R5, R14, !P1 ;  /* 0x0000000e0500720c */ /* 0x000fe20004f26670 */
        /* <DEDUP_REMOVED lines=8> */
.L_x_211:
[----:B-----5:R-:W-:-:S04]  /*a2c0*/  IADD3 R8, P0, PT, R5, R2, RZ ;  /* 0x0000000205087210 */ /* 0x020fc80007f1e0ff */
[----:B------:R-:W-:Y:S02]  /*a2d0*/  LEA.HI.X.SX32 R3, R5, R3, 0x1, P0 ;  /* 0x0000000305037211 */ /* 0x000fe400000f0eff */
[----:B0-----:R-:W-:-:S04]  /*a2e0*/  LEA R2, P0, R8, UR12, 0x2 ;  /* 0x0000000c08027c11 */ /* 0x001fc8000f8010ff */
[----:B------:R-:W-:-:S05]  /*a2f0*/  LEA.HI.X R3, R8, UR13, R3, 0x2, P0 ;  /* 0x0000000d08037c11 */ /* 0x000fca00080f1403 */
[----:B------:R0:W-:Y:S04]  /*a300*/  STG.E desc[UR8][R2.64], R17 ;  /* 0x0000001102007986 */ /* 0x0001e8000c101908 */
.L_x_210:
[----:B------:R-:W-:Y:S05]  /*a310*/  BSYNC.RECONVERGENT B0 ;  /* 0x0000000000007941 */ /* 0x000fea0003800200 */
.L_x_209:
        /* <DEDUP_REMOVED lines=9> */
.L_x_214:
[----:B-----5:R-:W-:-:S04]  /*a3b0*/  IADD3 R5, P0, PT, R4, R2, RZ ;  /* 0x0000000204057210 */ /* 0x020fc80007f1e0ff */
[----:B------:R-:W-:Y:S02]  /*a3c0*/  LEA.HI.X.SX32 R4, R4, R3, 0x1, P0 ;  /* 0x0000000304047211 */ /* 0x000fe400000f0eff */
[----:B0-----:R-:W-:-:S04]  /*a3d0*/  LEA R2, P0, R5, UR12, 0x2 ;  /* 0x0000000c05027c11 */ /* 0x001fc8000f8010ff */
[----:B------:R-:W-:-:S05]  /*a3e0*/  LEA.HI.X R3, R5, UR13, R4, 0x2, P0 ;  /* 0x0000000d05037c11 */ /* 0x000fca00080f1404 */
[----:B------:R0:W-:Y:S04]  /*a3f0*/  STG.E desc[UR8][R2.64], R16 ;  /* 0x0000001002007986 */ /* 0x0001e8000c101908 */
.L_x_213:
[----:B------:R-:W-:Y:S05]  /*a400*/  BSYNC.RECONVERGENT B0 ;  /* 0x0000000000007941 */ /* 0x000fea0003800200 */
.L_x_212:
        /* <DEDUP_REMOVED lines=9> */
.L_x_217:
[----:B-----5:R-:W-:-:S04]  /*a4a0*/  IADD3 R4, P0, PT, R12, R2, RZ ;  /* 0x000000020c047210 */ /* 0x020fc80007f1e0ff */
[----:B------:R-:W-:Y:S02]  /*a4b0*/  LEA.HI.X.SX32 R3, R12, R3, 0x1, P0 ;  /* 0x000000030c037211 */ /* 0x000fe400000f0eff */
[----:B0-----:R-:W-:-:S04]  /*a4c0*/  LEA R2, P0, R4, UR12, 0x2 ;  /* 0x0000000c04027c11 */ /* 0x001fc8000f8010ff */
[----:B------:R-:W-:-:S05]  /*a4d0*/  LEA.HI.X R3, R4, UR13, R3, 0x2, P0 ;  /* 0x0000000d04037c11 */ /* 0x000fca00080f1403 */
[----:B------:R0:W-:Y:S04]  /*a4e0*/  STG.E desc[UR8][R2.64], R9 ;  /* 0x0000000902007986 */ /* 0x0001e8000c101908 */
.L_x_216:
[----:B------:R-:W-:Y:S05]  /*a4f0*/  BSYNC.RECONVERGENT B0 ;  /* 0x0000000000007941 */ /* 0x000fea0003800200 */
.L_x_215:
        /* <DEDUP_REMOVED lines=9> */
.L_x_220:
[----:B-----5:R-:W-:-:S04]  /*a590*/  IADD3 R4, P0, PT, R28, R2, RZ ;  /* 0x000000021c047210 */ /* 0x020fc80007f1e0ff */
[----:B------:R-:W-:Y:S02]  /*a5a0*/  LEA.HI.X.SX32 R3, R28, R3, 0x1, P0 ;  /* 0x000000031c037211 */ /* 0x000fe400000f0eff */
[----:B0-----:R-:W-:-:S04]  /*a5b0*/  LEA R2, P0, R4, UR12, 0x2 ;  /* 0x0000000c04027c11 */ /* 0x001fc8000f8010ff */
[----:B------:R-:W-:-:S05]  /*a5c0*/  LEA.HI.X R3, R4, UR13, R3, 0x2, P0 ;  /* 0x0000000d04037c11 */ /* 0x000fca00080f1403 */
[----:B------:R0:W-:Y:S04]  /*a5d0*/  STG.E desc[UR8][R2.64], R7 ;  /* 0x0000000702007986 */ /* 0x0001e8000c101908 */
.L_x_219:
[----:B------:R-:W-:Y:S05]  /*a5e0*/  BSYNC.RECONVERGENT B0 ;  /* 0x0000000000007941 */ /* 0x000fea0003800200 */
.L_x_218:
        /* <DEDUP_REMOVED lines=8> */
.L_x_221:
[----:B-----5:R-:W-:-:S04]  /*a670*/  IADD3 R4, P0, PT, R0, R2, RZ ;  /* 0x0000000200047210 */ /* 0x020fc80007f1e0ff */
[----:B------:R-:W-:Y:S02]  /*a680*/  LEA.HI.X.SX32 R3, R0, R3, 0x1, P0 ;  /* 0x0000000300037211 */ /* 0x000fe400000f0eff */
[----:B0-----:R-:W-:-:S04]  /*a690*/  LEA R2, P0, R4, UR12, 0x2 ;  /* 0x0000000c04027c11 */ /* 0x001fc8000f8010ff */
[----:B------:R-:W-:-:S05]  /*a6a0*/  LEA.HI.X R3, R4, UR13, R3, 0x2, P0 ;  /* 0x0000000d04037c11 */ /* 0x000fca00080f1403 */
[----:B------:R0:W-:Y:S01]  /*a6b0*/  STG.E desc[UR8][R2.64], R6 ;  /* 0x0000000602007986 */ /* 0x0001e2000c101908 */
[----:B------:R-:W-:Y:S05]  /*a6c0*/  BRA `(.L_x_164) ;  /* 0x00000008007c7947 */ /* 0x000fea0003800000 */
.L_x_178:
[----:B------:R-:W-:Y:S01]  /*a6d0*/  P2R R43, PR, RZ, 0x2 ;  /* 0x00000002ff2b7803 */ /* 0x000fe20000000000 */
[----:B------:R-:W-:Y:S01]  /*a6e0*/  BAR.SYNC.DEFER_BLOCKING 0x0 ;  /* 0x0000000000007b1d */ /* 0x000fe20000010000 */
[C---:B------:R-:W-:Y:S01]  /*a6f0*/  LOP3.LUT P1, RZ, R36.reuse, 0x8, RZ, 0xc0, !PT ;  /* 0x0000000824ff7812 */ /* 0x040fe2000782c0ff */
[----:B------:R-:W-:Y:S01]  /*a700*/  @P0 IMAD.IADD R29, R29, 0x1, -R13 ;  /* 0x000000011d1d0824 */ /* 0x000fe200078e0a0d */
[----:B------:R-:W-:Y:S02]  /*a710*/  P2R R44, PR, RZ, 0x4 ;  /* 0x00000004ff2c7803 */ /* 0x000fe40000000000 */
[----:B------:R-:W-:Y:S01]  /*a720*/  P2R R42, PR, RZ, 0x2 ;  /* 0x00000002ff2a7803 */ /* 0x000fe20000000000 */
[----:B------:R-:W0:Y:S01]  /*a730*/  LDCU.64 UR14, c[0x0][0x390] ;  /* 0x00007200ff0e77ac */ /* 0x000e220008000a00 */
[----:B------:R-:W-:Y:S02]  /*a740*/  LOP3.LUT P1, RZ, R36, 0x4, RZ, 0xc0, !PT ;  /* 0x0000000424ff7812 */ /* 0x000fe4000782c0ff */
[----:B------:R-:W-:Y:S01]  /*a750*/  @P0 LEA R29, R29, UR5, 0x2 ;  /* 0x000000051d1d0c11 */ /* 0x000fe2000f8e10ff */
[----:B------:R-:W1:Y:S01]  /*a760*/  LDCU.64 UR12, c[0x0][0x390] ;  /* 0x00007200ff0c77ac */ /* 0x000e620008000a00 */
[----:B------:R-:W-:-:S02]  /*a770*/  P2R R3, PR, RZ, 0x2 ;  /* 0x00000002ff037803 */ /* 0x000fc40000000000 */
[C---:B------:R-:W-:Y:S02]  /*a780*/  LOP3.LUT P1, RZ, R36.reuse, 0x2, RZ, 0xc0, !PT ;  /* 0x0000000224ff7812 */ /* 0x040fe4000782c0ff */
[C---:B------:R-:W-:Y:S02]  /*a790*/  LOP3.LUT P2, RZ, R36.reuse, 0x10, RZ, 0xc0, !PT ;  /* 0x0000001024ff7812 */ /* 0x040fe4000784c0ff */
[----:B------:R-:W-:Y:S02]  /*a7a0*/  P2R R41, PR, RZ, 0x8 ;  /* 0x00000008ff297803 */ /* 0x000fe40000000000 */
[C---:B------:R-:W-:Y:S02]  /*a7b0*/  LOP3.LUT P3, RZ, R36.reuse, 0x20, RZ, 0xc0, !PT ;  /* 0x0000002024ff7812 */ /* 0x040fe4000786c0ff */
[----:B------:R-:W-:Y:S02]  /*a7c0*/  P2R R40, PR, RZ, 0x10 ;  /* 0x00000010ff287803 */ /* 0x000fe40000000000 */
[C---:B------:R-:W-:Y:S01]  /*a7d0*/  LOP3.LUT P4, RZ, R36.reuse, 0x40, RZ, 0xc0, !PT ;  /* 0x0000004024ff7812 */ /* 0x040fe2000788c0ff */
[----:B------:R2:W-:Y:S01]  /*a7e0*/  @P0 STS [R29], R30 ;  /* 0x0000001e1d000388 */ /* 0x0005e20000000800 */
[----:B------:R-:W-:Y:S01]  /*a7f0*/  P2R R39, PR, RZ, 0x20 ;  /* 0x00000020ff277803 */ /* 0x000fe20000000000 */
[--C-:B------:R-:W-:Y:S01]  /*a800*/  @P1 IMAD.IADD R37, R37, 0x1, -R13.reuse ;  /* 0x0000000125251824 */ /* 0x100fe200078e0a0d */
[----:B------:R-:W-:Y:S01]  /*a810*/  LOP3.LUT P5, RZ, R36, 0x80, RZ, 0xc0, !PT ;  /* 0x0000008024ff7812 */ /* 0x000fe200078ac0ff */
[----:B------:R-:W-:Y:S01]  /*a820*/  @P2 IMAD.IADD R32, R32, 0x1, -R13 ;  /* 0x0000000120202824 */ /* 0x000fe200078e0a0d */
[----:B------:R-:W-:-:S02]  /*a830*/  LOP3.LUT P0, RZ, R36, 0x100, RZ, 0xc0, !PT ;  /* 0x0000010024ff7812 */ /* 0x000fc4000780c0ff */
[----:B------:R-:W-:Y:S01]  /*a840*/  @P1 LEA R2, R37, UR5, 0x2 ;  /* 0x0000000525021c11 */ /* 0x000fe2000f8e10ff */
[--C-:B------:R-:W-:Y:S01]  /*a850*/  @P3 IMAD.IADD R31, R31, 0x1, -R13.reuse ;  /* 0x000000011f1f3824 */ /* 0x100fe200078e0a0d */
[----:B------:R-:W-:Y:S02]  /*a860*/  LOP3.LUT P6, RZ, R36, 0x1, RZ, 0xc0, !PT ;  /* 0x0000000124ff7812 */ /* 0x000fe400078cc0ff */
[----:B--2---:R-:W-:Y:S01]  /*a870*/  @P2 LEA R29, R32, UR5, 0x2 ;  /* 0x00000005201d2c11 */ /* 0x004fe2000f8e10ff */
[----:B------:R2:W-:Y:S01]  /*a880*/  @P1 STS [R2], R27 ;  /* 0x0000001b02001388 */ /* 0x0005e20000000800 */
[----:B------:R-:W-:Y:S01]  /*a890*/  ISETP.NE.AND P1, PT, R3, RZ, PT ;  /* 0x000000ff0300720c */ /* 0x000fe20003f25270 */
[--C-:B------:R-:W-:Y:S02]  /*a8a0*/  @P4 IMAD.IADD R18, R18, 0x1, -R13.reuse ;  /* 0x0000000112124824 */ /* 0x100fe400078e0a0d */
[--C-:B------:R-:W-:Y:S02]  /*a8b0*/  @P5 IMAD.IADD R11, R11, 0x1, -R13.reuse ;  /* 0x000000010b0b5824 */ /* 0x100fe400078e0a0d */
[----:B------:R-:W-:Y:S01]  /*a8c0*/  @P0 IMAD.IADD R10, R10, 0x1, -R13 ;  /* 0x000000010a0a0824 */ /* 0x000fe200078e0a0d */
[----:B--2---:R-:W-:-:S03]  /*a8d0*/  @P3 LEA R2, R31, UR5, 0x2 ;  /* 0x000000051f023c11 */ /* 0x004fc6000f8e10ff */
[----:B------:R-:W-:-:S04]  /*a8e0*/  @P6 IMAD.IADD R8, R8, 0x1, -R13 ;  /* 0x0000000108086824 */ /* 0x000fc800078e0a0d */
[----:B------:R-:W-:Y:S01]  /*a8f0*/  @P1 IMAD.IADD R34, R34, 0x1, -R13 ;  /* 0x0000000122221824 */ /* 0x000fe200078e0a0d */
[----:B------:R-:W-:-:S04]  /*a900*/  @P6 LEA R8, R8, UR5, 0x2 ;  /* 0x0000000508086c11 */ /* 0x000fc8000f8e10ff */
[----:B------:R-:W-:-:S05]  /*a910*/  @P1 LEA R3, R34, UR5, 0x2 ;  /* 0x0000000522031c11 */ /* 0x000fca000f8e10ff */
[----:B------:R2:W-:Y:S01]  /*a920*/  @P1 STS [R3], R26 ;  /* 0x0000001a03001388 */ /* 0x0005e20000000800 */
[----:B------:R-:W-:Y:S02]  /*a930*/  ISETP.NE.AND P1, PT, R42, RZ, PT ;  /* 0x000000ff2a00720c */ /* 0x000fe40003f25270 */
[----:B--2---:R-:W-:Y:S02]  /*a940*/  @P4 LEA R3, R18, UR5, 0x2 ;  /* 0x0000000512034c11 */ /* 0x004fe4000f8e10ff */
[----:B------:R-:W-:-:S09]  /*a950*/  @P5 LEA R18, R11, UR5, 0x2 ;  /* 0x000000050b125c11 */ /* 0x000fd2000f8e10ff */
[----:B------:R-:W-:Y:S01]  /*a960*/  @P1 IMAD.IADD R33, R33, 0x1, -R13 ;  /* 0x0000000121211824 */ /* 0x000fe200078e0a0d */
[----:B------:R-:W-:-:S04]  /*a970*/  @P0 LEA R11, R10, UR5, 0x2 ;  /* 0x000000050a0b0c11 */ /* 0x000fc8000f8e10ff */
[----:B------:R-:W-:-:S05]  /*a980*/  @P1 LEA R34, R33, UR5, 0x2 ;  /* 0x0000000521221c11 */ /* 0x000fca000f8e10ff */
[----:B------:R-:W-:Y:S01]  /*a990*/  @P1 STS [R34], R25 ;  /* 0x0000001922001388 */ /* 0x000fe20000000800 */
[----:B------:R-:W-:-:S03]  /*a9a0*/  ISETP.NE.AND P1, PT, R43, RZ, PT ;  /* 0x000000ff2b00720c */ /* 0x000fc60003f25270 */
[----:B------:R-:W-:Y:S01]  /*a9b0*/  @P2 STS [R29], R24 ;  /* 0x000000181d002388 */ /* 0x000fe20000000800 */
[----:B------:R-:W-:-:S03]  /*a9c0*/  ISETP.NE.AND P2, PT, R44, RZ, PT ;  /* 0x000000ff2c00720c */ /* 0x000fc60003f45270 */
[----:B------:R-:W-:Y:S01]  /*a9d0*/  @P3 STS [R2], R23 ;  /* 0x0000001702003388 */ /* 0x000fe20000000800 */
[----:B------:R-:W-:-:S03]  /*a9e0*/  ISETP.NE.AND P3, PT, R41, RZ, PT ;  /* 0x000000ff2900720c */ /* 0x000fc60003f65270 */
[----:B------:R2:W-:Y:S01]  /*a9f0*/  @P4 STS [R3], R22 ;  /* 0x0000001603004388 */ /* 0x0005e20000000800 */
[----:B------:R-:W-:Y:S01]  /*aa00*/  ISETP.NE.AND P4, PT, R40, RZ, PT ;  /* 0x000000ff2800720c */ /* 0x000fe20003f85270 */
[--C-:B------:R-:W-:Y:S02]  /*aa10*/  @P1 IMAD.IADD R5, R5, 0x1, -R13.reuse ;  /* 0x0000000105051824 */ /* 0x100fe400078e0a0d */
[----:B------:R3:W-:Y:S01]  /*aa20*/  @P5 STS [R18], R21 ;  /* 0x0000001512005388 */ /* 0x0007e20000000800 */
[----:B------:R-:W-:Y:S01]  /*aa30*/  ISETP.NE.AND P5, PT, R39, RZ, PT ;  /* 0x000000ff2700720c */ /* 0x000fe20003fa5270 */
[--C-:B------:R-:W-:Y:S02]  /*aa40*/  @P2 IMAD.IADD R4, R4, 0x1, -R13.reuse ;  /* 0x0000000104042824 */ /* 0x100fe400078e0a0d */
[----:B------:R3:W-:Y:S01]  /*aa50*/  @P0 STS [R11], R20 ;  /* 0x000000140b000388 */ /* 0x0007e20000000800 */
[----:B------:R-:W-:Y:S01]  /*aa60*/  ISETP.GE.AND P0, PT, R35, R38, PT ;  /* 0x000000262300720c */ /* 0x000fe20003f06270 */
[--C-:B------:R-:W-:Y:S01]  /*aa70*/  @P3 IMAD.IADD R12, R12, 0x1, -R13.reuse ;  /* 0x000000010c0c3824 */ /* 0x100fe200078e0a0d */
[----:B--2---:R-:W-:Y:S01]  /*aa80*/  @P2 LEA R3, R4, UR5, 0x2 ;  /* 0x0000000504032c11 */ /* 0x004fe2000f8e10ff */
[----:B------:R3:W-:Y:S02]  /*aa90*/  @P6 STS [R8], R19 ;  /* 0x0000001308006388 */ /* 0x0007e40000000800 */
[----:B------:R-:W-:Y:S01]  /*aaa0*/  @P4 IMAD.IADD R28, R28, 0x1, -R13 ;  /* 0x000000011c1c4824 */ /* 0x000fe200078e0a0d */
[----:B------:R-:W-:-:S03]  /*aab0*/  @P3 LEA R12, R12, UR5, 0x2 ;  /* 0x000000050c0c3c11 */ /* 0x000fc6000f8e10ff */
[----:B------:R-:W-:Y:S01]  /*aac0*/  @P5 IMAD.IADD R2, R0, 0x1, -R13 ;  /* 0x0000000100025824 */ /* 0x000fe200078e0a0d */
[----:B------:R-:W-:Y:S02]  /*aad0*/  @P1 LEA R0, R5, UR5, 0x2 ;  /* 0x0000000505001c11 */ /* 0x000fe4000f8e10ff */
[----:B------:R-:W-:Y:S02]  /*aae0*/  @P4 LEA R28, R28, UR5, 0x2 ;  /* 0x000000051c1c4c11 */ /* 0x000fe4000f8e10ff */
[----:B------:R-:W-:Y:S01]  /*aaf0*/  @P5 LEA R5, R2, UR5, 0x2 ;  /* 0x0000000502055c11 */ /* 0x000fe2000f8e10ff */
[----:B------:R3:W-:Y:S04]  /*ab00*/  @P1 STS [R0], R17 ;  /* 0x0000001100001388 */ /* 0x0007e80000000800 */
[----:B------:R3:W-:Y:S04]  /*ab10*/  @P2 STS [R3], R16 ;  /* 0x0000001003002388 */ /* 0x0007e80000000800 */
[----:B------:R3:W-:Y:S04]  /*ab20*/  @P3 STS [R12], R9 ;  /* 0x000000090c003388 */ /* 0x0007e80000000800 */
[----:B------:R3:W-:Y:S04]  /*ab30*/  @P4 STS [R28], R7 ;  /* 0x000000071c004388 */ /* 0x0007e80000000800 */
[----:B------:R3:W-:Y:S01]  /*ab40*/  @P5 STS [R5], R6 ;  /* 0x0000000605005388 */ /* 0x0007e20000000800 */
[----:B------:R-:W-:Y:S06]  /*ab50*/  BAR.SYNC.DEFER_BLOCKING 0x0 ;  /* 0x0000000000007b1d */ /* 0x000fec0000010000 */
[----:B01----:R-:W-:Y:S05]  /*ab60*/  @P0 BRA `(.L_x_164) ;  /* 0x0000000400540947 */ /* 0x003fea0003800000 */
[----:B------:R-:W0:Y:S01]  /*ab70*/  LDCU UR4, c[0x0][0x3b0] ;  /* 0x00007600ff0477ac */ /* 0x000e220008000800 */
[----:B---3--:R-:W-:Y:S01]  /*ab80*/  VIADD R0, R35, UR7 ;  /* 0x0000000723007c36 */ /* 0x008fe20008000000 */
[----:B------:R-:W1:Y:S01]  /*ab90*/  LDC.U8 R12, c[0x0][0x3b8] ;  /* 0x0000ee00ff0c7b82 */ /* 0x000e620000000000 */
[----:B------:R-:W-:Y:S03]  /*aba0*/  BSSY.RECONVERGENT B0, `(.L_x_222) ;  /* 0x000001e000007945 */ /* 0x000fe60003800200 */
[----:B0-----:R-:W-:-:S05]  /*abb0*/  IADD3 R0, PT, PT, -R0, UR4, R15 ;  /* 0x0000000400007c10 */ /* 0x001fca000fffe10f */
[----:B------:R-:W-:-:S04]  /*abc0*/  VIADD R2, R0, 0xffffe97f ;  /* 0xffffe97f00027836 */ /* 0x000fc80000000000 */
[C---:B------:R-:W-:Y:S01]  /*abd0*/  IMAD.HI.U32 R0, R2.reuse, -0x55555555, RZ ;  /* 0xaaaaaaab02007827 */ /* 0x040fe200078e00ff */
[----:B------:R-:W-:-:S04]  /*abe0*/  ISETP.GE.U32.AND P1, PT, R2, 0x480, PT ;  /* 0x000004800200780c */ /* 0x000fc80003f26070 */
[----:B------:R-:W-:-:S04]  /*abf0*/  SHF.R.U32.HI R0, RZ, 0x8, R0 ;  /* 0x00000008ff007819 */ /* 0x000fc80000011600 */
[----:B------:R-:W-:-:S04]  /*ac00*/  LOP3.LUT R3, R0, 0x3, RZ, 0xc0, !PT ;  /* 0x0000000300037812 */ /* 0x000fc800078ec0ff */
[----:B------:R-:W-:-:S13]  /*ac10*/  ISETP.NE.AND P0, PT, R3, 0x3, PT ;  /* 0x000000030300780c */ /* 0x000fda0003f05270 */
[----:B-1----:R-:W-:Y:S05]  /*ac20*/  @!P0 BRA `(.L_x_223) ;  /* 0x0000000000548947 */ /* 0x002fea0003800000 */
[----:B------:R-:W-:Y:S01]  /*ac30*/  VIADD R0, R0, 0x1 ;  /* 0x0000000100007836 */ /* 0x000fe20000000000 */
[C---:B------:R-:W-:Y:S01]  /*ac40*/  LEA R6, R35.reuse, UR5, 0x2 ;  /* 0x0000000523067c11 */ /* 0x040fe2000f8e10ff */
[----:B------:R-:W-:Y:S01]  /*ac50*/  IMAD.IADD R7, R35, 0x1, R13 ;  /* 0x0000000123077824 */ /* 0x000fe200078e020d */
[----:B------:R-:W-:Y:S02]  /*ac60*/  ISETP.NE.AND P2, PT, R12, RZ, PT ;  /* 0x000000ff0c00720c */ /* 0x000fe40003f45270 */
[----:B------:R-:W-:-:S05]  /*ac70*/  LOP3.LUT R0, R0, 0x3, RZ, 0xc0, !PT ;  /* 0x0000000300007812 */ /* 0x000fca00078ec0ff */
[----:B------:R-:W-:Y:S02]  /*ac80*/  IMAD R35, R0, 0x180, R35 ;  /* 0x0000018000237824 */ /* 0x000fe400078e0223 */
[----:B------:R-:W-:-:S07]  /*ac90*/  IMAD.MOV R0, RZ, RZ, -R0 ;  /* 0x000000ffff007224 */ /* 0x000fce00078e0a00 */
.L_x_224:
        /* <DEDUP_REMOVED lines=14> */
.L_x_223:
[----:B------:R-:W-:Y:S05]  /*ad80*/  BSYNC.RECONVERGENT B0 ;  /* 0x0000000000007941 */ /* 0x000fea0003800200 */
.L_x_222:
[----:B------:R-:W-:Y:S05]  /*ad90*/  @!P1 BRA `(.L_x_164) ;  /* 0x0000000000c89947 */ /* 0x000fea0003800000 */
[----:B------:R-:W1:Y:S01]  /*ada0*/  S2UR UR6, SR_CgaCtaId ;  /* 0x00000000000679c3 */ /* 0x000e620000008800 */
[----:B------:R-:W-:Y:S01]  /*adb0*/  UMOV UR4, 0x400 ;  /* 0x0000040000047882 */ /* 0x000fe20000000000 */
[----:B------:R-:W-:Y:S01]  /*adc0*/  ISETP.NE.AND P0, PT, R12, RZ, PT ;  /* 0x000000ff0c00720c */ /* 0x000fe20003f05270 */
[----:B------:R-:W-:Y:S01]  /*add0*/  IMAD.IADD R13, R35, 0x1, R13 ;  /* 0x00000001230d7824 */ /* 0x000fe200078e020d */
[----:B-1----:R-:W-:-:S06]  /*ade0*/  ULEA UR4, UR6, UR4, 0x18 ;  /* 0x0000000406047291 */ /* 0x002fcc000f8ec0ff */
[----:B------:R-:W-:-:S05]  /*adf0*/  LEA R0, R35, UR4, 0x2 ;  /* 0x0000000423007c11 */ /* 0x000fca000f8e10ff */
[----:B------:R-:W-:-:S07]  /*ae00*/  VIADD R0, R0, 0xc00 ;  /* 0x00000c0000007836 */ /* 0x000fce0000000000 */
.L_x_225:
[----:B0-----:R-:W1:Y:S01]  /*ae10*/  @!P0 LDC.64 R6, c[0x0][0x3d0] ;  /* 0x0000f400ff068b82 */ /* 0x001e620000000a00 */
[----:B0-----:R-:W-:Y:S01]  /*ae20*/  CS2R R2, SRZ ;  /* 0x0000000000027805 */ /* 0x001fe2000001ff00 */
[----:B------:R-:W0:Y:S01]  /*ae30*/  LDS R17, [R0+-0xc00] ;  /* 0xfff4000000117984 */ /* 0x000e220000000800 */
[----:B------:R-:W-:-:S03]  /*ae40*/  SHF.R.S32.HI R15, RZ, 0x1f, R13 ;  /* 0x0000001fff0f7819 */ /* 0x000fc6000001140d */
[----:B------:R-:W2:Y:S04]  /*ae50*/  LDS R19, [R0+-0x600] ;  /* 0xfffa000000137984 */ /* 0x000ea80000000800 */
[----:B-1----:R-:W3:Y:S01]  /*ae60*/  @!P0 LDG.E.64 R2, desc[UR8][R6.64] ;  /* 0x0000000806028981 */ /* 0x002ee2000c1e1b00 */
[----:B------:R-:W-:-:S13]  /*ae70*/  ISETP.NE.AND P0, PT, R12, RZ, PT ;  /* 0x000000ff0c00720c */ /* 0x000fda0003f05270 */
        /* <DEDUP_REMOVED lines=25> */
[----:B-1----:R-:W2:Y:S01]  /*b010*/  @!P0 LDG.E.64 R2, desc[UR8][R8.64] ;  /* 0x0000000808028981 */ /* 0x002ea2000c1e1b00 */
[----:B------:R-:W-:Y:S02]  /*b020*/  VIADD R35, R35, 0x600 ;  /* 0x0000060023237836 */ /* 0x000fe40000000000 */
[----:B---3--:R-:W-:Y:S01]  /*b030*/  VIADD R0, R0, 0x1800 ;  /* 0x0000180000007836 */ /* 0x008fe20000000000 */
[C---:B--2---:R-:W-:Y:S01]  /*b040*/  IADD3 R6, P1, PT, R13.reuse, R2, RZ ;  /* 0x000000020d067210 */ /* 0x044fe20007f3e0ff */
[----:B------:R-:W-:-:S04]  /*b050*/  VIADD R13, R13, 0x600 ;  /* 0x000006000d0d7836 */ /* 0x000fc80000000000 */
[----:B------:R-:W-:Y:S01]  /*b060*/  IMAD.X R3, R15, 0x1, R3, P1 ;  /* 0x000000010f037824 */ /* 0x000fe200008e0603 */
[----:B------:R-:W-:-:S04]  /*b070*/  LEA R2, P1, R6, UR14, 0x2 ;  /* 0x0000000e06027c11 */ /* 0x000fc8000f8210ff */
[----:B------:R-:W-:Y:S02]  /*b080*/  LEA.HI.X R3, R6, UR15, R3, 0x2, P1 ;  /* 0x0000000f06037c11 */ /* 0x000fe400088f1403 */
[----:B------:R-:W-:-:S03]  /*b090*/  ISETP.GE.AND P1, PT, R35, R38, PT ;  /* 0x000000262300720c */ /* 0x000fc60003f26270 */
[----:B-----5:R0:W-:Y:S10]  /*b0a0*/  STG.E desc[UR8][R2.64+0x1200], R7 ;  /* 0x0012000702007986 */ /* 0x0201f4000c101908 */
[----:B------:R-:W-:Y:S05]  /*b0b0*/  @!P1 BRA `(.L_x_225) ;  /* 0xfffffffc00549947 */ /* 0x000fea000383ffff */
.L_x_164:
[----:B------:R-:W-:Y:S05]  /*b0c0*/  BSYNC.RECONVERGENT B1 ;  /* 0x0000000000017941 */ /* 0x000fea0003800200 */
.L_x_112:
[----:B--23--:R-:W2:Y:S02]  /*b0d0*/  S2R R0, SR_TID.X ;  /* 0x0000000000007919 */ /* 0x00cea40000002100 */
[----:B--2---:R-:W-:-:S13]  /*b0e0*/  ISETP.NE.AND P0, PT, R0, RZ, PT ;  /* 0x000000ff0000720c */ /* 0x004fda0003f05270 */
[----:B------:R-:W-:Y:S05]  /*b0f0*/  @P0 EXIT ;  /* 0x000000000000094d */ /* 0x000fea0003800000 */
[----:B------:R-:W2:Y:S02]  /*b100*/  LDCU.U8 UR4, c[0x0][0x3b9] ;  /* 0x00007720ff0477ac */ /* 0x000ea40008000000 */
[----:B--2---:R-:W-:-:S09]  /*b110*/  UISETP.NE.AND UP0, UPT, UR4, URZ, UPT ;  /* 0x000000ff0400728c */ /* 0x004fd2000bf05270 */
[----:B------:R-:W-:Y:S05]  /*b120*/  BRA.U !UP0, `(.L_x_226) ;  /* 0x0000000108287547 */ /* 0x000fea000b800000 */
[----:B------:R-:W2:Y:S01]  /*b130*/  LDCU.U8 UR4, c[0x0][0x3b8] ;  /* 0x00007700ff0477ac */ /* 0x000ea20008000000 */
[----:B01--4-:R-:W0:Y:S01]  /*b140*/  LDC.64 R2, c[0x0][0x398] ;  /* 0x0000e600ff027b82 */ /* 0x013e220000000a00 */
[----:B------:R-:W-:Y:S01]  /*b150*/  IMAD.MOV.U32 R5, RZ, RZ, RZ ;  /* 0x000000ffff057224 */ /* 0x000fe200078e00ff */
[----:B--2---:R-:W-:-:S09]  /*b160*/  UISETP.NE.AND UP0, UPT, UR4, URZ, UPT ;  /* 0x000000ff0400728c */ /* 0x004fd2000bf05270 */
[----:B------:R-:W-:Y:S05]  /*b170*/  BRA.U UP0, `(.L_x_227) ;  /* 0x0000000100087547 */ /* 0x000fea000b800000 */
[----:B------:R-:W1:Y:S02]  /*b180*/  LDC.64 R4, c[0x0][0x3d0] ;  /* 0x0000f400ff047b82 */ /* 0x000e640000000a00 */
[----:B-1----:R1:W5:Y:S02]  /*b190*/  LDG.E R5, desc[UR8][R4.64] ;  /* 0x0000000804057981 */ /* 0x002364000c1e1900 */
.L_x_227:
[----:B-----5:R-:W-:-:S05]  /*b1a0*/  IMAD.IADD R5, R5, 0x1, R14 ;  /* 0x0000000105057824 */ /* 0x020fca00078e020e */
[----:B0-----:R-:W-:Y:S01]  /*b1b0*/  STG.E desc[UR8][R2.64], R5 ;  /* 0x0000000502007986 */ /* 0x001fe2000c101908 */
[----:B------:R-:W-:Y:S05]  /*b1c0*/  EXIT ;  /* 0x000000000000794d */ /* 0x000fea0003800000 */
.L_x_226:
[----:B------:R-:W2:Y:S01]  /*b1d0*/  LDCU.U8 UR4, c[0x0][0x3b8] ;  /* 0x00007700ff0477ac */ /* 0x000ea20008000000 */
[----:B01----:R-:W0:Y:S01]  /*b1e0*/  LDC.64 R4, c[0x0][0x3d8] ;  /* 0x0000f600ff047b82 */ /* 0x003e220000000a00 */
[----:B----4-:R-:W-:Y:S01]  /*b1f0*/  CS2R R2, SRZ ;  /* 0x0000000000027805 */ /* 0x010fe2000001ff00 */
[----:B--2---:R-:W-:-:S09]  /*b200*/  UISETP.NE.AND UP0, UPT, UR4, URZ, UPT ;  /* 0x000000ff0400728c */ /* 0x004fd2000bf05270 */
[----:B------:R-:W-:Y:S05]  /*b210*/  BRA.U UP0, `(.L_x_228) ;  /* 0x0000000100087547 */ /* 0x000fea000b800000 */
[----:B------:R-:W1:Y:S02]  /*b220*/  LDC.64 R2, c[0x0][0x3d0] ;  /* 0x0000f400ff027b82 */ /* 0x000e640000000a00 */
[----:B-1----:R-:W5:Y:S02]  /*b230*/  LDG.E.64 R2, desc[UR8][R2.64] ;  /* 0x0000000802027981 */ /* 0x002f64000c1e1b00 */
.L_x_228:
[----:B-----5:R-:W-:-:S04]  /*b240*/  IADD3 R2, P0, PT, R14, R2, RZ ;  /* 0x000000020e027210 */ /* 0x020fc80007f1e0ff */
[----:B------:R-:W-:-:S05]  /*b250*/  LEA.HI.X.SX32 R3, R14, R3, 0x1, P0 ;  /* 0x000000030e037211 */ /* 0x000fca00000f0eff */
[----:B0-----:R-:W-:Y:S01]  /*b260*/  STG.E.64 desc[UR8][R4.64], R2 ;  /* 0x0000000204007986 */ /* 0x001fe2000c101b08 */
[----:B------:R-:W-:Y:S05]  /*b270*/  EXIT ;  /* 0x000000000000794d */ /* 0x000fea0003800000 */
.L_x_52:
[----:B------:R-:W-:Y:S01]  /*b280*/  BSSY B0, `(.L_x_229) ;  /* 0x0000006000007945 */ /* 0x000fe20003800000 */
[----:B------:R-:W-:Y:S01]  /*b290*/  PLOP3.LUT P6, PT, P6, PT, PT, 0x8, 0x80 ;  /* 0x000000000080781c */ /* 0x000fe200037ce170 */
[----:B------:R-:W-:-:S12]  /*b2a0*/  IMAD.MOV.U32 R14, RZ, RZ, -0x1 ;  /* 0xffffffffff0e7424 */ /* 0x000fd800078e00ff */
[----:B------:R-:W-:Y:S05]  /*b2b0*/  WARPSYNC.COLLECTIVE R14, `(.L_x_230) ;  /* 0x000000000e087348 */ /* 0x000fea0003c00000 */
[----:B------:R-:W-:Y:S01]  /*b2c0*/  VOTE.ANY P6, P6 ;  /* 0x0000000000ff7806 */ /* 0x000fe200030c0100 */
[----:B------:R-:W-:-:S12]  /*b2d0*/  ENDCOLLECTIVE ;  /* 0x000000000000791b */ /* 0x000fd80003800000 */
.L_x_230:
[----:B------:R-:W-:Y:S05]  /*b2e0*/  BSYNC B0 ;  /* 0x0000000000007941 */ /* 0x000fea0003800000 */
.L_x_229:
[----:B------:R-:W-:Y:S05]  /*b2f0*/  BRA `(.L_x_231) ;  /* 0xffffff7c00107947 */ /* 0x000fea000383ffff */
.L_x_54:
[----:B------:R-:W-:Y:S01]  /*b300*/  BSSY B0, `(.L_x_232) ;  /* 0x0000006000007945 */ /* 0x000fe20003800000 */
[----:B------:R-:W-:Y:S01]  /*b310*/  PLOP3.LUT P6, PT, P6, PT, PT, 0x8, 0x80 ;  /* 0x000000000080781c */ /* 0x000fe200037ce170 */
[----:B------:R-:W-:-:S12]  /*b320*/  IMAD.MOV.U32 R14, RZ, RZ, -0x1 ;  /* 0xffffffffff0e7424 */ /* 0x000fd800078e00ff */
[----:B------:R-:W-:Y:S05]  /*b330*/  WARPSYNC.COLLECTIVE R14, `(.L_x_233) ;  /* 0x000000000e087348 */ /* 0x000fea0003c00000 */
[----:B------:R-:W-:Y:S01]  /*b340*/  VOTE.ANY P6, P6 ;  /* 0x0000000000ff7806 */ /* 0x000fe200030c0100 */
[----:B------:R-:W-:-:S12]  /*b350*/  ENDCOLLECTIVE ;  /* 0x000000000000791b */ /* 0x000fd80003800000 */
.L_x_233:
[----:B------:R-:W-:Y:S05]  /*b360*/  BSYNC B0 ;  /* 0x0000000000007941 */ /* 0x000fea0003800000 */
.L_x_232:
[----:B------:R-:W-:Y:S05]  /*b370*/  BRA `(.L_x_234) ;  /* 0xffffff7c006c7947 */ /* 0x000fea000383ffff */
.L_x_56:
[----:B------:R-:W0:Y:S01]  /*b380*/  S2R R20, SR_GEMASK ;  /* 0x0000000000147919 */ /* 0x000e220000003c00 */
[----:B------:R-:W-:Y:S01]  /*b390*/  BSSY B0, `(.L_x_235) ;  /* 0x0000006000007945 */ /* 0x000fe20003800000 */
[----:B------:R-:W-:Y:S01]  /*b3a0*/  PLOP3.LUT P6, PT, P6, PT, PT, 0x8, 0x80 ;  /* 0x000000000080781c */ /* 0x000fe200037ce170 */
[----:B------:R-:W-:-:S12]  /*b3b0*/  IMAD.MOV.U32 R14, RZ, RZ, -0x1 ;  /* 0xffffffffff0e7424 */ /* 0x000fd800078e00ff */
[----:B0-----:R-:W-:Y:S05]  /*b3c0*/  WARPSYNC.COLLECTIVE R14, `(.L_x_236) ;  /* 0x000000000e087348 */ /* 0x001fea0003c00000 */
[----:B------:R-:W-:Y:S01]  /*b3d0*/  VOTE.ANY R14, PT, P6 ;  /* 0x00000000000e7806 */ /* 0x000fe200030e0100 */
[----:B0-----:R-:W-:Y:S06]  /*b3e0*/  ENDCOLLECTIVE ;  /* 0x000000000000791b */ /* 0x001fec0003800000 */
.L_x_236:
[----:B------:R-:W-:Y:S05]  /*b3f0*/  BSYNC B0 ;  /* 0x0000000000007941 */ /* 0x000fea0003800000 */
.L_x_235:
[----:B------:R-:W-:Y:S01]  /*b400*/  LOP3.LUT R14, R14, 0x80000000, R20, 0xec, !PT ;  /* 0x800000000e0e7812 */ /* 0x000fe200078eec14 */
[----:B------:R-:W-:Y:S02]  /*b410*/  IMAD.MOV.U32 R28, RZ, RZ, 0x1 ;  /* 0x00000001ff1c7424 */ /* 0x000fe400078e00ff */
[C---:B------:R-:W-:Y:S02]  /*b420*/  VIADD R48, R47.reuse, 0x2 ;  /* 0x000000022f307836 */ /* 0x040fe40000000000 */
[C---:B------:R-:W-:Y:S02]  /*b430*/  VIADD R15, R14.reuse, 0xffffffff ;  /* 0xffffffff0e0f7836 */ /* 0x040fe40000000000 */
[C---:B------:R-:W-:Y:S02]  /*b440*/  VIADD R21, R47.reuse, 0x4 ;  /* 0x000000042f157836 */ /* 0x040fe40000000000 */
[----:B------:R-:W-:Y:S01]  /*b450*/  VIADD R22, R47, 0x8 ;  /* 0x000000082f167836 */ /* 0x000fe20000000000 */
[----:B------:R-:W-:Y:S01]  /*b460*/  LOP3.LUT R15, R14, R15, RZ, 0xc, !PT ;  /* 0x0000000f0e0f7212 */ /* 0x000fe200078e0cff */
[----:B------:R-:W-:-:S02]  /*b470*/  IMAD.MOV.U32 R14, RZ, RZ, -0x1 ;  /* 0xffffffffff0e7424 */ /* 0x000fc400078e00ff */
[----:B------:R-:W-:Y:S01]  /*b480*/  VIADD R49, R47, 0x10 ;  /* 0x000000102f317836 */ /* 0x000fe20000000000 */
[----:B------:R0:W1:Y:S06]  /*b490*/  POPC R29, R15 ;  /* 0x0000000f001d7309 */ /* 0x00006c0000000000 */
[----:B01----:R-:W-:Y:S05]  /*b4a0*/  WARPSYNC.COLLECTIVE R14, `(.L_x_237) ;  /* 0x000000000e087348 */ /* 0x003fea0003c00000 */
[----:B-1----:R1:W2:Y:S02]  /*b4b0*/  SHFL.DOWN P6, R39, R13, R28, R29 ;  /* 0x0800001c0d277389 */ /* 0x0022a400000c001d */
[----:B012---:R-:W-:Y:S05]  /*b4c0*/  ENDCOLLECTIVE ;  /* 0x000000000000791b */ /* 0x007fea0003800000 */
.L_x_237:
[----:B------:R-:W-:Y:S01]  /*b4d0*/  ISETP.GE.AND P0, PT, R47, R29, PT ;  /* 0x0000001d2f00720c */ /* 0x000fe20003f06270 */
[----:B------:R-:W-:-:S03]  /*b4e0*/  IMAD.MOV.U32 R28, RZ, RZ, 0x2 ;  /* 0x00000002ff1c7424 */ /* 0x000fc600078e00ff */
[----:B------:R-:W-:Y:S02]  /*b4f0*/  SEL R16, R39, RZ, !P0 ;  /* 0x000000ff27107207 */ /* 0x000fe40004000000 */
[----:B------:R-:W-:-:S03]  /*b500*/  ISETP.GT.AND P0, PT, R48, R29, PT ;  /* 0x0000001d3000720c */ /* 0x000fc60003f04270 */
[----:B------:R-:W-:-:S04]  /*b510*/  IMAD.IADD R16, R16, 0x1, R13 ;  /* 0x0000000110107824 */ /* 0x000fc800078e020d */
[----:B------:R-:W-:-:S07]  /*b520*/  IMAD.MOV.U32 R13, RZ, RZ, R16 ;  /* 0x000000ffff0d7224 */ /* 0x000fce00078e0010 */
[----:B------:R-:W-:Y:S05]  /*b530*/  WARPSYNC.COLLECTIVE R14, `(.L_x_238) ;  /* 0x000000000e087348 */ /* 0x000fea0003c00000 */
[----:B------:R0:W1:Y:S02]  /*b540*/  SHFL.DOWN P6, R39, R13, R28, R29 ;  /* 0x0800001c0d277389 */ /* 0x00006400000c001d */
[----:B01----:R-:W-:Y:S05]  /*b550*/  ENDCOLLECTIVE ;  /* 0x000000000000791b */ /* 0x003fea0003800000 */
.L_x_238:
[----:B------:R-:W-:Y:S01]  /*b560*/  IMAD.MOV.U32 R28, RZ, RZ, 0x4 ;  /* 0x00000004ff1c7424 */ /* 0x000fe200078e00ff */
[----:B------:R-:W-:Y:S02]  /*b570*/  SEL R39, R39, RZ, !P0 ;  /* 0x000000ff27277207 */ /* 0x000fe40004000000 */
[----:B------:R-:W-:-:S03]  /*b580*/  ISETP.GT.AND P0, PT, R21, R29, PT ;  /* 0x0000001d1500720c */ /* 0x000fc60003f04270 */
[----:B------:R-:W-:-:S04]  /*b590*/  IMAD.IADD R52, R16, 0x1, R39 ;  /* 0x0000000110347824 */ /* 0x000fc800078e0227 */
[----:B------:R-:W-:-:S07]  /*b5a0*/  IMAD.MOV.U32 R13, RZ, RZ, R52 ;  /* 0x000000ffff0d7224 */ /* 0x000fce00078e0034 */
[----:B------:R-:W-:Y:S05]  /*b5b0*/  WARPSYNC.COLLECTIVE R14, `(.L_x_239) ;  /* 0x000000000e087348 */ /* 0x000fea0003c00000 */
[----:B------:R0:W1:Y:S02]  /*b5c0*/  SHFL.DOWN P6, R39, R13, R28, R29 ;  /* 0x0800001c0d277389 */ /* 0x00006400000c001d */
[----:B01----:R-:W-:Y:S05]  /*b5d0*/  ENDCOLLECTIVE ;  /* 0x000000000000791b */ /* 0x003fea0003800000 */
.L_x_239:
        /* <DEDUP_REMOVED lines=8> */
.L_x_240:
[----:B------:R-:W-:Y:S01]  /*b660*/  IMAD.MOV.U32 R28, RZ, RZ, 0x10 ;  /* 0x00000010ff1c7424 */ /* 0x000fe200078e00ff */
[----:B------:R-:W-:Y:S02]  /*b670*/  SEL R16, R39, RZ, !P0 ;  /* 0x000000ff27107207 */ /* 0x000fe40004000000 */
[----:B------:R-:W-:-:S03]  /*b680*/  ISETP.GT.AND P0, PT, R49, R29, PT ;  /* 0x0000001d3100720c */ /* 0x000fc60003f04270 */
[----:B------:R-:W-:Y:S02]  /*b690*/  IMAD.IADD R13, R17, 0x1, R16 ;  /* 0x00000001110d7824 */ /* 0x000fe400078e0210 */
[----:B------:R-:W0:Y:S08]  /*b6a0*/  LDC.64 R16, c[0x0][0x3a0] ;  /* 0x0000e800ff107b82 */ /* 0x000e300000000a00 */
[----:B0-----:R-:W-:Y:S05]  /*b6b0*/  WARPSYNC.COLLECTIVE R14, `(.L_x_241) ;  /* 0x000000000e087348 */ /* 0x001fea0003c00000 */
[----:B------:R1:W2:Y:S02]  /*b6c0*/  SHFL.DOWN P6, R39, R13, R28, R29 ;  /* 0x0800001c0d277389 */ /* 0x0002a400000c001d */
[----:B012---:R-:W-:Y:S05]  /*b6d0*/  ENDCOLLECTIVE ;  /* 0x000000000000791b */ /* 0x007fea0003800000 */
.L_x_241:
[----:B------:R-:W-:Y:S02]  /*b6e0*/  IADD3 R16, P1, PT, R16, 0x100, RZ ;  /* 0x0000010010107810 */ /* 0x000fe40007f3e0ff */
[----:B------:R-:W-:Y:S02]  /*b6f0*/  ISETP.NE.AND P6, PT, R12, 0x65, PT ;  /* 0x000000650c00780c */ /* 0x000fe40003fc5270 */
[----:B------:R-:W-:Y:S01]  /*b700*/  SEL R12, R39, RZ, !P0 ;  /* 0x000000ff270c7207 */ /* 0x000fe20004000000 */
[----:B------:R-:W-:-:S04]  /*b710*/  IMAD.X R17, RZ, RZ, R17, P1 ;  /* 0x000000ffff117224 */ /* 0x000fc800008e0611 */
[----:B------:R-:W-:-:S07]  /*b720*/  IMAD.IADD R15, R13, 0x1, R12 ;  /* 0x000000010d0f7824 */ /* 0x000fce00078e020c */
[----:B------:R-:W-:Y:S05]  /*b730*/  WARPSYNC.COLLECTIVE R14, `(.L_x_242) ;  /* 0x000000000e087348 */ /* 0x000fea0003c00000 */
[----:B------:R-:W-:Y:S01]  /*b740*/  VOTE.ALL P6, P6 ;  /* 0x0000000000ff7806 */ /* 0x000fe200030c0000 */
[----:B------:R-:W-:-:S12]  /*b750*/  ENDCOLLECTIVE ;  /* 0x000000000000791b */ /* 0x000fd80003800000 */
.L_x_242:
[----:B------:R-:W-:Y:S05]  /*b760*/  BRA `(.L_x_243) ;  /* 0xffffff7c000c7947 */ /* 0x000fea000383ffff */
.L_x_58:
[----:B------:R-:W-:Y:S01]  /*b770*/  BSSY B0, `(.L_x_244) ;  /* 0x0000006000007945 */ /* 0x000fe20003800000 */
[----:B------:R-:W-:Y:S01]  /*b780*/  PLOP3.LUT P6, PT, P6, PT, PT, 0x8, 0x80 ;  /* 0x000000000080781c */ /* 0x000fe200037ce170 */
[----:B------:R-:W-:-:S12]  /*b790*/  IMAD.MOV.U32 R14, RZ, RZ, -0x1 ;  /* 0xffffffffff0e7424 */ /* 0x000fd800078e00ff */
[----:B------:R-:W-:Y:S05]  /*b7a0*/  WARPSYNC.COLLECTIVE R14, `(.L_x_245) ;  /* 0x000000000e087348 */ /* 0x000fea0003c00000 */
[----:B------:R-:W-:Y:S01]  /*b7b0*/  VOTE.ANY P6, P6 ;  /* 0x0000000000ff7806 */ /* 0x000fe200030c0100 */
[----:B------:R-:W-:-:S12]  /*b7c0*/  ENDCOLLECTIVE ;  /* 0x000000000000791b */ /* 0x000fd80003800000 */
.L_x_245:
[----:B------:R-:W-:Y:S05]  /*b7d0*/  BSYNC B0 ;  /* 0x0000000000007941 */ /* 0x000fea0003800000 */
.L_x_244:
[----:B------:R-:W-:Y:S05]  /*b7e0*/  BRA `(.L_x_246) ;  /* 0xffffff7c001c7947 */ /* 0x000fea000383ffff */
.L_x_60:
[----:B------:R-:W-:Y:S01]  /*b7f0*/  BSSY B0, `(.L_x_247) ;  /* 0x0000006000007945 */ /* 0x000fe20003800000 */
[----:B------:R-:W-:Y:S01]  /*b800*/  PLOP3.LUT P6, PT, P6, PT, PT, 0x8, 0x80 ;  /* 0x000000000080781c */ /* 0x000fe200037ce170 */
[----:B------:R-:W-:-:S12]  /*b810*/  IMAD.MOV.U32 R14, RZ, RZ, -0x1 ;  /* 0xffffffffff0e7424 */ /* 0x000fd800078e00ff */
[----:B------:R-:W-:Y:S05]  /*b820*/  WARPSYNC.COLLECTIVE R14, `(.L_x_248) ;  /* 0x000000000e087348 */ /* 0x000fea0003c00000 */
[----:B------:R-:W-:Y:S01]  /*b830*/  VOTE.ANY P6, P6 ;  /* 0x0000000000ff7806 */ /* 0x000fe200030c0100 */
[----:B------:R-:W-:-:S12]  /*b840*/  ENDCOLLECTIVE ;  /* 0x000000000000791b */ /* 0x000fd80003800000 */
.L_x_248:
[----:B------:R-:W-:Y:S05]  /*b850*/  BSYNC B0 ;  /* 0x0000000000007941 */ /* 0x000fea0003800000 */
.L_x_247:
[----:B------:R-:W-:Y:S05]  /*b860*/  BRA `(.L_x_249) ;  /* 0xffffff7c00787947 */ /* 0x000fea000383ffff */
.L_x_62:
[----:B------:R-:W-:Y:S01]  /*b870*/  BSSY B0, `(.L_x_250) ;  /* 0x0000006000007945 */ /* 0x000fe20003800000 */
[----:B------:R-:W-:Y:S01]  /*b880*/  PLOP3.LUT P6, PT, P6, PT, PT, 0x8, 0x80 ;  /* 0x000000000080781c */ /* 0x000fe200037ce170 */
[----:B------:R-:W-:-:S12]  /*b890*/  IMAD.MOV.U32 R14, RZ, RZ, -0x1 ;  /* 0xffffffffff0e7424 */ /* 0x000fd800078e00ff */
[----:B------:R-:W-:Y:S05]  /*b8a0*/  WARPSYNC.COLLECTIVE R14, `(.L_x_251) ;  /* 0x000000000e087348 */ /* 0x000fea0003c00000 */
[----:B------:R-:W-:Y:S01]  /*b8b0*/  VOTE.ANY R14, PT, P6 ;  /* 0x00000000000e7806 */ /* 0x000fe200030e0100 */
[----:B------:R-:W-:Y:S06]  /*b8c0*/  ENDCOLLECTIVE ;  /* 0x000000000000791b */ /* 0x000fec0003800000 */
.L_x_251:
[----:B------:R-:W-:Y:S05]  /*b8d0*/  BSYNC B0 ;  /* 0x0000000000007941 */ /* 0x000fea0003800000 */
.L_x_250:
[----:B------:R-:W-:Y:S01]  /*b8e0*/  LOP3.LUT R14, R14, 0x80000000, R20, 0xec, !PT ;  /* 0x800000000e0e7812 */ /* 0x000fe200078eec14 */
[----:B------:R-:W-:Y:S02]  /*b8f0*/  IMAD.MOV.U32 R28, RZ, RZ, 0x1 ;  /* 0x00000001ff1c7424 */ /* 0x000fe400078e00ff */
[----:B------:R-:W-:Y:S02]  /*b900*/  VIADD R19, R19, 0xffffffe0 ;  /* 0xffffffe013137836 */ /* 0x000fe40000000000 */
[----:B------:R-:W-:-:S05]  /*b910*/  VIADD R29, R14, 0xffffffff ;  /* 0xffffffff0e1d7836 */ /* 0x000fca0000000000 */
[----:B------:R-:W-:Y:S01]  /*b920*/  LOP3.LUT R29, R14, R29, RZ, 0xc, !PT ;  /* 0x0000001d0e1d7212 */ /* 0x000fe200078e0cff */
[----:B------:R-:W-:-:S05]  /*b930*/  IMAD.MOV.U32 R14, RZ, RZ, -0x1 ;  /* 0xffffffffff0e7424 */ /* 0x000fca00078e00ff */
[----:B------:R-:W0:Y:S02]  /*b940*/  POPC R29, R29 ;  /* 0x0000001d001d7309 */ /* 0x000e240000000000 */
[----:B0-----:R-:W-:Y:S05]  /*b950*/  WARPSYNC.COLLECTIVE R14, `(.L_x_252) ;  /* 0x000000000e087348 */ /* 0x001fea0003c00000 */
[----:B0-----:R0:W1:Y:S02]  /*b960*/  SHFL.DOWN P6, R39, R13, R28, R29 ;  /* 0x0800001c0d277389 */ /* 0x00106400000c001d */
[----:B01----:R-:W-:Y:S05]  /*b970*/  ENDCOLLECTIVE ;  /* 0x000000000000791b */ /* 0x003fea0003800000 */
.L_x_252:
        /* <DEDUP_REMOVED lines=9> */
.L_x_253:
        /* <DEDUP_REMOVED lines=8> */
.L_x_254:
[----:B------:R-:W-:Y:S01]  /*ba90*/  IMAD.MOV.U32 R28, RZ, RZ, 0x8 ;  /* 0x00000008ff1c7424 */ /* 0x000fe200078e00ff */
[----:B------:R-:W-:Y:S02]  /*baa0*/  SEL R39, R39, RZ, !P0 ;  /* 0x000000ff27277207 */ /* 0x000fe40004000000 */
[----:B------:R-:W-:-:S03]  /*bab0*/  ISETP.GT.AND P0, PT, R22, R29, PT ;  /* 0x0000001d1600720c */ /* 0x000fc60003f04270 */
[----:B------:R-:W-:-:S10]  /*bac0*/  IMAD.IADD R13, R53, 0x1, R39 ;  /* 0x00000001350d7824 */ /* 0x000fd400078e0227 */
[----:B------:R-:W-:Y:S05]  /*bad0*/  WARPSYNC.COLLECTIVE R14, `(.L_x_255) ;  /* 0x000000000e087348 */ /* 0x000fea0003c00000 */
[----:B------:R0:W1:Y:S02]  /*bae0*/  SHFL.DOWN P6, R39, R13, R28, R29 ;  /* 0x0800001c0d277389 */ /* 0x00006400000c001d */
[----:B01----:R-:W-:Y:S05]  /*baf0*/  ENDCOLLECTIVE ;  /* 0x000000000000791b */ /* 0x003fea0003800000 */
.L_x_255:
        /* <DEDUP_REMOVED lines=8> */
.L_x_256:
[----:B------:R-:W-:Y:S02]  /*bb80*/  ISETP.NE.AND P6, PT, R12, 0x65, PT ;  /* 0x000000650c00780c */ /* 0x000fe40003fc5270 */
[----:B------:R-:W-:-:S04]  /*bb90*/  SEL R39, R39, RZ, !P0 ;  /* 0x000000ff27277207 */ /* 0x000fc80004000000 */
[----:B------:R-:W-:-:S07]  /*bba0*/  IADD3 R15, PT, PT, R53, R39, R15 ;  /* 0x00000027350f7210 */ /* 0x000fce0007ffe00f */
[----:B------:R-:W-:Y:S05]  /*bbb0*/  WARPSYNC.COLLECTIVE R14, `(.L_x_257) ;  /* 0x000000000e087348 */ /* 0x000fea0003c00000 */
[----:B------:R-:W-:Y:S01]  /*bbc0*/  VOTE.ALL P6, P6 ;  /* 0x0000000000ff7806 */ /* 0x000fe200030c0000 */
[----:B------:R-:W-:-:S12]  /*bbd0*/  ENDCOLLECTIVE ;  /* 0x000000000000791b */ /* 0x000fd80003800000 */
.L_x_257:
[----:B------:R-:W-:Y:S05]  /*bbe0*/  BRA `(.L_x_258) ;  /* 0xffffff7c00187947 */ /* 0x000fea000383ffff */
.L_x_166:
[----:B------:R-:W-:Y:S01]  /*bbf0*/  BSSY B0, `(.L_x_259) ;  /* 0x0000006000007945 */ /* 0x000fe20003800000 */
[----:B------:R-:W-:Y:S01]  /*bc00*/  PLOP3.LUT P6, PT, P6, PT, PT, 0x8, 0x80 ;  /* 0x000000000080781c */ /* 0x000fe200037ce170 */
[----:B------:R-:W-:-:S12]  /*bc10*/  IMAD.MOV.U32 R14, RZ, RZ, -0x1 ;  /* 0xffffffffff0e7424 */ /* 0x000fd800078e00ff */
[----:B------:R-:W-:Y:S05]  /*bc20*/  WARPSYNC.COLLECTIVE R14, `(.L_x_260) ;  /* 0x000000000e087348 */ /* 0x000fea0003c00000 */
[----:B------:R-:W-:Y:S01]  /*bc30*/  VOTE.ANY P6, P6 ;  /* 0x0000000000ff7806 */ /* 0x000fe200030c0100 */
[----:B------:R-:W-:-:S12]  /*bc40*/  ENDCOLLECTIVE ;  /* 0x000000000000791b */ /* 0x000fd80003800000 */
.L_x_260:
[----:B------:R-:W-:Y:S05]  /*bc50*/  BSYNC B0 ;  /* 0x0000000000007941 */ /* 0x000fea0003800000 */
.L_x_259:
[----:B------:R-:W-:Y:S05]  /*bc60*/  BRA `(.L_x_261) ;  /* 0xffffffcc00f07947 */ /* 0x000fea000383ffff */
.L_x_168:
[----:B------:R-:W-:Y:S01]  /*bc70*/  BSSY B0, `(.L_x_262) ;  /* 0x0000006000007945 */ /* 0x000fe20003800000 */
[----:B------:R-:W-:Y:S01]  /*bc80*/  PLOP3.LUT P6, PT, P6, PT, PT, 0x8, 0x80 ;  /* 0x000000000080781c */ /* 0x000fe200037ce170 */
[----:B------:R-:W-:-:S12]  /*bc90*/  IMAD.MOV.U32 R14, RZ, RZ, -0x1 ;  /* 0xffffffffff0e7424 */ /* 0x000fd800078e00ff */
[----:B------:R-:W-:Y:S05]  /*bca0*/  WARPSYNC.COLLECTIVE R14, `(.L_x_263) ;  /* 0x000000000e087348 */ /* 0x000fea0003c00000 */
[----:B------:R-:W-:Y:S01]  /*bcb0*/  VOTE.ANY P6, P6 ;  /* 0x0000000000ff7806 */ /* 0x000fe200030c0100 */
[----:B------:R-:W-:-:S12]  /*bcc0*/  ENDCOLLECTIVE ;  /* 0x000000000000791b */ /* 0x000fd80003800000 */
.L_x_263:
[----:B------:R-:W-:Y:S05]  /*bcd0*/  BSYNC B0 ;  /* 0x0000000000007941 */ /* 0x000fea0003800000 */
.L_x_262:
[----:B------:R-:W-:Y:S05]  /*bce0*/  BRA `(.L_x_264) ;  /* 0xffffffd0004c7947 */ /* 0x000fea000383ffff */
.L_x_170:
[----:B------:R-:W-:Y:S01]  /*bcf0*/  BSSY B0, `(.L_x_265) ;  /* 0x0000006000007945 */ /* 0x000fe20003800000 */
[----:B------:R-:W-:Y:S01]  /*bd00*/  PLOP3.LUT P6, PT, P6, PT, PT, 0x8, 0x80 ;  /* 0x000000000080781c */ /* 0x000fe200037ce170 */
[----:B------:R-:W-:-:S12]  /*bd10*/  IMAD.MOV.U32 R14, RZ, RZ, -0x1 ;  /* 0xffffffffff0e7424 */ /* 0x000fd800078e00ff */
[----:B------:R-:W-:Y:S05]  /*bd20*/  WARPSYNC.COLLECTIVE R14, `(.L_x_266) ;  /* 0x000000000e087348 */ /* 0x000fea0003c00000 */
[----:B------:R-:W-:Y:S01]  /*bd30*/  VOTE.ANY R14, PT, P6 ;  /* 0x00000000000e7806 */ /* 0x000fe200030e0100 */
[----:B------:R-:W-:Y:S06]  /*bd40*/  ENDCOLLECTIVE ;  /* 0x000000000000791b */ /* 0x000fec0003800000 */
.L_x_266:
[----:B------:R-:W-:Y:S05]  /*bd50*/  BSYNC B0 ;  /* 0x0000000000007941 */ /* 0x000fea0003800000 */
.L_x_265:
[----:B------:R-:W0:Y:S01]  /*bd60*/  S2R R42, SR_GEMASK ;  /* 0x00000000002a7919 */ /* 0x000e220000003c00 */
[----:B------:R-:W-:Y:S02]  /*bd70*/  IMAD.MOV.U32 R28, RZ, RZ, 0x1 ;  /* 0x00000001ff1c7424 */ /* 0x000fe400078e00ff */
[C---:B------:R-:W-:Y:S02]  /*bd80*/  VIADD R45, R37.reuse, 0x2 ;  /* 0x00000002252d7836 */ /* 0x040fe40000000000 */
[C---:B------:R-:W-:Y:S02]  /*bd90*/  VIADD R43, R37.reuse, 0x4 ;  /* 0x00000004252b7836 */ /* 0x040fe40000000000 */
[----:B------:R-:W-:Y:S01]  /*bda0*/  VIADD R51, R37, 0x10 ;  /* 0x0000001025337836 */ /* 0x000fe20000000000 */
[----:B0-----:R-:W-:-:S05]  /*bdb0*/  LOP3.LUT R14, R14, 0x80000000, R42, 0xec, !PT ;  /* 0x800000000e0e7812 */ /* 0x001fca00078eec2a */
[----:B------:R-:W-:-:S05]  /*bdc0*/  VIADD R29, R14, 0xffffffff ;  /* 0xffffffff0e1d7836 */ /* 0x000fca0000000000 */
[----:B------:R-:W-:Y:S01]  /*bdd0*/  LOP3.LUT R47, R14, R29, RZ, 0xc, !PT ;  /* 0x0000001d0e2f7212 */ /* 0x000fe200078e0cff */
[----:B------:R-:W-:-:S05]  /*bde0*/  IMAD.MOV.U32 R14, RZ, RZ, -0x1 ;  /* 0xffffffffff0e7424 */ /* 0x000fca00078e00ff */
[----:B------:R-:W0:Y:S02]  /*bdf0*/  POPC R47, R47 ;  /* 0x0000002f002f7309 */ /* 0x000e240000000000 */
[----:B0-----:R-:W-:-:S07]  /*be00*/  IMAD.MOV.U32 R29, RZ, RZ, R47 ;  /* 0x000000ffff1d7224 */ /* 0x001fce00078e002f */
[----:B------:R-:W-:Y:S05]  /*be10*/  WARPSYNC.COLLECTIVE R14, `(.L_x_267) ;  /* 0x000000000e087348 */ /* 0x000fea0003c00000 */
[----:B------:R0:W1:Y:S02]  /*be20*/  SHFL.DOWN P6, R39, R13, R28, R29 ;  /* 0x0800001c0d277389 */ /* 0x00006400000c001d */
[----:B01----:R-:W-:Y:S05]  /*be30*/  ENDCOLLECTIVE ;  /* 0x000000000000791b */ /* 0x003fea0003800000 */
.L_x_267:
[----:B------:R-:W-:Y:S01]  /*be40*/  IMAD.MOV.U32 R28, RZ, RZ, 0x2 ;  /* 0x00000002ff1c7424 */ /* 0x000fe200078e00ff */
[----:B------:R-:W-:-:S04]  /*be50*/  ISETP.GE.AND P6, PT, R37, R47, PT ;  /* 0x0000002f2500720c */ /* 0x000fc80003fc6270 */
[----:B------:R-:W-:-:S05]  /*be60*/  SEL R44, R39, RZ, !P6 ;  /* 0x000000ff272c7207 */ /* 0x000fca0007000000 */
[----:B------:R-:W-:-:S04]  /*be70*/  IMAD.IADD R44, R44, 0x1, R13 ;  /* 0x000000012c2c7824 */ /* 0x000fc800078e020d */
[----:B------:R-:W-:-:S07]  /*be80*/  IMAD.MOV.U32 R13, RZ, RZ, R44 ;  /* 0x000000ffff0d7224 */ /* 0x000fce00078e002c */
[----:B------:R-:W-:Y:S05]  /*be90*/  WARPSYNC.COLLECTIVE R14, `(.L_x_268) ;  /* 0x000000000e087348 */ /* 0x000fea0003c00000 */
[----:B------:R0:W1:Y:S02]  /*bea0*/  SHFL.DOWN P6, R39, R13, R28, R29 ;  /* 0x0800001c0d277389 */ /* 0x00006400000c001d */
[----:B01----:R-:W-:Y:S05]  /*beb0*/  ENDCOLLECTIVE ;  /* 0x000000000000791b */ /* 0x003fea0003800000 */
.L_x_268:
[----:B------:R-:W-:Y:S01]  /*bec0*/  IMAD.MOV.U32 R28, RZ, RZ, 0x4 ;  /* 0x00000004ff1c7424 */ /* 0x000fe200078e00ff */
[----:B------:R-:W-:-:S04]  /*bed0*/  ISETP.GT.AND P6, PT, R45, R47, PT ;  /* 0x0000002f2d00720c */ /* 0x000fc80003fc4270 */
[----:B------:R-:W-:-:S05]  /*bee0*/  SEL R39, R39, RZ, !P6 ;  /* 0x000000ff27277207 */ /* 0x000fca0007000000 */
[----:B------:R-:W-:Y:S02]  /*bef0*/  IMAD.IADD R50, R44, 0x1, R39 ;  /* 0x000000012c327824 */ /* 0x000fe400078e0227 */
[----:B------:R-:W-:Y:S02]  /*bf00*/  VIADD R44, R37, 0x8 ;  /* 0x00000008252c7836 */ /* 0x000fe40000000000 */
[----:B------:R-:W-:-:S07]  /*bf10*/  IMAD.MOV.U32 R13, RZ, RZ, R50 ;  /* 0x000000ffff0d7224 */ /* 0x000fce00078e0032 */
[----:B------:R-:W-:Y:S05]  /*bf20*/  WARPSYNC.COLLECTIVE R14, `(.L_x_269) ;  /* 0x000000000e087348 */ /* 0x000fea0003c00000 */
[----:B------:R0:W1:Y:S02]  /*bf30*/  SHFL.DOWN P6, R39, R13, R28, R29 ;  /* 0x0800001c0d277389 */ /* 0x00006400000c001d */
[----:B01----:R-:W-:Y:S05]  /*bf40*/  ENDCOLLECTIVE ;  /* 0x000000000000791b */ /* 0x003fea0003800000 */
.L_x_269:
[----:B------:R-:W-:Y:S01]  /*bf50*/  IMAD.MOV.U32 R28, RZ, RZ, 0x8 ;  /* 0x00000008ff1c7424 */ /* 0x000fe200078e00ff */
[----:B------:R-:W-:-:S04]  /*bf60*/  ISETP.GT.AND P6, PT, R43, R47, PT ;  /* 0x0000002f2b00720c */ /* 0x000fc80003fc4270 */
[----:B------:R-:W-:-:S05]  /*bf70*/  SEL R39, R39, RZ, !P6 ;  /* 0x000000ff27277207 */ /* 0x000fca0007000000 */
[----:B------:R-:W-:-:S07]  /*bf80*/  IMAD.IADD R13, R50, 0x1, R39 ;  /* 0x00000001320d7824 */ /* 0x000fce00078e0227 */
[----:B------:R-:W-:Y:S05]  /*bf90*/  WARPSYNC.COLLECTIVE R14, `(.L_x_270) ;  /* 0x000000000e087348 */ /* 0x000fea0003c00000 */
[----:B------:R0:W1:Y:S02]  /*bfa0*/  SHFL.DOWN P6, R39, R13, R28, R29 ;  /* 0x0800001c0d277389 */ /* 0x00006400000c001d */
[----:B01----:R-:W-:Y:S05]  /*bfb0*/  ENDCOLLECTIVE ;  /* 0x000000000000791b */ /* 0x003fea0003800000 */
.L_x_270:
[----:B------:R-:W0:Y:S01]  /*bfc0*/  LDC.64 R28, c[0x0][0x3a0] ;  /* 0x0000e800ff1c7b82 */ /* 0x000e220000000a00 */
[----:B------:R-:W-:-:S04]  /*bfd0*/  ISETP.GT.AND P6, PT, R44, R47, PT ;  /* 0x0000002f2c00720c */ /* 0x000fc80003fc4270 */
[----:B------:R-:W-:-:S05]  /*bfe0*/  SEL R52, R39, RZ, !P6 ;  /* 0x000000ff27347207 */ /* 0x000fca0007000000 */
[----:B------:R-:W-:-:S04]  /*bff0*/  IMAD.IADD R52, R13, 0x1, R52 ;  /* 0x000000010d347824 */ /* 0x000fc800078e0234 */
[----:B------:R-:W-:Y:S01]  /*c000*/  IMAD.MOV.U32 R13, RZ, RZ, R52 ;  /* 0x000000ffff0d7224 */ /* 0x000fe200078e0034 */
[----:B0-----:R-:W-:Y:S01]  /*c010*/  IADD3 R46, P6, PT, R28, 0x100, RZ ;  /* 0x000001001c2e7810 */ /* 0x001fe20007fde0ff */
[----:B------:R-:W-:-:S04]  /*c020*/  IMAD.MOV.U32 R28, RZ, RZ, 0x10 ;  /* 0x00000010ff1c7424 */ /* 0x000fc800078e00ff */
[----:B------:R-:W-:Y:S02]  /*c030*/  IMAD.X R50, RZ, RZ, R29, P6 ;  /* 0x000000ffff327224 */ /* 0x000fe400030e061d */
[----:B------:R-:W-:-:S07]  /*c040*/  IMAD.MOV.U32 R29, RZ, RZ, R47 ;  /* 0x000000ffff1d7224 */ /* 0x000fce00078e002f */
[----:B------:R-:W-:Y:S05]  /*c050*/  WARPSYNC.COLLECTIVE R14, `(.L_x_271) ;  /* 0x000000000e087348 */ /* 0x000fea0003c00000 */
[----:B------:R0:W1:Y:S02]  /*c060*/  SHFL.DOWN P6, R39, R13, R28, R29 ;  /* 0x0800001c0d277389 */ /* 0x00006400000c001d */
[----:B01----:R-:W-:Y:S05]  /*c070*/  ENDCOLLECTIVE ;  /* 0x000000000000791b */ /* 0x003fea0003800000 */
.L_x_271:
[----:B------:R-:W-:-:S04]  /*c080*/  ISETP.GT.AND P6, PT, R51, R47, PT ;  /* 0x0000002f3300720c */ /* 0x000fc80003fc4270 */
[----:B------:R-:W-:Y:S02]  /*c090*/  SEL R39, R39, RZ, !P6 ;  /* 0x000000ff27277207 */ /* 0x000fe40007000000 */
[----:B------:R-:W-:-:S03]  /*c0a0*/  ISETP.NE.AND P6, PT, R12, 0x65, PT ;  /* 0x000000650c00780c */ /* 0x000fc60003fc5270 */
[----:B------:R-:W-:-:S10]  /*c0b0*/  IMAD.IADD R47, R52, 0x1, R39 ;  /* 0x00000001342f7824 */ /* 0x000fd400078e0227 */
[----:B------:R-:W-:Y:S05]  /*c0c0*/  WARPSYNC.COLLECTIVE R14, `(.L_x_272) ;  /* 0x000000000e087348 */ /* 0x000fea0003c00000 */
[----:B------:R-:W-:Y:S01]  /*c0d0*/  VOTE.ALL P6, P6 ;  /* 0x0000000000ff7806 */ /* 0x000fe200030c0000 */
[----:B------:R-:W-:-:S12]  /*c0e0*/  ENDCOLLECTIVE ;  /* 0x000000000000791b */ /* 0x000fd80003800000 */
.L_x_272:
[----:B------:R-:W-:Y:S05]  /*c0f0*/  BRA `(.L_x_273) ;  /* 0xffffffcc00e47947 */ /* 0x000fea000383ffff */
.L_x_172:
[----:B------:R-:W-:Y:S01]  /*c100*/  BSSY B0, `(.L_x_274) ;  /* 0x0000006000007945 */ /* 0x000fe20003800000 */
[----:B------:R-:W-:Y:S01]  /*c110*/  PLOP3.LUT P6, PT, P6, PT, PT, 0x8, 0x80 ;  /* 0x000000000080781c */ /* 0x000fe200037ce170 */
[----:B------:R-:W-:-:S12]  /*c120*/  IMAD.MOV.U32 R14, RZ, RZ, -0x1 ;  /* 0xffffffffff0e7424 */ /* 0x000fd800078e00ff */
[----:B------:R-:W-:Y:S05]  /*c130*/  WARPSYNC.COLLECTIVE R14, `(.L_x_275) ;  /* 0x000000000e087348 */ /* 0x000fea0003c00000 */
[----:B------:R-:W-:Y:S01]  /*c140*/  VOTE.ANY P6, P6 ;  /* 0x0000000000ff7806 */ /* 0x000fe200030c0100 */
[----:B------:R-:W-:-:S12]  /*c150*/  ENDCOLLECTIVE ;  /* 0x000000000000791b */ /* 0x000fd80003800000 */
.L_x_275:
[----:B------:R-:W-:Y:S05]  /*c160*/  BSYNC B0 ;  /* 0x0000000000007941 */ /* 0x000fea0003800000 */
.L_x_274:
[----:B------:R-:W-:Y:S05]  /*c170*/  BRA `(.L_x_276) ;  /* 0xffffffcc00f47947 */ /* 0x000fea000383ffff */
.L_x_174:
[----:B------:R-:W-:Y:S01]  /*c180*/  BSSY B0, `(.L_x_277) ;  /* 0x0000006000007945 */ /* 0x000fe20003800000 */
[----:B------:R-:W-:Y:S01]  /*c190*/  PLOP3.LUT P6, PT, P6, PT, PT, 0x8, 0x80 ;  /* 0x000000000080781c */ /* 0x000fe200037ce170 */
[----:B------:R-:W-:-:S12]  /*c1a0*/  IMAD.MOV.U32 R14, RZ, RZ, -0x1 ;  /* 0xffffffffff0e7424 */ /* 0x000fd800078e00ff */
[----:B------:R-:W-:Y:S05]  /*c1b0*/  WARPSYNC.COLLECTIVE R14, `(.L_x_278) ;  /* 0x000000000e087348 */ /* 0x000fea0003c00000 */
[----:B------:R-:W-:Y:S01]  /*c1c0*/  VOTE.ANY P6, P6 ;  /* 0x0000000000ff7806 */ /* 0x000fe200030c0100 */
[----:B------:R-:W-:-:S12]  /*c1d0*/  ENDCOLLECTIVE ;  /* 0x000000000000791b */ /* 0x000fd80003800000 */
.L_x_278:
[----:B------:R-:W-:Y:S05]  /*c1e0*/  BSYNC B0 ;  /* 0x0000000000007941 */ /* 0x000fea0003800000 */
.L_x_277:
[----:B------:R-:W-:Y:S05]  /*c1f0*/  BRA `(.L_x_279) ;  /* 0xffffffd000507947 */ /* 0x000fea000383ffff */
.L_x_176:
[----:B------:R-:W-:Y:S01]  /*c200*/  BSSY B0, `(.L_x_280) ;  /* 0x0000006000007945 */ /* 0x000fe20003800000 */
[----:B------:R-:W-:Y:S01]  /*c210*/  PLOP3.LUT P6, PT, P6, PT, PT, 0x8, 0x80 ;  /* 0x000000000080781c */ /* 0x000fe200037ce170 */
[----:B------:R-:W-:-:S12]  /*c220*/  IMAD.MOV.U32 R14, RZ, RZ, -0x1 ;  /* 0xffffffffff0e7424 */ /* 0x000fd800078e00ff */
[----:B------:R-:W-:Y:S05]  /*c230*/  WARPSYNC.COLLECTIVE R14, `(.L_x_281) ;  /* 0x000000000e087348 */ /* 0x000fea0003c00000 */
[----:B------:R-:W-:Y:S01]  /*c240*/  VOTE.ANY R14, PT, P6 ;  /* 0x00000000000e7806 */ /* 0x000fe200030e0100 */
[----:B------:R-:W-:Y:S06]  /*c250*/  ENDCOLLECTIVE ;  /* 0x000000000000791b */ /* 0x000fec0003800000 */
.L_x_281:
[----:B------:R-:W-:Y:S05]  /*c260*/  BSYNC B0 ;  /* 0x0000000000007941 */ /* 0x000fea0003800000 */
.L_x_280:
        /* <DEDUP_REMOVED lines=10> */
.L_x_282:
        /* <DEDUP_REMOVED lines=8> */
.L_x_283:
[----:B------:R-:W-:Y:S01]  /*c390*/  IMAD.MOV.U32 R28, RZ, RZ, 0x4 ;  /* 0x00000004ff1c7424 */ /* 0x000fe200078e00ff */
[----:B------:R-:W-:-:S04]  /*c3a0*/  ISETP.GT.AND P6, PT, R45, R29, PT ;  /* 0x0000001d2d00720c */ /* 0x000fc80003fc4270 */
[----:B------:R-:W-:-:S05]  /*c3b0*/  SEL R39, R39, RZ, !P6 ;  /* 0x000000ff27277207 */ /* 0x000fca0007000000 */
[----:B------:R-:W-:-:S04]  /*c3c0*/  IMAD.IADD R53, R53, 0x1, R39 ;  /* 0x0000000135357824 */ /* 0x000fc800078e0227 */
[----:B------:R-:W-:-:S07]  /*c3d0*/  IMAD.MOV.U32 R13, RZ, RZ, R53 ;  /* 0x000000ffff0d7224 */ /* 0x000fce00078e0035 */
[----:B------:R-:W-:Y:S05]  /*c3e0*/  WARPSYNC.COLLECTIVE R14, `(.L_x_284) ;  /* 0x000000000e087348 */ /* 0x000fea0003c00000 */
[----:B------:R0:W1:Y:S02]  /*c3f0*/  SHFL.DOWN P6, R39, R13, R28, R29 ;  /* 0x0800001c0d277389 */ /* 0x00006400000c001d */
[----:B01----:R-:W-:Y:S05]  /*c400*/  ENDCOLLECTIVE ;  /* 0x000000000000791b */ /* 0x003fea0003800000 */
.L_x_284:
[----:B------:R-:W-:Y:S01]  /*c410*/  IMAD.MOV.U32 R28, RZ, RZ, 0x8 ;  /* 0x00000008ff1c7424 */ /* 0x000fe200078e00ff */
[----:B------:R-:W-:-:S04]  /*c420*/  ISETP.GT.AND P6, PT, R43, R29, PT ;  /* 0x0000001d2b00720c */ /* 0x000fc80003fc4270 */
[----:B------:R-:W-:-:S05]  /*c430*/  SEL R39, R39, RZ, !P6 ;  /* 0x000000ff27277207 */ /* 0x000fca0007000000 */
[----:B------:R-:W-:-:S07]  /*c440*/  IMAD.IADD R13, R53, 0x1, R39 ;  /* 0x00000001350d7824 */ /* 0x000fce00078e0227 */
[----:B------:R-:W-:Y:S05]  /*c450*/  WARPSYNC.COLLECTIVE R14, `(.L_x_285) ;  /* 0x000000000e087348 */ /* 0x000fea0003c00000 */
[----:B------:R0:W1:Y:S02]  /*c460*/  SHFL.DOWN P6, R39, R13, R28, R29 ;  /* 0x0800001c0d277389 */ /* 0x00006400000c001d */
[----:B01----:R-:W-:Y:S05]  /*c470*/  ENDCOLLECTIVE ;  /* 0x000000000000791b */ /* 0x003fea0003800000 */
.L_x_285:
        /* <DEDUP_REMOVED lines=8> */
.L_x_286:
[----:B------:R-:W-:-:S04]  /*c500*/  ISETP.GT.AND P6, PT, R51, R29, PT ;  /* 0x0000001d3300720c */ /* 0x000fc80003fc4270 */
[----:B------:R-:W-:Y:S02]  /*c510*/  SEL R39, R39, RZ, !P6 ;  /* 0x000000ff27277207 */ /* 0x000fe40007000000 */
[----:B------:R-:W-:Y:S02]  /*c520*/  ISETP.NE.AND P6, PT, R12, 0x65, PT ;  /* 0x000000650c00780c */ /* 0x000fe40003fc5270 */
[----:B------:R-:W-:-:S11]  /*c530*/  IADD3 R47, PT, PT, R53, R39, R47 ;  /* 0x00000027352f7210 */ /* 0x000fd60007ffe02f */
[----:B------:R-:W-:Y:S05]  /*c540*/  WARPSYNC.COLLECTIVE R14, `(.L_x_287) ;  /* 0x000000000e087348 */ /* 0x000fea0003c00000 */
[----:B------:R-:W-:Y:S01]  /*c550*/  VOTE.ALL P6, P6 ;  /* 0x0000000000ff7806 */ /* 0x000fe200030c0000 */
[----:B------:R-:W-:-:S12]  /*c560*/  ENDCOLLECTIVE ;  /* 0x000000000000791b */ /* 0x000fd80003800000 */
.L_x_287:
[----:B------:R-:W-:Y:S05]  /*c570*/  BRA `(.L_x_288) ;  /* 0xffffffcc00f07947 */ /* 0x000fea000383ffff */
.L_x_289:
        /* <DEDUP_REMOVED lines=16> */
.L_x_292:


//--------------------- .text._ZN3cub18CUB_300001_SM_10006detail11EmptyKernelIvEEvv --------------------------
	.section	.text._ZN3cub18CUB_300001_SM_10006detail11EmptyKernelIvEEvv,"ax",@progbits
	.align	128
        .global         _ZN3cub18CUB_300001_SM_10006detail11EmptyKernelIvEEvv
        .type           _ZN3cub18CUB_300001_SM_10006detail11EmptyKernelIvEEvv,@function
        .size           _ZN3cub18CUB_300001_SM_10006detail11EmptyKernelIvEEvv,(.L_x_293 - _ZN3cub18CUB_300001_SM_10006detail11EmptyKernelIvEEvv)
        .other          _ZN3cub18CUB_300001_SM_10006detail11EmptyKernelIvEEvv,@"STO_CUDA_ENTRY STV_DEFAULT"
_ZN3cub18CUB_300001_SM_10006detail11EmptyKernelIvEEvv:
.text._ZN3cub18CUB_300001_SM_10006detail11EmptyKernelIvEEvv:
[----:B------:R-:W-:Y:S01]  /*0000*/  LDC R1, c[0x0][0x37c] ;  /* 0x0000df00ff017b82 */ /* 0x000fe20000000800 */
[----:B------:R-:W-:Y:S05]  /*0010*/  EXIT ;  /* 0x000000000000794d */ /* 0x000fea0003800000 */
.L_x_290:
        /* <DEDUP_REMOVED lines=14> */
.L_x_293:


//--------------------- .nv.shared.reserved.0     --------------------------
	.section	.nv.shared.reserved.0,"aw",@nobits
	.weak		__nv_reservedSMEM_offset_0_alias
	.size		__nv_reservedSMEM_offset_0_alias, 0, 64
	.other		__nv_reservedSMEM_offset_0_alias,@"STO_CUDA_RESERVED_SHARED STV_DEFAULT"
__nv_reservedSMEM_offset_0_alias:
	.zero		0
	.zero		64


//--------------------- .nv.global                --------------------------
	.section	.nv.global,"aw",@nobits
.nv.global:
	.type		_ZN30_INTERNAL_0da49840_4_k_cu_main6thrust24THRUST_300001_SM_1000_NS12placeholders2_5E,@object
	.size		_ZN30_INTERNAL_0da49840_4_k_cu_main6thrust24THRUST_300001_SM_1000_NS12placeholders2_5E,(_ZN30_INTERNAL_0da49840_4_k_cu_main4cuda3std3__45__cpo6cbeginE - _ZN30_INTERNAL_0da49840_4_k_cu_main6thrust24THRUST_300001_SM_1000_NS12placeholders2_5E)
_ZN30_INTERNAL_0da49840_4_k_cu_main6thrust24THRUST_300001_SM_1000_NS12placeholders2_5E:
	.zero		1
	.type		_ZN30_INTERNAL_0da49840_4_k_cu_main4cuda3std3__45__cpo6cbeginE,@object
	.size		_ZN30_INTERNAL_0da49840_4_k_cu_main4cuda3std3__45__cpo6cbeginE,(_ZN30_INTERNAL_0da49840_4_k_cu_main4cuda3std6ranges3__45__cpo6cbeginE - _ZN30_INTERNAL_0da49840_4_k_cu_main4cuda3std3__45__cpo6cbeginE)
_ZN30_INTERNAL_0da49840_4_k_cu_main4cuda3std3__45__cpo6cbeginE:
	.zero		1
	.type		_ZN30_INTERNAL_0da49840_4_k_cu_main4cuda3std6ranges3__45__cpo6cbeginE,@object
	.size		_ZN30_INTERNAL_0da49840_4_k_cu_main4cuda3std6ranges3__45__cpo6cbeginE,(_ZN30_INTERNAL_0da49840_4_k_cu_main4cuda3std3__48in_placeE - _ZN30_INTERNAL_0da49840_4_k_cu_main4cuda3std6ranges3__45__cpo6cbeginE)
_ZN30_INTERNAL_0da49840_4_k_cu_main4cuda3std6ranges3__45__cpo6cbeginE:
	.zero		1
	.type		_ZN30_INTERNAL_0da49840_4_k_cu_main4cuda3std3__48in_placeE,@object
	.size		_ZN30_INTERNAL_0da49840_4_k_cu_main4cuda3std3__48in_placeE,(_ZN30_INTERNAL_0da49840_4_k_cu_main4cuda3std6ranges3__45__cpo4sizeE - _ZN30_INTERNAL_0da49840_4_k_cu_main4cuda3std3__48in_placeE)
_ZN30_INTERNAL_0da49840_4_k_cu_main4cuda3std3__48in_placeE:
	.zero		1
	.type		_ZN30_INTERNAL_0da49840_4_k_cu_main4cuda3std6ranges3__45__cpo4sizeE,@object
	.size		_ZN30_INTERNAL_0da49840_4_k_cu_main4cuda3std6ranges3__45__cpo4sizeE,(_ZN30_INTERNAL_0da49840_4_k_cu_main6thrust24THRUST_300001_SM_1000_NS12placeholders2_9E - _ZN30_INTERNAL_0da49840_4_k_cu_main4cuda3std6ranges3__45__cpo4sizeE)
_ZN30_INTERNAL_0da49840_4_k_cu_main4cuda3std6ranges3__45__cpo4sizeE:
	.zero		1
	.type		_ZN30_INTERNAL_0da49840_4_k_cu_main6thrust24THRUST_300001_SM_1000_NS12placeholders2_9E,@object
	.size		_ZN30_INTERNAL_0da49840_4_k_cu_main6thrust24THRUST_300001_SM_1000_NS12placeholders2_9E,(_ZN30_INTERNAL_0da49840_4_k_cu_main4cuda3std3__45__cpo7crbeginE - _ZN30_INTERNAL_0da49840_4_k_cu_main6thrust24THRUST_300001_SM_1000_NS12placeholders2_9E)
_ZN30_INTERNAL_0da49840_4_k_cu_main6thrust24THRUST_300001_SM_1000_NS12placeholders2_9E:
	.zero		1
	.type		_ZN30_INTERNAL_0da49840_4_k_cu_main4cuda3std3__45__cpo7crbeginE,@object
	.size		_ZN30_INTERNAL_0da49840_4_k_cu_main4cuda3std3__45__cpo7crbeginE,(_ZN30_INTERNAL_0da49840_4_k_cu_main4cuda3std6ranges3__45__cpo4nextE - _ZN30_INTERNAL_0da49840_4_k_cu_main4cuda3std3__45__cpo7crbeginE)
_ZN30_INTERNAL_0da49840_4_k_cu_main4cuda3std3__45__cpo7crbeginE:
	.zero		1
	.type		_ZN30_INTERNAL_0da49840_4_k_cu_main4cuda3std6ranges3__45__cpo4nextE,@object
	.size		_ZN30_INTERNAL_0da49840_4_k_cu_main4cuda3std6ranges3__45__cpo4nextE,(_ZN30_INTERNAL_0da49840_4_k_cu_main4cuda3std6ranges3__45__cpo4swapE - _ZN30_INTERNAL_0da49840_4_k_cu_main4cuda3std6ranges3__45__cpo4nextE)
_ZN30_INTERNAL_0da49840_4_k_cu_main4cuda3std6ranges3__45__cpo4nextE:
	.zero		1
	.type		_ZN30_INTERNAL_0da49840_4_k_cu_main4cuda3std6ranges3__45__cpo4swapE,@object
	.size		_ZN30_INTERNAL_0da49840_4_k_cu_main4cuda3std6ranges3__45__cpo4swapE,(_ZN30_INTERNAL_0da49840_4_k_cu_main6thrust24THRUST_300001_SM_1000_NS12placeholders2_1E - _ZN30_INTERNAL_0da49840_4_k_cu_main4cuda3std6ranges3__45__cpo4swapE)
_ZN30_INTERNAL_0da49840_4_k_cu_main4cuda3std6ranges3__45__cpo4swapE:
	.zero		1
	.type		_ZN30_INTERNAL_0da49840_4_k_cu_main6thrust24THRUST_300001_SM_1000_NS12placeholders2_1E,@object
	.size		_ZN30_INTERNAL_0da49840_4_k_cu_main6thrust24THRUST_300001_SM_1000_NS12placeholders2_1E,(_ZN30_INTERNAL_0da49840_4_k_cu_main6thrust24THRUST_300001_SM_1000_NS12placeholders2_3E - _ZN30_INTERNAL_0da49840_4_k_cu_main6thrust24THRUST_300001_SM_1000_NS12placeholders2_1E)
_ZN30_INTERNAL_0da49840_4_k_cu_main6thrust24THRUST_300001_SM_1000_NS12placeholders2_1E:
	.zero		1
	.type		_ZN30_INTERNAL_0da49840_4_k_cu_main6thrust24THRUST_300001_SM_1000_NS12placeholders2_3E,@object
	.size		_ZN30_INTERNAL_0da49840_4_k_cu_main6thrust24THRUST_300001_SM_1000_NS12placeholders2_3E,(_ZN30_INTERNAL_0da49840_4_k_cu_main4cuda3std3__45__cpo5beginE - _ZN30_INTERNAL_0da49840_4_k_cu_main6thrust24THRUST_300001_SM_1000_NS12placeholders2_3E)
_ZN30_INTERNAL_0da49840_4_k_cu_main6thrust24THRUST_300001_SM_1000_NS12placeholders2_3E:
	.zero		1
	.type		_ZN30_INTERNAL_0da49840_4_k_cu_main4cuda3std3__45__cpo5beginE,@object
	.size		_ZN30_INTERNAL_0da49840_4_k_cu_main4cuda3std3__45__cpo5beginE,(_ZN30_INTERNAL_0da49840_4_k_cu_main4cuda3std6ranges3__45__cpo5beginE - _ZN30_INTERNAL_0da49840_4_k_cu_main4cuda3std3__45__cpo5beginE)
_ZN30_INTERNAL_0da49840_4_k_cu_main4cuda3std3__45__cpo5beginE:
	.zero		1
	.type		_ZN30_INTERNAL_0da49840_4_k_cu_main4cuda3std6ranges3__45__cpo5beginE,@object
	.size		_ZN30_INTERNAL_0da49840_4_k_cu_main4cuda3std6ranges3__45__cpo5beginE,(_ZN30_INTERNAL_0da49840_4_k_cu_main4cuda3std3__432_GLOBAL__N__0da49840_4_k_cu_main6ignoreE - _ZN30_INTERNAL_0da49840_4_k_cu_main4cuda3std6ranges3__45__cpo5beginE)
_ZN30_INTERNAL_0da49840_4_k_cu_main4cuda3std6ranges3__45__cpo5beginE:
	.zero		1
	.type		_ZN30_INTERNAL_0da49840_4_k_cu_main4cuda3std3__432_GLOBAL__N__0da49840_4_k_cu_main6ignoreE,@object
	.size		_ZN30_INTERNAL_0da49840_4_k_cu_main4cuda3std3__432_GLOBAL__N__0da49840_4_k_cu_main6ignoreE,(_ZN30_INTERNAL_0da49840_4_k_cu_main4cuda3std6ranges3__45__cpo4dataE - _ZN30_INTERNAL_0da49840_4_k_cu_main4cuda3std3__432_GLOBAL__N__0da49840_4_k_cu_main6ignoreE)
_ZN30_INTERNAL_0da49840_4_k_cu_main4cuda3std3__432_GLOBAL__N__0da49840_4_k_cu_main6ignoreE:
	.zero		1
	.type		_ZN30_INTERNAL_0da49840_4_k_cu_main4cuda3std6ranges3__45__cpo4dataE,@object
	.size		_ZN30_INTERNAL_0da49840_4_k_cu_main4cuda3std6ranges3__45__cpo4dataE,(_ZN30_INTERNAL_0da49840_4_k_cu_main6thrust24THRUST_300001_SM_1000_NS12placeholders2_7E - _ZN30_INTERNAL_0da49840_4_k_cu_main4cuda3std6ranges3__45__cpo4dataE)
_ZN30_INTERNAL_0da49840_4_k_cu_main4cuda3std6ranges3__45__cpo4dataE:
	.zero		1
	.type		_ZN30_INTERNAL_0da49840_4_k_cu_main6thrust24THRUST_300001_SM_1000_NS12placeholders2_7E,@object
	.size		_ZN30_INTERNAL_0da49840_4_k_cu_main6thrust24THRUST_300001_SM_1000_NS12placeholders2_7E,(_ZN30_INTERNAL_0da49840_4_k_cu_main4cuda3std3__45__cpo6rbeginE - _ZN30_INTERNAL_0da49840_4_k_cu_main6thrust24THRUST_300001_SM_1000_NS12placeholders2_7E)
_ZN30_INTERNAL_0da49840_4_k_cu_main6thrust24THRUST_300001_SM_1000_NS12placeholders2_7E:
	.zero		1
	.type		_ZN30_INTERNAL_0da49840_4_k_cu_main4cuda3std3__45__cpo6rbeginE,@object
	.size		_ZN30_INTERNAL_0da49840_4_k_cu_main4cuda3std3__45__cpo6rbeginE,(_ZN30_INTERNAL_0da49840_4_k_cu_main4cuda3std6ranges3__45__cpo7advanceE - _ZN30_INTERNAL_0da49840_4_k_cu_main4cuda3std3__45__cpo6rbeginE)
_ZN30_INTERNAL_0da49840_4_k_cu_main4cuda3std3__45__cpo6rbeginE:
	.zero		1
	.type		_ZN30_INTERNAL_0da49840_4_k_cu_main4cuda3std6ranges3__45__cpo7advanceE,@object
	.size		_ZN30_INTERNAL_0da49840_4_k_cu_main4cuda3std6ranges3__45__cpo7advanceE,(_ZN30_INTERNAL_0da49840_4_k_cu_main4cuda3std3__47nulloptE - _ZN30_INTERNAL_0da49840_4_k_cu_main4cuda3std6ranges3__45__cpo7advanceE)
_ZN30_INTERNAL_0da49840_4_k_cu_main4cuda3std6ranges3__45__cpo7advanceE:
	.zero		1
	.type		_ZN30_INTERNAL_0da49840_4_k_cu_main4cuda3std3__47nulloptE,@object
	.size		_ZN30_INTERNAL_0da49840_4_k_cu_main4cuda3std3__47nulloptE,(_ZN30_INTERNAL_0da49840_4_k_cu_main4cuda3std6ranges3__45__cpo8distanceE - _ZN30_INTERNAL_0da49840_4_k_cu_main4cuda3std3__47nulloptE)
_ZN30_INTERNAL_0da49840_4_k_cu_main4cuda3std3__47nulloptE:
	.zero		1
	.type		_ZN30_INTERNAL_0da49840_4_k_cu_main4cuda3std6ranges3__45__cpo8distanceE,@object
	.size		_ZN30_INTERNAL_0da49840_4_k_cu_main4cuda3std6ranges3__45__cpo8distanceE,(_ZN30_INTERNAL_0da49840_4_k_cu_main6thrust24THRUST_300001_SM_1000_NS12placeholders2_6E - _ZN30_INTERNAL_0da49840_4_k_cu_main4cuda3std6ranges3__45__cpo8distanceE)
_ZN30_INTERNAL_0da49840_4_k_cu_main4cuda3std6ranges3__45__cpo8distanceE:
	.zero		1
	.type		_ZN30_INTERNAL_0da49840_4_k_cu_main6thrust24THRUST_300001_SM_1000_NS12placeholders2_6E,@object
	.size		_ZN30_INTERNAL_0da49840_4_k_cu_main6thrust24THRUST_300001_SM_1000_NS12placeholders2_6E,(_ZN30_INTERNAL_0da49840_4_k_cu_main4cuda3std3__45__cpo4cendE - _ZN30_INTERNAL_0da49840_4_k_cu_main6thrust24THRUST_300001_SM_1000_NS12placeholders2_6E)
_ZN30_INTERNAL_0da49840_4_k_cu_main6thrust24THRUST_300001_SM_1000_NS12placeholders2_6E:
	.zero		1
	.type		_ZN30_INTERNAL_0da49840_4_k_cu_main4cuda3std3__45__cpo4cendE,@object
	.size		_ZN30_INTERNAL_0da49840_4_k_cu_main4cuda3std3__45__cpo4cendE,(_ZN30_INTERNAL_0da49840_4_k_cu_main4cuda3std6ranges3__45__cpo4cendE - _ZN30_INTERNAL_0da49840_4_k_cu_main4cuda3std3__45__cpo4cendE)
_ZN30_INTERNAL_0da49840_4_k_cu_main4cuda3std3__45__cpo4cendE:
	.zero		1
	.type		_ZN30_INTERNAL_0da49840_4_k_cu_main4cuda3std6ranges3__45__cpo4cendE,@object
	.size		_ZN30_INTERNAL_0da49840_4_k_cu_main4cuda3std6ranges3__45__cpo4cendE,(_ZN30_INTERNAL_0da49840_4_k_cu_main4cuda3std3__420unreachable_sentinelE - _ZN30_INTERNAL_0da49840_4_k_cu_main4cuda3std6ranges3__45__cpo4cendE)
_ZN30_INTERNAL_0da49840_4_k_cu_main4cuda3std6ranges3__45__cpo4cendE:
	.zero		1
	.type		_ZN30_INTERNAL_0da49840_4_k_cu_main4cuda3std3__420unreachable_sentinelE,@object
	.size		_ZN30_INTERNAL_0da49840_4_k_cu_main4cuda3std3__420unreachable_sentinelE,(_ZN30_INTERNAL_0da49840_4_k_cu_main4cuda3std6ranges3__45__cpo5ssizeE - _ZN30_INTERNAL_0da49840_4_k_cu_main4cuda3std3__420unreachable_sentinelE)
_ZN30_INTERNAL_0da49840_4_k_cu_main4cuda3std3__420unreachable_sentinelE:
	.zero		1
	.type		_ZN30_INTERNAL_0da49840_4_k_cu_main4cuda3std6ranges3__45__cpo5ssizeE,@object
	.size		_ZN30_INTERNAL_0da49840_4_k_cu_main4cuda3std6ranges3__45__cpo5ssizeE,(_ZN30_INTERNAL_0da49840_4_k_cu_main6thrust24THRUST_300001_SM_1000_NS12placeholders3_10E - _ZN30_INTERNAL_0da49840_4_k_cu_main4cuda3std6ranges3__45__cpo5ssizeE)
_ZN30_INTERNAL_0da49840_4_k_cu_main4cuda3std6ranges3__45__cpo5ssizeE:
	.zero		1
	.type		_ZN30_INTERNAL_0da49840_4_k_cu_main6thrust24THRUST_300001_SM_1000_NS12placeholders3_10E,@object
	.size		_ZN30_INTERNAL_0da49840_4_k_cu_main6thrust24THRUST_300001_SM_1000_NS12placeholders3_10E,(_ZN30_INTERNAL_0da49840_4_k_cu_main4cuda3std3__45__cpo5crendE - _ZN30_INTERNAL_0da49840_4_k_cu_main6thrust24THRUST_300001_SM_1000_NS12placeholders3_10E)
_ZN30_INTERNAL_0da49840_4_k_cu_main6thrust24THRUST_300001_SM_1000_NS12placeholders3_10E:
	.zero		1
	.type		_ZN30_INTERNAL_0da49840_4_k_cu_main4cuda3std3__45__cpo5crendE,@object
	.size		_ZN30_INTERNAL_0da49840_4_k_cu_main4cuda3std3__45__cpo5crendE,(_ZN30_INTERNAL_0da49840_4_k_cu_main4cuda3std6ranges3__45__cpo4prevE - _ZN30_INTERNAL_0da49840_4_k_cu_main4cuda3std3__45__cpo5crendE)
_ZN30_INTERNAL_0da49840_4_k_cu_main4cuda3std3__45__cpo5crendE:
	.zero		1
	.type		_ZN30_INTERNAL_0da49840_4_k_cu_main4cuda3std6ranges3__45__cpo4prevE,@object
	.size		_ZN30_INTERNAL_0da49840_4_k_cu_main4cuda3std6ranges3__45__cpo4prevE,(_ZN30_INTERNAL_0da49840_4_k_cu_main4cuda3std6ranges3__45__cpo9iter_moveE - _ZN30_INTERNAL_0da49840_4_k_cu_main4cuda3std6ranges3__45__cpo4prevE)
_ZN30_INTERNAL_0da49840_4_k_cu_main4cuda3std6ranges3__45__cpo4prevE:
	.zero		1
	.type		_ZN30_INTERNAL_0da49840_4_k_cu_main4cuda3std6ranges3__45__cpo9iter_moveE,@object
	.size		_ZN30_INTERNAL_0da49840_4_k_cu_main4cuda3std6ranges3__45__cpo9iter_moveE,(_ZN30_INTERNAL_0da49840_4_k_cu_main6thrust24THRUST_300001_SM_1000_NS12placeholders2_2E - _ZN30_INTERNAL_0da49840_4_k_cu_main4cuda3std6ranges3__45__cpo9iter_moveE)
_ZN30_INTERNAL_0da49840_4_k_cu_main4cuda3std6ranges3__45__cpo9iter_moveE:
	.zero		1
	.type		_ZN30_INTERNAL_0da49840_4_k_cu_main6thrust24THRUST_300001_SM_1000_NS12placeholders2_2E,@object
	.size		_ZN30_INTERNAL_0da49840_4_k_cu_main6thrust24THRUST_300001_SM_1000_NS12placeholders2_2E,(_ZN30_INTERNAL_0da49840_4_k_cu_main6thrust24THRUST_300001_SM_1000_NS12placeholders2_4E - _ZN30_INTERNAL_0da49840_4_k_cu_main6thrust24THRUST_300001_SM_1000_NS12placeholders2_2E)
_ZN30_INTERNAL_0da49840_4_k_cu_main6thrust24THRUST_300001_SM_1000_NS12placeholders2_2E:
	.zero		1
	.type		_ZN30_INTERNAL_0da49840_4_k_cu_main6thrust24THRUST_300001_SM_1000_NS12placeholders2_4E,@object
	.size		_ZN30_INTERNAL_0da49840_4_k_cu_main6thrust24THRUST_300001_SM_1000_NS12placeholders2_4E,(_ZN30_INTERNAL_0da49840_4_k_cu_main4cuda3std3__45__cpo3endE - _ZN30_INTERNAL_0da49840_4_k_cu_main6thrust24THRUST_300001_SM_1000_NS12placeholders2_4E)
_ZN30_INTERNAL_0da49840_4_k_cu_main6thrust24THRUST_300001_SM_1000_NS12placeholders2_4E:
	.zero		1
	.type		_ZN30_INTERNAL_0da49840_4_k_cu_main4cuda3std3__45__cpo3endE,@object
	.size		_ZN30_INTERNAL_0da49840_4_k_cu_main4cuda3std3__45__cpo3endE,(_ZN30_INTERNAL_0da49840_4_k_cu_main4cuda3std6ranges3__45__cpo3endE - _ZN30_INTERNAL_0da49840_4_k_cu_main4cuda3std3__45__cpo3endE)
_ZN30_INTERNAL_0da49840_4_k_cu_main4cuda3std3__45__cpo3endE:
	.zero		1
	.type		_ZN30_INTERNAL_0da49840_4_k_cu_main4cuda3std6ranges3__45__cpo3endE,@object
	.size		_ZN30_INTERNAL_0da49840_4_k_cu_main4cuda3std6ranges3__45__cpo3endE,(_ZN30_INTERNAL_0da49840_4_k_cu_main4cuda3std3__419piecewise_constructE - _ZN30_INTERNAL_0da49840_4_k_cu_main4cuda3std6ranges3__45__cpo3endE)
_ZN30_INTERNAL_0da49840_4_k_cu_main4cuda3std6ranges3__45__cpo3endE:
	.zero		1
	.type		_ZN30_INTERNAL_0da49840_4_k_cu_main4cuda3std3__419piecewise_constructE,@object
	.size		_ZN30_INTERNAL_0da49840_4_k_cu_main4cuda3std3__419piecewise_constructE,(_ZN30_INTERNAL_0da49840_4_k_cu_main4cuda3std6ranges3__45__cpo5cdataE - _ZN30_INTERNAL_0da49840_4_k_cu_main4cuda3std3__419piecewise_constructE)
_ZN30_INTERNAL_0da49840_4_k_cu_main4cuda3std3__419piecewise_constructE:
	.zero		1
	.type		_ZN30_INTERNAL_0da49840_4_k_cu_main4cuda3std6ranges3__45__cpo5cdataE,@object
	.size		_ZN30_INTERNAL_0da49840_4_k_cu_main4cuda3std6ranges3__45__cpo5cdataE,(_ZN30_INTERNAL_0da49840_4_k_cu_main6thrust24THRUST_300001_SM_1000_NS12placeholders2_8E - _ZN30_INTERNAL_0da49840_4_k_cu_main4cuda3std6ranges3__45__cpo5cdataE)
_ZN30_INTERNAL_0da49840_4_k_cu_main4cuda3std6ranges3__45__cpo5cdataE:
	.zero		1
	.type		_ZN30_INTERNAL_0da49840_4_k_cu_main6thrust24THRUST_300001_SM_1000_NS12placeholders2_8E,@object
	.size		_ZN30_INTERNAL_0da49840_4_k_cu_main6thrust24THRUST_300001_SM_1000_NS12placeholders2_8E,(_ZN30_INTERNAL_0da49840_4_k_cu_main4cuda3std3__45__cpo4rendE - _ZN30_INTERNAL_0da49840_4_k_cu_main6thrust24THRUST_300001_SM_1000_NS12placeholders2_8E)
_ZN30_INTERNAL_0da49840_4_k_cu_main6thrust24THRUST_300001_SM_1000_NS12placeholders2_8E:
	.zero		1
	.type		_ZN30_INTERNAL_0da49840_4_k_cu_main4cuda3std3__45__cpo4rendE,@object
	.size		_ZN30_INTERNAL_0da49840_4_k_cu_main4cuda3std3__45__cpo4rendE,(_ZN30_INTERNAL_0da49840_4_k_cu_main4cuda3std6ranges3__45__cpo9iter_swapE - _ZN30_INTERNAL_0da49840_4_k_cu_main4cuda3std3__45__cpo4rendE)
_ZN30_INTERNAL_0da49840_4_k_cu_main4cuda3std3__45__cpo4rendE:
	.zero		1
	.type		_ZN30_INTERNAL_0da49840_4_k_cu_main4cuda3std6ranges3__45__cpo9iter_swapE,@object
	.size		_ZN30_INTERNAL_0da49840_4_k_cu_main4cuda3std6ranges3__45__cpo9iter_swapE,(_ZN30_INTERNAL_0da49840_4_k_cu_main4cuda3std3__48unexpectE - _ZN30_INTERNAL_0da49840_4_k_cu_main4cuda3std6ranges3__45__cpo9iter_swapE)
_ZN30_INTERNAL_0da49840_4_k_cu_main4cuda3std6ranges3__45__cpo9iter_swapE:
	.zero		1
	.type		_ZN30_INTERNAL_0da49840_4_k_cu_main4cuda3std3__48unexpectE,@object
	.size		_ZN30_INTERNAL_0da49840_4_k_cu_main4cuda3std3__48unexpectE,(_ZN30_INTERNAL_0da49840_4_k_cu_main6thrust24THRUST_300001_SM_1000_NS6system6detail10sequential3seqE - _ZN30_INTERNAL_0da49840_4_k_cu_main4cuda3std3__48unexpectE)
_ZN30_INTERNAL_0da49840_4_k_cu_main4cuda3std3__48unexpectE:
	.zero		1
	.type		_ZN30_INTERNAL_0da49840_4_k_cu_main6thrust24THRUST_300001_SM_1000_NS6system6detail10sequential3seqE,@object
	.size		_ZN30_INTERNAL_0da49840_4_k_cu_main6thrust24THRUST_300001_SM_1000_NS6system6detail10sequential3seqE,(.L_29 - _ZN30_INTERNAL_0da49840_4_k_cu_main6thrust24THRUST_300001_SM_1000_NS6system6detail10sequential3seqE)
_ZN30_INTERNAL_0da49840_4_k_cu_main6thrust24THRUST_300001_SM_1000_NS6system6detail10sequential3seqE:
	.zero		1
.L_29:


//--------------------- .nv.shared._ZN3cub18CUB_300001_SM_10006detail6select23DeviceSelectSweepKernelINS2_10policy_hubIiNS0_8NullTypeEiLb0ELNS0_10SelectImplE0EE10Policy1000EPiPS5_S9_S9_NS0_13ScanTileStateIiLb1EEE8LessThanS5_iNS2_19streaming_context_tIlLb1EEELS6_0EEEvT0_T1_T2_T3_T4_T5_T6_T7_iT8_NS1_7vsmem_tE --------------------------
	.section	.nv.shared._ZN3cub18CUB_300001_SM_10006detail6select23DeviceSelectSweepKernelINS2_10policy_hubIiNS0_8NullTypeEiLb0ELNS0_10SelectImplE0EE10Policy1000EPiPS5_S9_S9_NS0_13ScanTileStateIiLb1EEE8LessThanS5_iNS2_19streaming_context_tIlLb1EEELS6_0EEEvT0_T1_T2_T3_T4_T5_T6_T7_iT8_NS1_7vsmem_tE,"aw",@nobits
	.sectionflags	@""
	.align	16
.nv.shared._ZN3cub18CUB_300001_SM_10006detail6select23DeviceSelectSweepKernelINS2_10policy_hubIiNS0_8NullTypeEiLb0ELNS0_10SelectImplE0EE10Policy1000EPiPS5_S9_S9_NS0_13ScanTileStateIiLb1EEE8LessThanS5_iNS2_19streaming_context_tIlLb1EEELS6_0EEEvT0_T1_T2_T3_T4_T5_T6_T7_iT8_NS1_7vsmem_tE:
	.zero		24064


//--------------------- .nv.constant0._ZN3cub18CUB_300001_SM_10006detail4scan23DeviceCompactInitKernelINS0_13ScanTileStateIiLb1EEEPiEEvT_iT0_ --------------------------
	.section	.nv.constant0._ZN3cub18CUB_300001_SM_10006detail4scan23DeviceCompactInitKernelINS0_13ScanTileStateIiLb1EEEPiEEvT_iT0_,"a",@progbits
	.sectionflags	@""
	.align	4
.nv.constant0._ZN3cub18CUB_300001_SM_10006detail4scan23DeviceCompactInitKernelINS0_13ScanTileStateIiLb1EEEPiEEvT_iT0_:
	.zero		920


//--------------------- .nv.constant0._ZN3cub18CUB_300001_SM_10006detail6select23DeviceSelectSweepKernelINS2_10policy_hubIiNS0_8NullTypeEiLb0ELNS0_10SelectImplE0EE10Policy1000EPiPS5_S9_S9_NS0_13ScanTileStateIiLb1EEE8LessThanS5_iNS2_19streaming_context_tIlLb1EEELS6_0EEEvT0_T1_T2_T3_T4_T5_T6_T7_iT8_NS1_7vsmem_tE --------------------------
	.section	.nv.constant0._ZN3cub18CUB_300001_SM_10006detail6select23DeviceSelectSweepKernelINS2_10policy_hubIiNS0_8NullTypeEiLb0ELNS0_10SelectImplE0EE10Policy1000EPiPS5_S9_S9_NS0_13ScanTileStateIiLb1EEE8LessThanS5_iNS2_19streaming_context_tIlLb1EEELS6_0EEEvT0_T1_T2_T3_T4_T5_T6_T7_iT8_NS1_7vsmem_tE,"a",@progbits
	.sectionflags	@""
	.align	4
.nv.constant0._ZN3cub18CUB_300001_SM_10006detail6select23DeviceSelectSweepKernelINS2_10policy_hubIiNS0_8NullTypeEiLb0ELNS0_10SelectImplE0EE10Policy1000EPiPS5_S9_S9_NS0_13ScanTileStateIiLb1EEE8LessThanS5_iNS2_19streaming_context_tIlLb1EEELS6_0EEEvT0_T1_T2_T3_T4_T5_T6_T7_iT8_NS1_7vsmem_tE:
	.zero		1000


//--------------------- .nv.constant0._ZN3cub18CUB_300001_SM_10006detail11EmptyKernelIvEEvv --------------------------
	.section	.nv.constant0._ZN3cub18CUB_300001_SM_10006detail11EmptyKernelIvEEvv,"a",@progbits
	.sectionflags	@""
	.align	4
.nv.constant0._ZN3cub18CUB_300001_SM_10006detail11EmptyKernelIvEEvv:
	.zero		896


//--------------------- SYMBOLS --------------------------

	.type		.nv.reservedSmem.offset0,@object
	.size		.nv.reservedSmem.offset0,0x4
	.type		.nv.reservedSmem.cap,@object
	.size		.nv.reservedSmem.cap,0x4
